	.target	sm_80

	.elftype	@"ET_EXEC"


//--------------------- .note.nv.tkinfo           --------------------------
	.section	.note.nv.tkinfo,"",@"SHT_NOTE"
	.sectionflags	@"SHF_NOTE_NV_TKINFO"
	.tkinfo
        /*0018*/ 	.word	0x00000002
        /*0030*/ 	.string	""
        /*0030*/ 	.string	"ptxas"
        /*0030*/ 	.string	"Cuda compilation tools, release 13.0, V13.0.88"
        /*0030*/ 	.string	"Build cuda_13.0.r13.0/compiler.36424714_0"
        /*0030*/ 	.string	"-v  -suppress-debug-info  -lineinfo  -arch sm_80 "



//--------------------- .note.nv.cuinfo           --------------------------
	.section	.note.nv.cuinfo,"",@"SHT_NOTE"
	.sectionflags	@"SHF_NOTE_NV_CUINFO"
        /*0018*/ 	.short	0x0002
        /*001a*/ 	.short	0x0050
        /*001c*/ 	.short	0x0082
	.zero		2


//--------------------- .nv.info                  --------------------------
	.section	.nv.info,"",@"SHT_CUDA_INFO"
	.align	4


	//----- nvinfo : EIATTR_REGCOUNT
	.align		4
        /*0000*/ 	.byte	0x04, 0x2f
        /*0002*/ 	.short	(.L_1 - .L_0)
	.align		4
.L_0:
        /*0004*/ 	.word	index@(matmul_kernel)
        /*0008*/ 	.word	0x000000ff


	//----- nvinfo : EIATTR_FRAME_SIZE
	.align		4
.L_1:
        /*000c*/ 	.byte	0x04, 0x11
        /*000e*/ 	.short	(.L_3 - .L_2)
	.align		4
.L_2:
        /*0010*/ 	.word	index@(matmul_kernel)
        /*0014*/ 	.word	0x00001418


	//----- nvinfo : EIATTR_MIN_STACK_SIZE
	.align		4
.L_3:
        /*0018*/ 	.byte	0x04, 0x12
        /*001a*/ 	.short	(.L_5 - .L_4)
	.align		4
.L_4:
        /*001c*/ 	.word	index@(matmul_kernel)
        /*0020*/ 	.word	0x00001418
.L_5:


//--------------------- .nv.info.matmul_kernel    --------------------------
	.section	.nv.info.matmul_kernel,"",@"SHT_CUDA_INFO"
	.sectionflags	@""
	.align	4


	//----- nvinfo : EIATTR_CUDA_API_VERSION
	.align		4
        /*0000*/ 	.byte	0x04, 0x37
        /*0002*/ 	.short	(.L_7 - .L_6)
.L_6:
        /*0004*/ 	.word	0x00000082


	//----- nvinfo : EIATTR_SW2861232_WAR
	.align		4
.L_7:
        /*0008*/ 	.byte	0x01, 0x35
	.zero		2


	//----- nvinfo : EIATTR_PARAM_CBANK
	.align		4
        /*000c*/ 	.byte	0x04, 0x0a
        /*000e*/ 	.short	(.L_9 - .L_8)
	.align		4
.L_8:
        /*0010*/ 	.word	index@(.nv.constant0.matmul_kernel)
        /*0014*/ 	.short	0x0160
        /*0016*/ 	.short	0x0050


	//----- nvinfo : EIATTR_CBANK_PARAM_SIZE
	.align		4
.L_9:
        /*0018*/ 	.byte	0x03, 0x19
        /*001a*/ 	.short	0x0050


	//----- nvinfo : EIATTR_KPARAM_INFO
	.align		4
        /*001c*/ 	.byte	0x04, 0x17
        /*001e*/ 	.short	(.L_11 - .L_10)
.L_10:
        /*0020*/ 	.word	0x00000000
        /*0024*/ 	.short	0x000d
        /*0026*/ 	.short	0x0048
        /*0028*/ 	.byte	0x00, 0xf4, 0x21, 0x00


	//----- nvinfo : EIATTR_KPARAM_INFO
	.align		4
.L_11:
        /*002c*/ 	.byte	0x04, 0x17
        /*002e*/ 	.short	(.L_13 - .L_12)
.L_12:
        /*0030*/ 	.word	0x00000000
        /*0034*/ 	.short	0x000c
        /*0036*/ 	.short	0x0040
        /*0038*/ 	.byte	0x00, 0xf4, 0x21, 0x00


	//----- nvinfo : EIATTR_KPARAM_INFO
	.align		4
.L_13:
        /*003c*/ 	.byte	0x04, 0x17
        /*003e*/ 	.short	(.L_15 - .L_14)
.L_14:
        /*0040*/ 	.word	0x00000000
        /*0044*/ 	.short	0x000b
        /*0046*/ 	.short	0x0038
        /*0048*/ 	.byte	0x00, 0xf0, 0x11, 0x00


	//----- nvinfo : EIATTR_KPARAM_INFO
	.align		4
.L_15:
        /*004c*/ 	.byte	0x04, 0x17
        /*004e*/ 	.short	(.L_17 - .L_16)
.L_16:
        /*0050*/ 	.word	0x00000000
        /*0054*/ 	.short	0x000a
        /*0056*/ 	.short	0x0034
        /*0058*/ 	.byte	0x00, 0xf0, 0x11, 0x00


	//----- nvinfo : EIATTR_KPARAM_INFO
	.align		4
.L_17:
        /*005c*/ 	.byte	0x04, 0x17
        /*005e*/ 	.short	(.L_19 - .L_18)
.L_18:
        /*0060*/ 	.word	0x00000000
        /*0064*/ 	.short	0x0009
        /*0066*/ 	.short	0x0030
        /*0068*/ 	.byte	0x00, 0xf0, 0x11, 0x00


	//----- nvinfo : EIATTR_KPARAM_INFO
	.align		4
.L_19:
        /*006c*/ 	.byte	0x04, 0x17
        /*006e*/ 	.short	(.L_21 - .L_20)
.L_20:
        /*0070*/ 	.word	0x00000000
        /*0074*/ 	.short	0x0008
        /*0076*/ 	.short	0x002c
        /*0078*/ 	.byte	0x00, 0xf0, 0x11, 0x00


	//----- nvinfo : EIATTR_KPARAM_INFO
	.align		4
.L_21:
        /*007c*/ 	.byte	0x04, 0x17
        /*007e*/ 	.short	(.L_23 - .L_22)
.L_22:
        /*0080*/ 	.word	0x00000000
        /*0084*/ 	.short	0x0007
        /*0086*/ 	.short	0x0028
        /*0088*/ 	.byte	0x00, 0xf0, 0x11, 0x00


	//----- nvinfo : EIATTR_KPARAM_INFO
	.align		4
.L_23:
        /*008c*/ 	.byte	0x04, 0x17
        /*008e*/ 	.short	(.L_25 - .L_24)
.L_24:
        /*0090*/ 	.word	0x00000000
        /*0094*/ 	.short	0x0006
        /*0096*/ 	.short	0x0024
        /*0098*/ 	.byte	0x00, 0xf0, 0x11, 0x00


	//----- nvinfo : EIATTR_KPARAM_INFO
	.align		4
.L_25:
        /*009c*/ 	.byte	0x04, 0x17
        /*009e*/ 	.short	(.L_27 - .L_26)
.L_26:
        /*00a0*/ 	.word	0x00000000
        /*00a4*/ 	.short	0x0005
        /*00a6*/ 	.short	0x0020
        /*00a8*/ 	.byte	0x00, 0xf0, 0x11, 0x00


	//----- nvinfo : EIATTR_KPARAM_INFO
	.align		4
.L_27:
        /*00ac*/ 	.byte	0x04, 0x17
        /*00ae*/ 	.short	(.L_29 - .L_28)
.L_28:
        /*00b0*/ 	.word	0x00000000
        /*00b4*/ 	.short	0x0004
        /*00b6*/ 	.short	0x001c
        /*00b8*/ 	.byte	0x00, 0xf0, 0x11, 0x00


	//----- nvinfo : EIATTR_KPARAM_INFO
	.align		4
.L_29:
        /*00bc*/ 	.byte	0x04, 0x17
        /*00be*/ 	.short	(.L_31 - .L_30)
.L_30:
        /*00c0*/ 	.word	0x00000000
        /*00c4*/ 	.short	0x0003
        /*00c6*/ 	.short	0x0018
        /*00c8*/ 	.byte	0x00, 0xf0, 0x11, 0x00


	//----- nvinfo : EIATTR_KPARAM_INFO
	.align		4
.L_31:
        /*00cc*/ 	.byte	0x04, 0x17
        /*00ce*/ 	.short	(.L_33 - .L_32)
.L_32:
        /*00d0*/ 	.word	0x00000000
        /*00d4*/ 	.short	0x0002
        /*00d6*/ 	.short	0x0010
        /*00d8*/ 	.byte	0x00, 0xf4, 0x21, 0x00


	//----- nvinfo : EIATTR_KPARAM_INFO
	.align		4
.L_33:
        /*00dc*/ 	.byte	0x04, 0x17
        /*00de*/ 	.short	(.L_35 - .L_34)
.L_34:
        /*00e0*/ 	.word	0x00000000
        /*00e4*/ 	.short	0x0001
        /*00e6*/ 	.short	0x0008
        /*00e8*/ 	.byte	0x00, 0xf4, 0x21, 0x00


	//----- nvinfo : EIATTR_KPARAM_INFO
	.align		4
.L_35:
        /*00ec*/ 	.byte	0x04, 0x17
        /*00ee*/ 	.short	(.L_37 - .L_36)
.L_36:
        /*00f0*/ 	.word	0x00000000
        /*00f4*/ 	.short	0x0000
        /*00f6*/ 	.short	0x0000
        /*00f8*/ 	.byte	0x00, 0xf4, 0x21, 0x00


	//----- nvinfo : EIATTR_MAXREG_COUNT
	.align		4
.L_37:
        /*00fc*/ 	.byte	0x03, 0x1b
        /*00fe*/ 	.short	0x00ff


	//----- nvinfo : EIATTR_NUM_BARRIERS
	.align		4
        /*0100*/ 	.byte	0x02, 0x4c
        /*0102*/ 	.byte	0x01
	.zero		1


	//----- nvinfo : EIATTR_ANNOTATIONS
	.align		4
        /*0104*/ 	.byte	0x04, 0x55
        /*0106*/ 	.short	(.L_39 - .L_38)


	//   ....[0]....
.L_38:
        /*0108*/ 	.word	0x00000001
        /*010c*/ 	.byte	0x80, 0x05, 0x00, 0x00, 0x01, 0x00, 0x00, 0x00, 0xf0, 0x0b, 0x00, 0x00, 0x01, 0x00, 0x00, 0x00
        /* <DEDUP_REMOVED lines=2563> */
        /*a14c*/ 	.byte	0x70, 0x06, 0x03, 0x00


	//----- nvinfo : EIATTR_MERCURY_ISA_VERSION
	.align		4
.L_39:
        /*a150*/ 	.byte	0x03, 0x5f
        /*a152*/ 	.short	0x0000


	//----- nvinfo : EIATTR_EXIT_INSTR_OFFSETS
	.align		4
        /*a154*/ 	.byte	0x04, 0x1c
        /*a156*/ 	.short	(.L_41 - .L_40)


	//   ....[0]....
.L_40:
        /*a158*/ 	.word	0x000337d0


	//   ....[1]....
        /*a15c*/ 	.word	0x000337f0


	//----- nvinfo : EIATTR_REQNTID
	.align		4
.L_41:
        /*a160*/ 	.byte	0x04, 0x10
        /*a162*/ 	.short	(.L_43 - .L_42)
.L_42:
        /*a164*/ 	.word	0x00000080
        /*a168*/ 	.word	0x00000001
        /*a16c*/ 	.word	0x00000001
.L_43:


//--------------------- .nv.callgraph             --------------------------
	.section	.nv.callgraph,"",@"SHT_CUDA_CALLGRAPH"
	.align	4
	.sectionentsize	8
	.align		4
        /*0000*/ 	.word	0x00000000
	.align		4
        /*0004*/ 	.word	0xffffffff
	.align		4
        /*0008*/ 	.word	0x00000000
	.align		4
        /*000c*/ 	.word	0xfffffffe
	.align		4
        /*0010*/ 	.word	0x00000000
	.align		4
        /*0014*/ 	.word	0xfffffffd
	.align		4
        /*0018*/ 	.word	0x00000000
	.align		4
        /*001c*/ 	.word	0xfffffffc


//--------------------- .nv.rel.action            --------------------------
	.section	.nv.rel.action,"",@"SHT_CUDA_RELOCINFO"
	.align	8
	.sectionentsize	8
        /*0000*/ 	.byte	0x73, 0x00, 0x00, 0x00, 0x00, 0x00, 0x00, 0x00, 0x00, 0x00, 0x00, 0x11, 0x25, 0x00, 0x05, 0x36


//--------------------- .nv.constant0.matmul_kernel --------------------------
	.section	.nv.constant0.matmul_kernel,"a",@progbits
	.sectionflags	@""
	.align	4
.nv.constant0.matmul_kernel:
	.zero		432


//--------------------- .text.matmul_kernel       --------------------------
	.section	.text.matmul_kernel,"ax",@progbits
	.sectioninfo	@"SHI_REGISTERS=255"
	.align	128
        .global         matmul_kernel
        .type           matmul_kernel,@function
        .size           matmul_kernel,(.L_x_3 - matmul_kernel)
        .other          matmul_kernel,@"STO_CUDA_ENTRY STV_DEFAULT"
matmul_kernel:
.text.matmul_kernel:
[----:B------:R-:W-:-:S03]  /*0000*/  IMAD.MOV.U32 R1, RZ, RZ, c[0x0][0x28] ;  /* 0x00000a00ff017624 */ /* 0x000fc600078e00ff */
[----:B------:R-:W-:Y:S01]  /*0010*/  IMAD.MOV.U32 R0, RZ, RZ, c[0x0][0x17c] ;  /* 0x00005f00ff007624 */ /* 0x000fe200078e00ff */
[----:B------:R-:W1:Y:S01]  /*0020*/  S2R R5, SR_CTAID.X ;  /* 0x0000000000057919 */ /* 0x000e620000002500 */
[----:B------:R-:W-:Y:S01]  /*0030*/  IADD3 R1, R1, -0x1418, RZ ;  /* 0xffffebe801017810 */ /* 0x000fe20007ffe0ff */
[----:B------:R-:W-:Y:S01]  /*0040*/  ULDC.64 UR4, c[0x0][0x118] ;  /* 0x0000460000047ab9 */ /* 0x000fe20000000a00 */
[----:B------:R-:W-:Y:S01]  /*0050*/  MOV R76, c[0x0][0x180] ;  /* 0x00006000004c7a02 */ /* 0x000fe20000000f00 */
[----:B------:R-:W2:Y:S01]  /*0060*/  S2R R28, SR_TID.X ;  /* 0x00000000001c7919 */ /* 0x000ea20000002100 */
[----:B------:R-:W-:Y:S02]  /*0070*/  IADD3 R0, R0, 0x7f, RZ ;  /* 0x0000007f00007810 */ /* 0x000fe40007ffe0ff */
[----:B------:R-:W-:Y:S02]  /*0080*/  IADD3 R74, R76, -0x15, RZ ;  /* 0xffffffeb4c4a7810 */ /* 0x000fe40007ffe0ff */
[----:B------:R-:W-:-:S04]  /*0090*/  SHF.R.S32.HI R3, RZ, 0x1f, R0 ;  /* 0x0000001fff037819 */ /* 0x000fc80000011400 */
[----:B------:R-:W-:-:S04]  /*00a0*/  LEA.HI R3, R3, R0, RZ, 0x7 ;  /* 0x0000000003037211 */ /* 0x000fc800078f38ff */
[----:B------:R-:W-:-:S05]  /*00b0*/  SHF.R.S32.HI R3, RZ, 0x7, R3 ;  /* 0x00000007ff037819 */ /* 0x000fca0000011403 */
[----:B------:R-:W-:Y:S01]  /*00c0*/  IMAD.SHL.U32 R4, R3, 0x8, RZ ;  /* 0x0000000803047824 */ /* 0x000fe200078e00ff */
[----:B-1----:R-:W-:-:S04]  /*00d0*/  IABS R8, R5 ;  /* 0x0000000500087213 */ /* 0x002fc80000000000 */
[-C--:B------:R-:W-:Y:S02]  /*00e0*/  IABS R7, R4.reuse ;  /* 0x0000000400077213 */ /* 0x080fe40000000000 */
[----:B------:R-:W-:Y:S02]  /*00f0*/  IABS R10, R4 ;  /* 0x00000004000a7213 */ /* 0x000fe40000000000 */
[----:B------:R-:W1:Y:S01]  /*0100*/  I2F.RP R0, R7 ;  /* 0x0000000700007306 */ /* 0x000e620000209400 */
[----:B--2---:R-:W-:-:S07]  /*0110*/  LOP3.LUT R75, R28, 0x7f, RZ, 0xc0, !PT ;  /* 0x0000007f1c4b7812 */ /* 0x004fce00078ec0ff */
[----:B-1----:R-:W1:Y:S02]  /*0120*/  MUFU.RCP R0, R0 ;  /* 0x0000000000007308 */ /* 0x002e640000001000 */
[----:B-1----:R-:W-:Y:S02]  /*0130*/  IADD3 R2, R0, 0xffffffe, RZ ;  /* 0x0ffffffe00027810 */ /* 0x002fe40007ffe0ff */
[----:B------:R-:W-:-:S04]  /*0140*/  IADD3 R0, RZ, -R10, RZ ;  /* 0x8000000aff007210 */ /* 0x000fc80007ffe0ff */
[----:B------:R1:W2:Y:S02]  /*0150*/  F2I.FTZ.U32.TRUNC.NTZ R3, R2 ;  /* 0x0000000200037305 */ /* 0x0002a4000021f000 */
[----:B-1----:R-:W-:Y:S02]  /*0160*/  IMAD.MOV.U32 R2, RZ, RZ, RZ ;  /* 0x000000ffff027224 */ /* 0x002fe400078e00ff */
[----:B--2---:R-:W-:-:S04]  /*0170*/  IMAD.MOV R6, RZ, RZ, -R3 ;  /* 0x000000ffff067224 */ /* 0x004fc800078e0a03 */
[----:B------:R-:W-:Y:S02]  /*0180*/  IMAD R9, R6, R7, RZ ;  /* 0x0000000706097224 */ /* 0x000fe400078e02ff */
[----:B------:R-:W-:Y:S02]  /*0190*/  IMAD.MOV.U32 R6, RZ, RZ, R8 ;  /* 0x000000ffff067224 */ /* 0x000fe400078e0008 */
[----:B------:R-:W-:-:S06]  /*01a0*/  IMAD.HI.U32 R3, R3, R9, R2 ;  /* 0x0000000903037227 */ /* 0x000fcc00078e0002 */
[----:B------:R-:W-:-:S04]  /*01b0*/  IMAD.HI.U32 R3, R3, R6, RZ ;  /* 0x0000000603037227 */ /* 0x000fc800078e00ff */
[----:B------:R-:W-:-:S05]  /*01c0*/  IMAD R0, R3, R0, R6 ;  /* 0x0000000003007224 */ /* 0x000fca00078e0206 */
[----:B------:R-:W-:-:S13]  /*01d0*/  ISETP.GT.U32.AND P1, PT, R7, R0, PT ;  /* 0x000000000700720c */ /* 0x000fda0003f24070 */
[----:B------:R-:W-:Y:S01]  /*01e0*/  @!P1 IMAD.IADD R0, R0, 0x1, -R7 ;  /* 0x0000000100009824 */ /* 0x000fe200078e0a07 */
[----:B------:R-:W-:Y:S02]  /*01f0*/  @!P1 IADD3 R3, R3, 0x1, RZ ;  /* 0x0000000103039810 */ /* 0x000fe40007ffe0ff */
[----:B------:R-:W-:Y:S02]  /*0200*/  ISETP.NE.AND P1, PT, R4, RZ, PT ;  /* 0x000000ff0400720c */ /* 0x000fe40003f25270 */
[----:B------:R-:W-:Y:S02]  /*0210*/  ISETP.GE.U32.AND P0, PT, R0, R7, PT ;  /* 0x000000070000720c */ /* 0x000fe40003f06070 */
[----:B------:R-:W-:-:S04]  /*0220*/  LOP3.LUT R0, R5, R4, RZ, 0x3c, !PT ;  /* 0x0000000405007212 */ /* 0x000fc800078e3cff */
[----:B------:R-:W-:Y:S01]  /*0230*/  ISETP.GE.AND P2, PT, R0, RZ, PT ;  /* 0x000000ff0000720c */ /* 0x000fe20003f46270 */
[----:B------:R-:W-:-:S05]  /*0240*/  IMAD.MOV.U32 R0, RZ, RZ, c[0x0][0x178] ;  /* 0x00005e00ff007624 */ /* 0x000fca00078e00ff */
[----:B------:R-:W-:Y:S02]  /*0250*/  IADD3 R0, R0, 0x1ff, RZ ;  /* 0x000001ff00007810 */ /* 0x000fe40007ffe0ff */
[----:B------:R-:W-:-:S05]  /*0260*/  @P0 IADD3 R3, R3, 0x1, RZ ;  /* 0x0000000103030810 */ /* 0x000fca0007ffe0ff */
[----:B------:R-:W-:Y:S01]  /*0270*/  IMAD.MOV.U32 R2, RZ, RZ, R3 ;  /* 0x000000ffff027224 */ /* 0x000fe200078e0003 */
[----:B------:R-:W-:-:S03]  /*0280*/  SHF.R.S32.HI R3, RZ, 0x1f, R0 ;  /* 0x0000001fff037819 */ /* 0x000fc60000011400 */
[----:B------:R-:W-:Y:S01]  /*0290*/  @!P2 IMAD.MOV R2, RZ, RZ, -R2 ;  /* 0x000000ffff02a224 */ /* 0x000fe200078e0a02 */
[----:B------:R-:W-:Y:S02]  /*02a0*/  @!P1 LOP3.LUT R2, RZ, R4, RZ, 0x33, !PT ;  /* 0x00000004ff029212 */ /* 0x000fe400078e33ff */
[----:B------:R-:W-:-:S03]  /*02b0*/  LEA.HI R3, R3, R0, RZ, 0x9 ;  /* 0x0000000003037211 */ /* 0x000fc600078f48ff */
[----:B------:R-:W-:Y:S02]  /*02c0*/  IMAD.SHL.U32 R12, R2, 0x8, RZ ;  /* 0x00000008020c7824 */ /* 0x000fe400078e00ff */
[----:B------:R-:W-:-:S03]  /*02d0*/  IMAD.MOV R2, RZ, RZ, -R2 ;  /* 0x000000ffff027224 */ /* 0x000fc600078e0a02 */
[----:B------:R-:W-:Y:S01]  /*02e0*/  LEA.HI.SX32 R3, R3, -R12, 0x17 ;  /* 0x8000000c03037211 */ /* 0x000fe200078fbaff */
[----:B------:R-:W-:Y:S02]  /*02f0*/  IMAD R11, R4, R2, R5 ;  /* 0x00000002040b7224 */ /* 0x000fe400078e0205 */
[----:B------:R-:W-:Y:S01]  /*0300*/  IMAD.MOV.U32 R2, RZ, RZ, RZ ;  /* 0x000000ffff027224 */ /* 0x000fe200078e00ff */
[----:B------:R-:W-:Y:S02]  /*0310*/  IMNMX R14, R3, 0x8, PT ;  /* 0x00000008030e7817 */ /* 0x000fe40003800200 */
[----:B------:R-:W-:Y:S02]  /*0320*/  IABS R4, R11 ;  /* 0x0000000b00047213 */ /* 0x000fe40000000000 */
[----:B------:R-:W-:-:S04]  /*0330*/  IABS R7, R14 ;  /* 0x0000000e00077213 */ /* 0x000fc80000000000 */
[----:B------:R-:W1:Y:S08]  /*0340*/  I2F.RP R0, R7 ;  /* 0x0000000700007306 */ /* 0x000e700000209400 */
[----:B-1----:R-:W1:Y:S02]  /*0350*/  MUFU.RCP R0, R0 ;  /* 0x0000000000007308 */ /* 0x002e640000001000 */
[----:B-1----:R-:W-:-:S02]  /*0360*/  IADD3 R3, R0, 0xffffffe, RZ ;  /* 0x0ffffffe00037810 */ /* 0x002fc40007ffe0ff */
[----:B------:R-:W-:-:S04]  /*0370*/  IABS R0, c[0x0][0x17c] ;  /* 0x00005f0000007a13 */ /* 0x000fc80000000000 */
[----:B------:R-:W1:Y:S02]  /*0380*/  F2I.FTZ.U32.TRUNC.NTZ R3, R3 ;  /* 0x0000000300037305 */ /* 0x000e64000021f000 */
[----:B-1----:R-:W-:-:S05]  /*0390*/  IADD3 R6, RZ, -R3, RZ ;  /* 0x80000003ff067210 */ /* 0x002fca0007ffe0ff */
[----:B------:R-:W-:Y:S01]  /*03a0*/  IMAD R5, R6, R7, RZ ;  /* 0x0000000706057224 */ /* 0x000fe200078e02ff */
[----:B------:R-:W-:-:S03]  /*03b0*/  IABS R6, R14 ;  /* 0x0000000e00067213 */ /* 0x000fc60000000000 */
[----:B------:R-:W-:-:S04]  /*03c0*/  IMAD.HI.U32 R2, R3, R5, R2 ;  /* 0x0000000503027227 */ /* 0x000fc800078e0002 */
[----:B------:R-:W-:Y:S02]  /*03d0*/  IMAD.MOV R5, RZ, RZ, -R6 ;  /* 0x000000ffff057224 */ /* 0x000fe400078e0a06 */
[----:B------:R-:W-:Y:S01]  /*03e0*/  IMAD.HI.U32 R3, R2, R4, RZ ;  /* 0x0000000402037227 */ /* 0x000fe200078e00ff */
[----:B------:R-:W1:Y:S01]  /*03f0*/  I2F.RP R6, R0 ;  /* 0x0000000000067306 */ /* 0x000e620000209400 */
[----:B------:R-:W-:Y:S02]  /*0400*/  IABS R2, c[0x0][0x178] ;  /* 0x00005e0000027a13 */ /* 0x000fe40000000000 */
[----:B------:R-:W-:-:S05]  /*0410*/  IMAD R4, R3, R5, R4 ;  /* 0x0000000503047224 */ /* 0x000fca00078e0204 */
[----:B------:R-:W-:Y:S01]  /*0420*/  ISETP.GT.U32.AND P1, PT, R7, R4, PT ;  /* 0x000000040700720c */ /* 0x000fe20003f24070 */
[----:B------:R-:W2:Y:S08]  /*0430*/  I2F.RP R5, R2 ;  /* 0x0000000200057306 */ /* 0x000eb00000209400 */
[----:B-1----:R-:W1:Y:S04]  /*0440*/  MUFU.RCP R6, R6 ;  /* 0x0000000600067308 */ /* 0x002e680000001000 */
[----:B------:R-:W-:Y:S01]  /*0450*/  @!P1 IMAD.IADD R4, R4, 0x1, -R7 ;  /* 0x0000000104049824 */ /* 0x000fe200078e0a07 */
[----:B------:R-:W-:-:S02]  /*0460*/  @!P1 IADD3 R3, R3, 0x1, RZ ;  /* 0x0000000103039810 */ /* 0x000fc40007ffe0ff */
[----:B------:R-:W-:Y:S01]  /*0470*/  ISETP.NE.AND P1, PT, R14, RZ, PT ;  /* 0x000000ff0e00720c */ /* 0x000fe20003f25270 */
[----:B--2---:R-:W-:Y:S01]  /*0480*/  MUFU.RCP R5, R5 ;  /* 0x0000000500057308 */ /* 0x004fe20000001000 */
[----:B------:R-:W-:Y:S02]  /*0490*/  ISETP.GE.U32.AND P0, PT, R4, R7, PT ;  /* 0x000000070400720c */ /* 0x000fe40003f06070 */
[----:B------:R-:W-:-:S04]  /*04a0*/  LOP3.LUT R4, R11, R14, RZ, 0x3c, !PT ;  /* 0x0000000e0b047212 */ /* 0x000fc800078e3cff */
[----:B------:R-:W-:Y:S02]  /*04b0*/  ISETP.GE.AND P2, PT, R4, RZ, PT ;  /* 0x000000ff0400720c */ /* 0x000fe40003f46270 */
[----:B-1----:R-:W-:Y:S01]  /*04c0*/  IADD3 R7, R6, 0xffffffe, RZ ;  /* 0x0ffffffe06077810 */ /* 0x002fe20007ffe0ff */
[----:B------:R-:W-:-:S04]  /*04d0*/  IMAD.MOV.U32 R6, RZ, RZ, RZ ;  /* 0x000000ffff067224 */ /* 0x000fc800078e00ff */
[----:B------:R-:W-:Y:S01]  /*04e0*/  @P0 IADD3 R3, R3, 0x1, RZ ;  /* 0x0000000103030810 */ /* 0x000fe20007ffe0ff */
[----:B------:R-:W1:Y:S04]  /*04f0*/  F2I.FTZ.U32.TRUNC.NTZ R7, R7 ;  /* 0x0000000700077305 */ /* 0x000e68000021f000 */
[----:B------:R-:W-:Y:S01]  /*0500*/  IMAD.MOV.U32 R15, RZ, RZ, R3 ;  /* 0x000000ffff0f7224 */ /* 0x000fe200078e0003 */
[----:B------:R-:W-:-:S03]  /*0510*/  SHF.R.U32.HI R3, RZ, 0x5, R28 ;  /* 0x00000005ff037819 */ /* 0x000fc6000001161c */
[----:B------:R-:W-:Y:S01]  /*0520*/  @!P2 IMAD.MOV R15, RZ, RZ, -R15 ;  /* 0x000000ffff0fa224 */ /* 0x000fe200078e0a0f */
[----:B------:R-:W-:Y:S02]  /*0530*/  @!P1 LOP3.LUT R15, RZ, R14, RZ, 0x33, !PT ;  /* 0x0000000eff0f9212 */ /* 0x000fe400078e33ff */
[----:B------:R-:W-:-:S03]  /*0540*/  SGXT.U32 R3, R3, 0x2 ;  /* 0x000000020303781a */ /* 0x000fc60000000000 */
[----:B------:R-:W-:Y:S01]  /*0550*/  IMAD.SHL.U32 R13, R15, 0x80, RZ ;  /* 0x000000800f0d7824 */ /* 0x000fe200078e00ff */
[----:B-1----:R-:W-:-:S04]  /*0560*/  IADD3 R4, RZ, -R7, RZ ;  /* 0x80000007ff047210 */ /* 0x002fc80007ffe0ff */
[----:B------:R-:W-:Y:S01]  /*0570*/  LOP3.LUT R8, R13, R3, RZ, 0xfc, !PT ;  /* 0x000000030d087212 */ /* 0x000fe200078efcff */
[----:B------:R1:W-:Y:S01]  /*0580*/  STL [R1+0x934], R13 ;  /* 0x0009340d01007387 */ /* 0x0003e20000100800 */
[----:B------:R-:W-:Y:S01]  /*0590*/  IMAD.MOV.U32 R3, RZ, RZ, R4 ;  /* 0x000000ffff037224 */ /* 0x000fe200078e0004 */
[----:B------:R-:W-:Y:S02]  /*05a0*/  IADD3 R4, R5, 0xffffffe, RZ ;  /* 0x0ffffffe05047810 */ /* 0x000fe40007ffe0ff */
[----:B------:R-:W-:Y:S01]  /*05b0*/  LOP3.LUT R16, R8, 0x7c, RZ, 0xfc, !PT ;  /* 0x0000007c08107812 */ /* 0x000fe200078efcff */
[----:B------:R-:W-:Y:S01]  /*05c0*/  IMAD R3, R3, R0, RZ ;  /* 0x0000000003037224 */ /* 0x000fe200078e02ff */
[----:B------:R-:W2:Y:S01]  /*05d0*/  F2I.FTZ.U32.TRUNC.NTZ R5, R4 ;  /* 0x0000000400057305 */ /* 0x000ea2000021f000 */
[----:B------:R-:W-:Y:S02]  /*05e0*/  IABS R9, R8 ;  /* 0x0000000800097213 */ /* 0x000fe40000000000 */
[----:B------:R-:W-:Y:S01]  /*05f0*/  IMAD.HI.U32 R6, R7, R3, R6 ;  /* 0x0000000307067227 */ /* 0x000fe200078e0006 */
[----:B-1----:R-:W-:-:S02]  /*0600*/  IABS R13, R16 ;  /* 0x00000010000d7213 */ /* 0x002fc40000000000 */
[----:B------:R-:W-:Y:S02]  /*0610*/  ISETP.GE.AND P5, PT, R16, RZ, PT ;  /* 0x000000ff1000720c */ /* 0x000fe40003fa6270 */
[----:B------:R-:W-:Y:S01]  /*0620*/  LOP3.LUT R16, R8, 0x10, RZ, 0xfc, !PT ;  /* 0x0000001008107812 */ /* 0x000fe200078efcff */
[----:B------:R-:W-:Y:S01]  /*0630*/  IMAD.HI.U32 R7, R6, R13, RZ ;  /* 0x0000000d06077227 */ /* 0x000fe200078e00ff */
[C---:B------:R-:W-:Y:S02]  /*0640*/  LOP3.LUT R18, R8.reuse, 0x14, RZ, 0xfc, !PT ;  /* 0x0000001408127812 */ /* 0x040fe400078efcff */
[----:B------:R-:W-:Y:S01]  /*0650*/  IABS R19, R16 ;  /* 0x0000001000137213 */ /* 0x000fe20000000000 */
[----:B------:R-:W-:Y:S01]  /*0660*/  IMAD.MOV R10, RZ, RZ, -R7 ;  /* 0x000000ffff0a7224 */ /* 0x000fe200078e0a07 */
[----:B------:R-:W-:Y:S01]  /*0670*/  LOP3.LUT R20, R8, 0x40, RZ, 0xfc, !PT ;  /* 0x0000004008147812 */ /* 0x000fe200078efcff */
[----:B------:R-:W-:Y:S01]  /*0680*/  IMAD.HI.U32 R3, R6, R9, RZ ;  /* 0x0000000906037227 */ /* 0x000fe200078e00ff */
[----:B------:R-:W-:-:S02]  /*0690*/  LOP3.LUT R22, R8, 0x48, RZ, 0xfc, !PT ;  /* 0x0000004808167812 */ /* 0x000fc400078efcff */
[----:B------:R-:W-:Y:S01]  /*06a0*/  IABS R43, R20 ;  /* 0x00000014002b7213 */ /* 0x000fe20000000000 */
[----:B------:R-:W-:Y:S01]  /*06b0*/  IMAD R13, R0, R10, R13 ;  /* 0x0000000a000d7224 */ /* 0x000fe200078e020d */
[----:B------:R-:W-:Y:S01]  /*06c0*/  LOP3.LUT R10, R8, 0x4, RZ, 0xfc, !PT ;  /* 0x00000004080a7812 */ /* 0x000fe200078efcff */
[----:B--2---:R-:W-:Y:S01]  /*06d0*/  IMAD.MOV R17, RZ, RZ, -R5 ;  /* 0x000000ffff117224 */ /* 0x004fe200078e0a05 */
[----:B------:R-:W-:Y:S01]  /*06e0*/  IABS R45, R22 ;  /* 0x00000016002d7213 */ /* 0x000fe20000000000 */
[----:B------:R-:W-:Y:S01]  /*06f0*/  IMAD.MOV R7, RZ, RZ, -R3 ;  /* 0x000000ffff077224 */ /* 0x000fe200078e0a03 */
[----:B------:R-:W-:Y:S01]  /*0700*/  IABS R4, R10 ;  /* 0x0000000a00047213 */ /* 0x000fe20000000000 */
[----:B------:R-:W-:Y:S01]  /*0710*/  IMAD.MOV R3, RZ, RZ, -R15 ;  /* 0x000000ffff037224 */ /* 0x000fe200078e0a0f */
[----:B------:R-:W-:Y:S01]  /*0720*/  MOV R15, R17 ;  /* 0x00000011000f7202 */ /* 0x000fe20000000f00 */
[C---:B------:R-:W-:Y:S01]  /*0730*/  IMAD R7, R0.reuse, R7, R9 ;  /* 0x0000000700077224 */ /* 0x040fe200078e0209 */
[----:B------:R-:W-:Y:S01]  /*0740*/  ISETP.GT.U32.AND P0, PT, R0, R13, PT ;  /* 0x0000000d0000720c */ /* 0x000fe20003f04070 */
[----:B------:R-:W-:Y:S01]  /*0750*/  IMAD R3, R14, R3, R11 ;  /* 0x000000030e037224 */ /* 0x000fe200078e020b */
[----:B------:R-:W-:Y:S01]  /*0760*/  LOP3.LUT R14, R8, 0x8, RZ, 0xfc, !PT ;  /* 0x00000008080e7812 */ /* 0x000fe200078efcff */
[----:B------:R-:W-:Y:S01]  /*0770*/  IMAD.MOV.U32 R11, RZ, RZ, R4 ;  /* 0x000000ffff0b7224 */ /* 0x000fe200078e0004 */
[----:B------:R-:W-:Y:S01]  /*0780*/  ISETP.GT.U32.AND P1, PT, R0, R7, PT ;  /* 0x000000070000720c */ /* 0x000fe20003f24070 */
[----:B------:R-:W-:Y:S01]  /*0790*/  IMAD R9, R15, R2, RZ ;  /* 0x000000020f097224 */ /* 0x000fe200078e02ff */
[----:B------:R-:W-:Y:S01]  /*07a0*/  IABS R15, R14 ;  /* 0x0000000e000f7213 */ /* 0x000fe20000000000 */
[----:B------:R-:W-:Y:S01]  /*07b0*/  IMAD.MOV.U32 R4, RZ, RZ, RZ ;  /* 0x000000ffff047224 */ /* 0x000fe200078e00ff */
[----:B------:R-:W-:-:S02]  /*07c0*/  ISETP.GE.AND P4, PT, R10, RZ, PT ;  /* 0x000000ff0a00720c */ /* 0x000fc40003f86270 */
[C---:B------:R-:W-:Y:S01]  /*07d0*/  LOP3.LUT R10, R8.reuse, 0xc, RZ, 0xfc, !PT ;  /* 0x0000000c080a7812 */ /* 0x040fe200078efcff */
[----:B------:R-:W-:Y:S01]  /*07e0*/  IMAD.HI.U32 R5, R5, R9, R4 ;  /* 0x0000000905057227 */ /* 0x000fe200078e0004 */
[----:B------:R-:W-:Y:S02]  /*07f0*/  IABS R17, R18 ;  /* 0x0000001200117213 */ /* 0x000fe40000000000 */
[----:B------:R-:W-:Y:S01]  /*0800*/  LOP3.LUT R26, R8, 0x54, RZ, 0xfc, !PT ;  /* 0x00000054081a7812 */ /* 0x000fe200078efcff */
[----:B------:R-:W-:Y:S01]  /*0810*/  IMAD.HI.U32 R9, R6, R11, RZ ;  /* 0x0000000b06097227 */ /* 0x000fe200078e00ff */
[----:B------:R-:W-:Y:S02]  /*0820*/  LOP3.LUT R24, R8, 0x50, RZ, 0xfc, !PT ;  /* 0x0000005008187812 */ /* 0x000fe400078efcff */
[----:B------:R-:W-:Y:S01]  /*0830*/  IABS R53, R26 ;  /* 0x0000001a00357213 */ /* 0x000fe20000000000 */
[----:B------:R-:W-:Y:S01]  /*0840*/  IMAD.MOV R9, RZ, RZ, -R9 ;  /* 0x000000ffff097224 */ /* 0x000fe200078e0a09 */
[----:B------:R-:W-:Y:S01]  /*0850*/  IABS R51, R24 ;  /* 0x0000001800337213 */ /* 0x000fe20000000000 */
[----:B------:R-:W-:Y:S01]  /*0860*/  @!P1 IMAD.IADD R7, R7, 0x1, -R0 ;  /* 0x0000000107079824 */ /* 0x000fe200078e0a00 */
[----:B------:R-:W-:Y:S01]  /*0870*/  ISETP.GE.AND P1, PT, R10, RZ, PT ;  /* 0x000000ff0a00720c */ /* 0x000fe20003f26270 */
[----:B------:R-:W-:-:S02]  /*0880*/  IMAD R9, R0, R9, R11 ;  /* 0x0000000900097224 */ /* 0x000fc400078e020b */
[----:B------:R-:W-:Y:S01]  /*0890*/  IMAD.IADD R4, R12, 0x1, R3 ;  /* 0x000000010c047824 */ /* 0x000fe200078e0203 */
[----:B------:R-:W-:Y:S01]  /*08a0*/  ISETP.GT.U32.AND P2, PT, R0, R7, PT ;  /* 0x000000070000720c */ /* 0x000fe20003f44070 */
[----:B------:R-:W-:Y:S01]  /*08b0*/  IMAD.HI.U32 R3, R6, R15, RZ ;  /* 0x0000000f06037227 */ /* 0x000fe200078e00ff */
[----:B------:R-:W-:-:S03]  /*08c0*/  ISETP.GT.U32.AND P6, PT, R0, R9, PT ;  /* 0x000000090000720c */ /* 0x000fc60003fc4070 */
[--C-:B------:R-:W-:Y:S01]  /*08d0*/  @!P0 IMAD.IADD R13, R13, 0x1, -R0.reuse ;  /* 0x000000010d0d8824 */ /* 0x100fe200078e0a00 */
[----:B------:R-:W-:Y:S01]  /*08e0*/  IADD3 R3, -R3, RZ, RZ ;  /* 0x000000ff03037210 */ /* 0x000fe20007ffe1ff */
[----:B------:R-:W-:Y:S01]  /*08f0*/  IMAD.HI.U32 R12, R6, R19, RZ ;  /* 0x00000013060c7227 */ /* 0x000fe200078e00ff */
[----:B------:R-:W-:Y:S02]  /*0900*/  ISETP.GE.AND P0, PT, R14, RZ, PT ;  /* 0x000000ff0e00720c */ /* 0x000fe40003f06270 */
[C---:B------:R-:W-:Y:S01]  /*0910*/  ISETP.GT.U32.AND P3, PT, R0.reuse, R13, PT ;  /* 0x0000000d0000720c */ /* 0x040fe20003f64070 */
[C---:B------:R-:W-:Y:S01]  /*0920*/  IMAD R11, R0.reuse, R3, R15 ;  /* 0x00000003000b7224 */ /* 0x040fe200078e020f */
[----:B------:R-:W-:Y:S01]  /*0930*/  IABS R15, R10 ;  /* 0x0000000a000f7213 */ /* 0x000fe20000000000 */
[--C-:B------:R-:W-:Y:S02]  /*0940*/  @!P2 IMAD.IADD R7, R7, 0x1, -R0.reuse ;  /* 0x000000010707a824 */ /* 0x100fe400078e0a00 */
[----:B------:R-:W-:Y:S01]  /*0950*/  @!P6 IMAD.IADD R9, R9, 0x1, -R0 ;  /* 0x000000010909e824 */ /* 0x000fe200078e0a00 */
[----:B------:R-:W-:Y:S01]  /*0960*/  ISETP.GT.U32.AND P2, PT, R0, R11, PT ;  /* 0x0000000b0000720c */ /* 0x000fe20003f44070 */
[----:B------:R-:W-:-:S03]  /*0970*/  IMAD.HI.U32 R3, R6, R15, RZ ;  /* 0x0000000f06037227 */ /* 0x000fc600078e00ff */
[----:B------:R-:W-:Y:S01]  /*0980*/  ISETP.GT.U32.AND P6, PT, R0, R9, PT ;  /* 0x000000090000720c */ /* 0x000fe20003fc4070 */
[----:B------:R-:W-:Y:S02]  /*0990*/  IMAD.MOV R3, RZ, RZ, -R3 ;  /* 0x000000ffff037224 */ /* 0x000fe400078e0a03 */
[----:B------:R-:W-:Y:S01]  /*09a0*/  @!P3 IMAD.IADD R13, R13, 0x1, -R0 ;  /* 0x000000010d0db824 */ /* 0x000fe200078e0a00 */
[----:B------:R-:W-:Y:S01]  /*09b0*/  ISETP.GE.AND P3, PT, R8, RZ, PT ;  /* 0x000000ff0800720c */ /* 0x000fe20003f66270 */
[----:B------:R-:W-:Y:S02]  /*09c0*/  IMAD.MOV.U32 R10, RZ, RZ, R7 ;  /* 0x000000ffff0a7224 */ /* 0x000fe400078e0007 */
[----:B------:R-:W-:Y:S02]  /*09d0*/  IMAD.MOV R14, RZ, RZ, -R12 ;  /* 0x000000ffff0e7224 */ /* 0x000fe400078e0a0c */
[----:B------:R-:W-:Y:S02]  /*09e0*/  IMAD R7, R0, R3, R15 ;  /* 0x0000000300077224 */ /* 0x000fe400078e020f */
[----:B------:R-:W-:-:S02]  /*09f0*/  IMAD.MOV.U32 R3, RZ, RZ, R13 ;  /* 0x000000ffff037224 */ /* 0x000fc400078e000d */
[--C-:B------:R-:W-:Y:S01]  /*0a00*/  @!P6 IMAD.IADD R9, R9, 0x1, -R0.reuse ;  /* 0x000000010909e824 */ /* 0x100fe200078e0a00 */
[----:B------:R-:W-:Y:S01]  /*0a10*/  ISETP.GE.AND P6, PT, R18, RZ, PT ;  /* 0x000000ff1200720c */ /* 0x000fe20003fc6270 */
[----:B------:R-:W-:Y:S01]  /*0a20*/  IMAD R19, R0, R14, R19 ;  /* 0x0000000e00137224 */ /* 0x000fe200078e0213 */
[----:B------:R-:W-:Y:S01]  /*0a30*/  LOP3.LUT R14, R8, 0x1c, RZ, 0xfc, !PT ;  /* 0x0000001c080e7812 */ /* 0x000fe200078efcff */
[----:B------:R-:W-:Y:S01]  /*0a40*/  IMAD.MOV.U32 R13, RZ, RZ, R9 ;  /* 0x000000ffff0d7224 */ /* 0x000fe200078e0009 */
[----:B------:R-:W-:Y:S01]  /*0a50*/  @!P3 IADD3 R10, -R10, RZ, RZ ;  /* 0x000000ff0a0ab210 */ /* 0x000fe20007ffe1ff */
[----:B------:R-:W-:Y:S01]  /*0a60*/  @!P2 IMAD.IADD R11, R11, 0x1, -R0 ;  /* 0x000000010b0ba824 */ /* 0x000fe200078e0a00 */
[----:B------:R-:W-:Y:S01]  /*0a70*/  IABS R25, R14 ;  /* 0x0000000e00197213 */ /* 0x000fe20000000000 */
[----:B------:R-:W-:Y:S01]  /*0a80*/  IMAD.HI.U32 R12, R6, R17, RZ ;  /* 0x00000011060c7227 */ /* 0x000fe200078e00ff */
[----:B------:R-:W-:Y:S02]  /*0a90*/  @!P4 IADD3 R13, -R13, RZ, RZ ;  /* 0x000000ff0d0dc210 */ /* 0x000fe40007ffe1ff */
[C---:B------:R-:W-:Y:S01]  /*0aa0*/  ISETP.GT.U32.AND P4, PT, R0.reuse, R19, PT ;  /* 0x000000130000720c */ /* 0x040fe20003f84070 */
[----:B------:R-:W-:Y:S01]  /*0ab0*/  IMAD.MOV R12, RZ, RZ, -R12 ;  /* 0x000000ffff0c7224 */ /* 0x000fe200078e0a0c */
[C---:B------:R-:W-:Y:S01]  /*0ac0*/  ISETP.GT.U32.AND P2, PT, R0.reuse, R11, PT ;  /* 0x0000000b0000720c */ /* 0x040fe20003f44070 */
[----:B------:R-:W-:Y:S01]  /*0ad0*/  @!P5 IMAD.MOV R3, RZ, RZ, -R3 ;  /* 0x000000ffff03d224 */ /* 0x000fe200078e0a03 */
[C---:B------:R-:W-:Y:S01]  /*0ae0*/  ISETP.GT.U32.AND P5, PT, R0.reuse, R7, PT ;  /* 0x000000070000720c */ /* 0x040fe20003fa4070 */
[----:B------:R-:W-:Y:S01]  /*0af0*/  IMAD R9, R0, R12, R17 ;  /* 0x0000000c00097224 */ /* 0x000fe200078e0211 */
[----:B------:R-:W-:Y:S01]  /*0b00*/  LOP3.LUT R12, R8, 0x18, RZ, 0xfc, !PT ;  /* 0x00000018080c7812 */ /* 0x000fe200078efcff */
[----:B------:R-:W-:Y:S01]  /*0b10*/  IMAD R36, R4, 0x200, R75 ;  /* 0x0000020004247824 */ /* 0x000fe200078e024b */
[----:B------:R-:W-:-:S02]  /*0b20*/  ISETP.GE.AND P3, PT, R16, RZ, PT ;  /* 0x000000ff1000720c */ /* 0x000fc40003f66270 */
[----:B------:R-:W-:Y:S02]  /*0b30*/  IABS R17, R12 ;  /* 0x0000000c00117213 */ /* 0x000fe40000000000 */
[C---:B------:R-:W-:Y:S01]  /*0b40*/  LOP3.LUT R16, R8.reuse, 0x20, RZ, 0xfc, !PT ;  /* 0x0000002008107812 */ /* 0x040fe200078efcff */
[--C-:B------:R-:W-:Y:S01]  /*0b50*/  @!P4 IMAD.IADD R19, R19, 0x1, -R0.reuse ;  /* 0x000000011313c824 */ /* 0x100fe200078e0a00 */
[----:B------:R-:W-:Y:S01]  /*0b60*/  LOP3.LUT R18, R8, 0x24, RZ, 0xfc, !PT ;  /* 0x0000002408127812 */ /* 0x000fe200078efcff */
[--C-:B------:R-:W-:Y:S01]  /*0b70*/  @!P2 IMAD.IADD R11, R11, 0x1, -R0.reuse ;  /* 0x000000010b0ba824 */ /* 0x100fe200078e0a00 */
[----:B------:R-:W-:Y:S01]  /*0b80*/  ISETP.GE.AND P2, PT, R12, RZ, PT ;  /* 0x000000ff0c00720c */ /* 0x000fe20003f46270 */
[--C-:B------:R-:W-:Y:S01]  /*0b90*/  @!P5 IMAD.IADD R7, R7, 0x1, -R0.reuse ;  /* 0x000000010707d824 */ /* 0x100fe200078e0a00 */
[----:B------:R-:W-:Y:S01]  /*0ba0*/  ISETP.GT.U32.AND P4, PT, R0, R19, PT ;  /* 0x000000130000720c */ /* 0x000fe20003f84070 */
[----:B------:R-:W-:Y:S01]  /*0bb0*/  IMAD.MOV.U32 R15, RZ, RZ, R11 ;  /* 0x000000ffff0f7224 */ /* 0x000fe200078e000b */
[----:B------:R-:W-:Y:S01]  /*0bc0*/  IABS R21, R16 ;  /* 0x0000001000157213 */ /* 0x000fe20000000000 */
[----:B------:R-:W-:Y:S01]  /*0bd0*/  IMAD.HI.U32 R11, R6, R17, RZ ;  /* 0x00000011060b7227 */ /* 0x000fe200078e00ff */
[----:B------:R-:W-:Y:S01]  /*0be0*/  ISETP.GT.U32.AND P5, PT, R0, R7, PT ;  /* 0x000000070000720c */ /* 0x000fe20003fa4070 */
[----:B------:R-:W-:Y:S01]  /*0bf0*/  STL [R1+0x938], R36 ;  /* 0x0009382401007387 */ /* 0x000fe20000100800 */
[----:B------:R-:W-:Y:S01]  /*0c00*/  IABS R29, R18 ;  /* 0x00000012001d7213 */ /* 0x000fe20000000000 */
[----:B------:R-:W-:Y:S01]  /*0c10*/  IMAD.MOV R11, RZ, RZ, -R11 ;  /* 0x000000ffff0b7224 */ /* 0x000fe200078e0a0b */
[----:B------:R-:W-:Y:S01]  /*0c20*/  IADD3 R34, R36, 0x80, RZ ;  /* 0x0000008024227810 */ /* 0x000fe20007ffe0ff */
[----:B------:R-:W-:Y:S01]  /*0c30*/  @!P0 IMAD.MOV R15, RZ, RZ, -R15 ;  /* 0x000000ffff0f8224 */ /* 0x000fe200078e0a0f */
[C---:B------:R-:W-:Y:S01]  /*0c40*/  ISETP.GT.U32.AND P0, PT, R0.reuse, R9, PT ;  /* 0x000000090000720c */ /* 0x040fe20003f04070 */
[----:B------:R-:W-:Y:S01]  /*0c50*/  IMAD R11, R0, R11, R17 ;  /* 0x0000000b000b7224 */ /* 0x000fe200078e0211 */
[C---:B------:R-:W-:Y:S01]  /*0c60*/  IADD3 R32, R36.reuse, 0x100, RZ ;  /* 0x0000010024207810 */ /* 0x040fe20007ffe0ff */
[--C-:B------:R-:W-:Y:S01]  /*0c70*/  @!P4 IMAD.IADD R19, R19, 0x1, -R0.reuse ;  /* 0x000000011313c824 */ /* 0x100fe200078e0a00 */
[----:B------:R-:W-:Y:S01]  /*0c80*/  IADD3 R30, R36, 0x180, RZ ;  /* 0x00000180241e7810 */ /* 0x000fe20007ffe0ff */
[----:B------:R-:W-:Y:S01]  /*0c90*/  IMAD.HI.U32 R12, R6, R25, RZ ;  /* 0x00000019060c7227 */ /* 0x000fe200078e00ff */
[----:B------:R-:W-:Y:S01]  /*0ca0*/  ISETP.GT.U32.AND P4, PT, R0, R11, PT ;  /* 0x0000000b0000720c */ /* 0x000fe20003f84070 */
[----:B------:R-:W-:Y:S02]  /*0cb0*/  STL [R1+0x93c], R34 ;  /* 0x00093c2201007387 */ /* 0x000fe40000100800 */
[--C-:B------:R-:W-:Y:S01]  /*0cc0*/  @!P5 IMAD.IADD R7, R7, 0x1, -R0.reuse ;  /* 0x000000010707d824 */ /* 0x100fe200078e0a00 */
[----:B------:R-:W-:Y:S01]  /*0cd0*/  IADD3 R12, -R12, RZ, RZ ;  /* 0x000000ff0c0c7210 */ /* 0x000fe20007ffe1ff */
[----:B------:R-:W-:Y:S01]  /*0ce0*/  @!P3 IMAD.MOV R19, RZ, RZ, -R19 ;  /* 0x000000ffff13b224 */ /* 0x000fe200078e0a13 */
[----:B------:R-:W-:Y:S01]  /*0cf0*/  ISETP.GE.AND P5, PT, R14, RZ, PT ;  /* 0x000000ff0e00720c */ /* 0x000fe20003fa6270 */
[--C-:B------:R-:W-:Y:S01]  /*0d00*/  @!P0 IMAD.IADD R9, R9, 0x1, -R0.reuse ;  /* 0x0000000109098824 */ /* 0x100fe200078e0a00 */
[----:B------:R-:W-:Y:S01]  /*0d10*/  ISETP.GE.AND P3, PT, R16, RZ, PT ;  /* 0x000000ff1000720c */ /* 0x000fe20003f66270 */
[----:B------:R-:W-:Y:S01]  /*0d20*/  IMAD R25, R0, R12, R25 ;  /* 0x0000000c00197224 */ /* 0x000fe200078e0219 */
[----:B------:R-:W-:Y:S01]  /*0d30*/  LOP3.LUT R16, R8, 0x28, RZ, 0xfc, !PT ;  /* 0x0000002808107812 */ /* 0x000fe200078efcff */
[----:B------:R-:W-:Y:S01]  /*0d40*/  IMAD.HI.U32 R12, R6, R21, RZ ;  /* 0x00000015060c7227 */ /* 0x000fe200078e00ff */
[----:B------:R-:W-:Y:S01]  /*0d50*/  ISETP.GT.U32.AND P0, PT, R0, R9, PT ;  /* 0x000000090000720c */ /* 0x000fe20003f04070 */
[----:B------:R1:W-:Y:S01]  /*0d60*/  STL [R1+0x944], R32 ;  /* 0x0009442001007387 */ /* 0x0003e20000100800 */
[----:B------:R-:W-:Y:S01]  /*0d70*/  IABS R27, R16 ;  /* 0x00000010001b7213 */ /* 0x000fe20000000000 */
[----:B------:R-:W-:-:S02]  /*0d80*/  @!P4 IMAD.IADD R11, R11, 0x1, -R0 ;  /* 0x000000010b0bc824 */ /* 0x000fc400078e0a00 */
[----:B------:R-:W-:Y:S01]  /*0d90*/  IMAD.MOV R12, RZ, RZ, -R12 ;  /* 0x000000ffff0c7224 */ /* 0x000fe200078e0a0c */
[----:B------:R2:W-:Y:S01]  /*0da0*/  STL [R1+0x940], R30 ;  /* 0x0009401e01007387 */ /* 0x0005e20000100800 */
[----:B------:R-:W-:Y:S01]  /*0db0*/  IMAD.HI.U32 R14, R6, R29, RZ ;  /* 0x0000001d060e7227 */ /* 0x000fe200078e00ff */
[----:B------:R-:W-:-:S03]  /*0dc0*/  ISETP.GT.U32.AND P4, PT, R0, R11, PT ;  /* 0x0000000b0000720c */ /* 0x000fc60003f84070 */
[----:B------:R-:W-:Y:S02]  /*0dd0*/  IMAD.MOV.U32 R17, RZ, RZ, R7 ;  /* 0x000000ffff117224 */ /* 0x000fe400078e0007 */
[C---:B------:R-:W-:Y:S02]  /*0de0*/  IMAD R7, R0.reuse, R12, R21 ;  /* 0x0000000c00077224 */ /* 0x040fe400078e0215 */
[----:B------:R-:W-:Y:S01]  /*0df0*/  IMAD.MOV R14, RZ, RZ, -R14 ;  /* 0x000000ffff0e7224 */ /* 0x000fe200078e0a0e */
[----:B------:R-:W-:Y:S01]  /*0e00*/  @!P1 IADD3 R17, -R17, RZ, RZ ;  /* 0x000000ff11119210 */ /* 0x000fe20007ffe1ff */
[----:B------:R-:W-:Y:S01]  /*0e10*/  @!P0 IMAD.IADD R9, R9, 0x1, -R0 ;  /* 0x0000000109098824 */ /* 0x000fe200078e0a00 */
[C---:B------:R-:W-:Y:S01]  /*0e20*/  ISETP.GT.U32.AND P0, PT, R0.reuse, R7, PT ;  /* 0x000000070000720c */ /* 0x040fe20003f04070 */
[C---:B------:R-:W-:Y:S01]  /*0e30*/  IMAD R29, R0.reuse, R14, R29 ;  /* 0x0000000e001d7224 */ /* 0x040fe200078e021d */
[----:B------:R-:W-:Y:S01]  /*0e40*/  ISETP.GT.U32.AND P1, PT, R0, R25, PT ;  /* 0x000000190000720c */ /* 0x000fe20003f24070 */
[----:B------:R-:W-:Y:S01]  /*0e50*/  IMAD.MOV.U32 R21, RZ, RZ, R9 ;  /* 0x000000ffff157224 */ /* 0x000fe200078e0009 */
[----:B------:R-:W-:Y:S01]  /*0e60*/  @!P4 IADD3 R11, R11, -R0, RZ ;  /* 0x800000000b0bc210 */ /* 0x000fe20007ffe0ff */
[----:B------:R-:W-:Y:S01]  /*0e70*/  IMAD.HI.U32 R9, R6, R27, RZ ;  /* 0x0000001b06097227 */ /* 0x000fe200078e00ff */
[----:B------:R-:W-:-:S02]  /*0e80*/  ISETP.GT.U32.AND P4, PT, R0, R29, PT ;  /* 0x0000001d0000720c */ /* 0x000fc40003f84070 */
[----:B------:R-:W-:Y:S01]  /*0e90*/  LOP3.LUT R14, R8, 0x2c, RZ, 0xfc, !PT ;  /* 0x0000002c080e7812 */ /* 0x000fe200078efcff */
[----:B------:R-:W-:Y:S02]  /*0ea0*/  IMAD.MOV R9, RZ, RZ, -R9 ;  /* 0x000000ffff097224 */ /* 0x000fe400078e0a09 */
[----:B------:R-:W-:Y:S01]  /*0eb0*/  @!P6 IMAD.MOV R21, RZ, RZ, -R21 ;  /* 0x000000ffff15e224 */ /* 0x000fe200078e0a15 */
[----:B------:R-:W-:Y:S01]  /*0ec0*/  IABS R31, R14 ;  /* 0x0000000e001f7213 */ /* 0x000fe20000000000 */
[----:B------:R-:W-:Y:S01]  /*0ed0*/  @!P0 IMAD.IADD R7, R7, 0x1, -R0 ;  /* 0x0000000107078824 */ /* 0x000fe200078e0a00 */
[----:B------:R-:W-:Y:S01]  /*0ee0*/  ISETP.GE.AND P6, PT, R18, RZ, PT ;  /* 0x000000ff1200720c */ /* 0x000fe20003fc6270 */
[----:B------:R-:W-:Y:S01]  /*0ef0*/  IMAD R9, R0, R9, R27 ;  /* 0x0000000900097224 */ /* 0x000fe200078e021b */
[----:B------:R-:W-:Y:S01]  /*0f00*/  LOP3.LUT R18, R8, 0x3c, RZ, 0xfc, !PT ;  /* 0x0000003c08127812 */ /* 0x000fe200078efcff */
[----:B------:R-:W-:Y:S01]  /*0f10*/  IMAD.HI.U32 R12, R6, R31, RZ ;  /* 0x0000001f060c7227 */ /* 0x000fe200078e00ff */
[----:B------:R-:W-:-:S02]  /*0f20*/  ISETP.GT.U32.AND P0, PT, R0, R7, PT ;  /* 0x000000070000720c */ /* 0x000fc40003f04070 */
[----:B------:R-:W-:Y:S01]  /*0f30*/  @!P4 IADD3 R29, R29, -R0, RZ ;  /* 0x800000001d1dc210 */ /* 0x000fe20007ffe0ff */
[----:B------:R-:W-:Y:S01]  /*0f40*/  @!P1 IMAD.IADD R25, R25, 0x1, -R0 ;  /* 0x0000000119199824 */ /* 0x000fe200078e0a00 */
[----:B------:R-:W-:Y:S01]  /*0f50*/  IABS R41, R18 ;  /* 0x0000001200297213 */ /* 0x000fe20000000000 */
[----:B------:R-:W-:Y:S01]  /*0f60*/  IMAD.MOV R12, RZ, RZ, -R12 ;  /* 0x000000ffff0c7224 */ /* 0x000fe200078e0a0c */
[C---:B------:R-:W-:Y:S01]  /*0f70*/  ISETP.GT.U32.AND P4, PT, R0.reuse, R29, PT ;  /* 0x0000001d0000720c */ /* 0x040fe20003f84070 */
[----:B------:R-:W-:Y:S01]  /*0f80*/  IMAD.MOV.U32 R23, RZ, RZ, R11 ;  /* 0x000000ffff177224 */ /* 0x000fe200078e000b */
[C---:B------:R-:W-:Y:S01]  /*0f90*/  ISETP.GT.U32.AND P1, PT, R0.reuse, R25, PT ;  /* 0x000000190000720c */ /* 0x040fe20003f24070 */
[----:B------:R-:W-:Y:S01]  /*0fa0*/  IMAD R11, R0, R12, R31 ;  /* 0x0000000c000b7224 */ /* 0x000fe200078e021f */
[----:B------:R-:W-:Y:S01]  /*0fb0*/  LOP3.LUT R12, R8, 0x30, RZ, 0xfc, !PT ;  /* 0x00000030080c7812 */ /* 0x000fe200078efcff */
[----:B------:R-:W-:Y:S01]  /*0fc0*/  @!P2 IMAD.MOV R23, RZ, RZ, -R23 ;  /* 0x000000ffff17a224 */ /* 0x000fe200078e0a17 */
[----:B------:R-:W-:Y:S01]  /*0fd0*/  ISETP.GE.AND P2, PT, R16, RZ, PT ;  /* 0x000000ff1000720c */ /* 0x000fe20003f46270 */
[----:B------:R-:W-:Y:S01]  /*0fe0*/  @!P0 IMAD.IADD R7, R7, 0x1, -R0 ;  /* 0x0000000107078824 */ /* 0x000fe200078e0a00 */
[----:B------:R-:W-:-:S02]  /*0ff0*/  ISETP.GT.U32.AND P0, PT, R0, R9, PT ;  /* 0x000000090000720c */ /* 0x000fc40003f04070 */
[----:B------:R-:W-:Y:S01]  /*1000*/  IABS R31, R12 ;  /* 0x0000000c001f7213 */ /* 0x000fe20000000000 */
[----:B------:R-:W-:Y:S01]  /*1010*/  IMAD.MOV.U32 R27, RZ, RZ, R7 ;  /* 0x000000ffff1b7224 */ /* 0x000fe200078e0007 */
[----:B------:R-:W-:Y:S01]  /*1020*/  LOP3.LUT R16, R8, 0x38, RZ, 0xfc, !PT ;  /* 0x0000003808107812 */ /* 0x000fe200078efcff */
[--C-:B------:R-:W-:Y:S02]  /*1030*/  @!P4 IMAD.IADD R29, R29, 0x1, -R0.reuse ;  /* 0x000000011d1dc824 */ /* 0x100fe400078e0a00 */
[----:B------:R-:W-:Y:S01]  /*1040*/  IMAD.HI.U32 R7, R6, R31, RZ ;  /* 0x0000001f06077227 */ /* 0x000fe200078e00ff */
[----:B------:R-:W-:Y:S02]  /*1050*/  IABS R39, R16 ;  /* 0x0000001000277213 */ /* 0x000fe40000000000 */
[----:B------:R-:W-:Y:S01]  /*1060*/  ISETP.GE.AND P4, PT, R16, RZ, PT ;  /* 0x000000ff1000720c */ /* 0x000fe20003f86270 */
[----:B------:R-:W-:Y:S01]  /*1070*/  @!P6 IMAD.MOV R29, RZ, RZ, -R29 ;  /* 0x000000ffff1de224 */ /* 0x000fe200078e0a1d */
[----:B------:R-:W-:Y:S01]  /*1080*/  ISETP.GT.U32.AND P6, PT, R0, R11, PT ;  /* 0x0000000b0000720c */ /* 0x000fe20003fc4070 */
[--C-:B------:R-:W-:Y:S01]  /*1090*/  @!P0 IMAD.IADD R9, R9, 0x1, -R0.reuse ;  /* 0x0000000109098824 */ /* 0x100fe200078e0a00 */
[----:B------:R-:W-:Y:S01]  /*10a0*/  IADD3 R7, -R7, RZ, RZ ;  /* 0x000000ff07077210 */ /* 0x000fe20007ffe1ff */
[----:B------:R-:W-:Y:S01]  /*10b0*/  @!P1 IMAD.IADD R25, R25, 0x1, -R0 ;  /* 0x0000000119199824 */ /* 0x000fe200078e0a00 */
[----:B------:R-:W-:Y:S01]  /*10c0*/  ISETP.GE.AND P1, PT, R14, RZ, PT ;  /* 0x000000ff0e00720c */ /* 0x000fe20003f26270 */
[----:B------:R-:W-:Y:S01]  /*10d0*/  @!P3 IMAD.MOV R27, RZ, RZ, -R27 ;  /* 0x000000ffff1bb224 */ /* 0x000fe200078e0a1b */
[----:B------:R-:W-:Y:S01]  /*10e0*/  ISETP.GT.U32.AND P0, PT, R0, R9, PT ;  /* 0x000000090000720c */ /* 0x000fe20003f04070 */
[----:B------:R-:W-:Y:S01]  /*10f0*/  @!P5 IMAD.MOV R25, RZ, RZ, -R25 ;  /* 0x000000ffff19d224 */ /* 0x000fe200078e0a19 */
[----:B------:R-:W-:Y:S01]  /*1100*/  LOP3.LUT R14, R8, 0x34, RZ, 0xfc, !PT ;  /* 0x00000034080e7812 */ /* 0x000fe200078efcff */
[----:B------:R-:W-:Y:S01]  /*1110*/  IMAD R7, R0, R7, R31 ;  /* 0x0000000700077224 */ /* 0x000fe200078e021f */
[----:B------:R-:W-:-:S02]  /*1120*/  ISETP.GE.AND P5, PT, R12, RZ, PT ;  /* 0x000000ff0c00720c */ /* 0x000fc40003fa6270 */
[----:B------:R-:W-:Y:S01]  /*1130*/  IABS R37, R14 ;  /* 0x0000000e00257213 */ /* 0x000fe20000000000 */
[--C-:B------:R-:W-:Y:S01]  /*1140*/  @!P6 IMAD.IADD R11, R11, 0x1, -R0.reuse ;  /* 0x000000010b0be824 */ /* 0x100fe200078e0a00 */
[----:B------:R-:W-:Y:S02]  /*1150*/  ISETP.GE.AND P3, PT, R14, RZ, PT ;  /* 0x000000ff0e00720c */ /* 0x000fe40003f66270 */
[----:B------:R-:W-:Y:S01]  /*1160*/  LOP3.LUT R16, R8, 0x44, RZ, 0xfc, !PT ;  /* 0x0000004408107812 */ /* 0x000fe200078efcff */
[----:B------:R-:W-:Y:S01]  /*1170*/  IMAD.HI.U32 R12, R6, R37, RZ ;  /* 0x00000025060c7227 */ /* 0x000fe200078e00ff */
[C---:B------:R-:W-:Y:S02]  /*1180*/  ISETP.GT.U32.AND P6, PT, R0.reuse, R11, PT ;  /* 0x0000000b0000720c */ /* 0x040fe40003fc4070 */
[----:B------:R-:W-:Y:S01]  /*1190*/  IABS R35, R16 ;  /* 0x0000001000237213 */ /* 0x000fe20000000000 */
[----:B------:R-:W-:Y:S01]  /*11a0*/  @!P0 IMAD.IADD R9, R9, 0x1, -R0 ;  /* 0x0000000109098824 */ /* 0x000fe200078e0a00 */
[----:B------:R-:W-:Y:S01]  /*11b0*/  ISETP.GT.U32.AND P0, PT, R0, R7, PT ;  /* 0x000000070000720c */ /* 0x000fe20003f04070 */
[----:B------:R-:W-:-:S02]  /*11c0*/  IMAD.MOV R14, RZ, RZ, -R12 ;  /* 0x000000ffff0e7224 */ /* 0x000fc400078e0a0c */
[----:B------:R-:W-:-:S04]  /*11d0*/  IMAD.HI.U32 R12, R6, R39, RZ ;  /* 0x00000027060c7227 */ /* 0x000fc800078e00ff */
[----:B------:R-:W-:Y:S02]  /*11e0*/  IMAD R37, R0, R14, R37 ;  /* 0x0000000e00257224 */ /* 0x000fe400078e0225 */
[----:B------:R-:W-:-:S04]  /*11f0*/  IMAD.HI.U32 R14, R6, R43, RZ ;  /* 0x0000002b060e7227 */ /* 0x000fc800078e00ff */
[----:B------:R-:W-:Y:S01]  /*1200*/  @!P6 IMAD.IADD R11, R11, 0x1, -R0 ;  /* 0x000000010b0be824 */ /* 0x000fe200078e0a00 */
[----:B------:R-:W-:Y:S01]  /*1210*/  ISETP.GT.U32.AND P6, PT, R0, R37, PT ;  /* 0x000000250000720c */ /* 0x000fe20003fc4070 */
[----:B------:R-:W-:Y:S01]  /*1220*/  IMAD.MOV R12, RZ, RZ, -R12 ;  /* 0x000000ffff0c7224 */ /* 0x000fe200078e0a0c */
[----:B------:R-:W-:Y:S01]  /*1230*/  IADD3 R14, -R14, RZ, RZ ;  /* 0x000000ff0e0e7210 */ /* 0x000fe20007ffe1ff */
[----:B------:R-:W-:Y:S02]  /*1240*/  @!P0 IMAD.IADD R7, R7, 0x1, -R0 ;  /* 0x0000000107078824 */ /* 0x000fe400078e0a00 */
[C---:B------:R-:W-:Y:S02]  /*1250*/  IMAD R39, R0.reuse, R12, R39 ;  /* 0x0000000c00277224 */ /* 0x040fe400078e0227 */
[----:B------:R-:W-:Y:S01]  /*1260*/  IMAD.MOV.U32 R31, RZ, RZ, R9 ;  /* 0x000000ffff1f7224 */ /* 0x000fe200078e0009 */
[C---:B------:R-:W-:Y:S01]  /*1270*/  ISETP.GT.U32.AND P0, PT, R0.reuse, R7, PT ;  /* 0x000000070000720c */ /* 0x040fe20003f04070 */
[----:B------:R-:W-:-:S02]  /*1280*/  IMAD R43, R0, R14, R43 ;  /* 0x0000000e002b7224 */ /* 0x000fc400078e022b */
[----:B------:R-:W-:Y:S01]  /*1290*/  @!P2 IMAD.MOV R31, RZ, RZ, -R31 ;  /* 0x000000ffff1fa224 */ /* 0x000fe200078e0a1f */
[----:B------:R-:W-:Y:S01]  /*12a0*/  ISETP.GT.U32.AND P2, PT, R0, R39, PT ;  /* 0x000000270000720c */ /* 0x000fe20003f44070 */
[----:B------:R-:W-:-:S04]  /*12b0*/  IMAD.HI.U32 R12, R6, R41, RZ ;  /* 0x00000029060c7227 */ /* 0x000fc800078e00ff */
[----:B------:R-:W-:Y:S01]  /*12c0*/  @!P6 IMAD.IADD R37, R37, 0x1, -R0 ;  /* 0x000000012525e824 */ /* 0x000fe200078e0a00 */
[----:B------:R-:W-:Y:S01]  /*12d0*/  ISETP.GT.U32.AND P6, PT, R0, R43, PT ;  /* 0x0000002b0000720c */ /* 0x000fe20003fc4070 */
[----:B------:R-:W-:-:S04]  /*12e0*/  IMAD.HI.U32 R9, R6, R45, RZ ;  /* 0x0000002d06097227 */ /* 0x000fc800078e00ff */
[----:B------:R-:W-:Y:S02]  /*12f0*/  IMAD.MOV R12, RZ, RZ, -R12 ;  /* 0x000000ffff0c7224 */ /* 0x000fe400078e0a0c */
[----:B------:R-:W-:Y:S01]  /*1300*/  IMAD.MOV.U32 R33, RZ, RZ, R11 ;  /* 0x000000ffff217224 */ /* 0x000fe200078e000b */
[----:B------:R-:W-:Y:S01]  /*1310*/  IADD3 R11, -R9, RZ, RZ ;  /* 0x000000ff090b7210 */ /* 0x000fe20007ffe1ff */
[----:B------:R-:W-:Y:S02]  /*1320*/  IMAD R41, R0, R12, R41 ;  /* 0x0000000c00297224 */ /* 0x000fe400078e0229 */
[--C-:B------:R-:W-:Y:S01]  /*1330*/  @!P0 IMAD.IADD R7, R7, 0x1, -R0.reuse ;  /* 0x0000000107078824 */ /* 0x100fe200078e0a00 */
[----:B------:R-:W-:Y:S01]  /*1340*/  ISETP.GE.AND P0, PT, R18, RZ, PT ;  /* 0x000000ff1200720c */ /* 0x000fe20003f06270 */
[----:B------:R-:W-:Y:S01]  /*1350*/  IMAD.HI.U32 R12, R6, R35, RZ ;  /* 0x00000023060c7227 */ /* 0x000fe200078e00ff */
[----:B------:R-:W-:Y:S02]  /*1360*/  LOP3.LUT R18, R8, 0x4c, RZ, 0xfc, !PT ;  /* 0x0000004c08127812 */ /* 0x000fe400078efcff */
[----:B------:R-:W-:Y:S01]  /*1370*/  @!P6 IADD3 R43, R43, -R0, RZ ;  /* 0x800000002b2be210 */ /* 0x000fe20007ffe0ff */
[----:B------:R-:W-:Y:S01]  /*1380*/  @!P1 IMAD.MOV R33, RZ, RZ, -R33 ;  /* 0x000000ffff219224 */ /* 0x000fe200078e0a21 */
[C---:B------:R-:W-:Y:S01]  /*1390*/  ISETP.GT.U32.AND P1, PT, R0.reuse, R41, PT ;  /* 0x000000290000720c */ /* 0x040fe20003f24070 */
[----:B------:R-:W-:Y:S01]  /*13a0*/  @!P2 IMAD.IADD R39, R39, 0x1, -R0 ;  /* 0x000000012727a824 */ /* 0x000fe200078e0a00 */
[C---:B------:R-:W-:Y:S01]  /*13b0*/  ISETP.GT.U32.AND P2, PT, R0.reuse, R37, PT ;  /* 0x000000250000720c */ /* 0x040fe20003f44070 */
[----:B------:R-:W-:Y:S01]  /*13c0*/  IMAD.MOV R12, RZ, RZ, -R12 ;  /* 0x000000ffff0c7224 */ /* 0x000fe200078e0a0c */
[C---:B------:R-:W-:Y:S01]  /*13d0*/  ISETP.GT.U32.AND P6, PT, R0.reuse, R43, PT ;  /* 0x0000002b0000720c */ /* 0x040fe20003fc4070 */
[C---:B------:R-:W-:Y:S01]  /*13e0*/  IMAD R11, R0.reuse, R11, R45 ;  /* 0x0000000b000b7224 */ /* 0x040fe200078e022d */
[----:B------:R-:W-:Y:S01]  /*13f0*/  IABS R45, R18 ;  /* 0x00000012002d7213 */ /* 0x000fe20000000000 */
[----:B------:R-:W-:-:S02]  /*1400*/  IMAD R9, R0, R12, R35 ;  /* 0x0000000c00097224 */ /* 0x000fc400078e0223 */
[----:B------:R-:W-:Y:S02]  /*1410*/  IMAD.MOV.U32 R35, RZ, RZ, R7 ;  /* 0x000000ffff237224 */ /* 0x000fe400078e0007 */
[----:B------:R-:W-:-:S04]  /*1420*/  IMAD.HI.U32 R7, R6, R45, RZ ;  /* 0x0000002d06077227 */ /* 0x000fc800078e00ff */
[----:B------:R-:W-:Y:S02]  /*1430*/  IMAD.MOV R7, RZ, RZ, -R7 ;  /* 0x000000ffff077224 */ /* 0x000fe400078e0a07 */
[--C-:B------:R-:W-:Y:S01]  /*1440*/  @!P1 IMAD.IADD R41, R41, 0x1, -R0.reuse ;  /* 0x0000000129299824 */ /* 0x100fe200078e0a00 */
[----:B------:R-:W-:Y:S01]  /*1450*/  @!P6 IADD3 R43, R43, -R0, RZ ;  /* 0x800000002b2be210 */ /* 0x000fe20007ffe0ff */
[----:B------:R-:W-:Y:S01]  /*1460*/  @!P2 IMAD.IADD R37, R37, 0x1, -R0 ;  /* 0x000000012525a824 */ /* 0x000fe200078e0a00 */
[C---:B------:R-:W-:Y:S01]  /*1470*/  ISETP.GT.U32.AND P2, PT, R0.reuse, R9, PT ;  /* 0x000000090000720c */ /* 0x040fe20003f44070 */
[C---:B------:R-:W-:Y:S01]  /*1480*/  IMAD R7, R0.reuse, R7, R45 ;  /* 0x0000000700077224 */ /* 0x040fe200078e022d */
[C---:B------:R-:W-:Y:S01]  /*1490*/  ISETP.GT.U32.AND P1, PT, R0.reuse, R39, PT ;  /* 0x000000270000720c */ /* 0x040fe20003f24070 */
[----:B------:R-:W-:Y:S01]  /*14a0*/  @!P5 IMAD.MOV R35, RZ, RZ, -R35 ;  /* 0x000000ffff23d224 */ /* 0x000fe200078e0a23 */
[C---:B------:R-:W-:Y:S01]  /*14b0*/  ISETP.GT.U32.AND P5, PT, R0.reuse, R41, PT ;  /* 0x000000290000720c */ /* 0x040fe20003fa4070 */
[----:B------:R-:W-:Y:S01]  /*14c0*/  @!P3 IMAD.MOV R37, RZ, RZ, -R37 ;  /* 0x000000ffff25b224 */ /* 0x000fe200078e0a25 */
[----:B------:R-:W-:Y:S01]  /*14d0*/  ISETP.GT.U32.AND P6, PT, R0, R7, PT ;  /* 0x000000070000720c */ /* 0x000fe20003fc4070 */
[----:B------:R-:W-:-:S04]  /*14e0*/  IMAD.HI.U32 R14, R6, R53, RZ ;  /* 0x00000035060e7227 */ /* 0x000fc800078e00ff */
[----:B------:R-:W-:-:S04]  /*14f0*/  IMAD.HI.U32 R12, R6, R51, RZ ;  /* 0x00000033060c7227 */ /* 0x000fc800078e00ff */
[--C-:B------:R-:W-:Y:S01]  /*1500*/  @!P2 IMAD.IADD R9, R9, 0x1, -R0.reuse ;  /* 0x000000010909a824 */ /* 0x100fe200078e0a00 */
[----:B------:R-:W-:Y:S01]  /*1510*/  ISETP.GE.AND P2, PT, R16, RZ, PT ;  /* 0x000000ff1000720c */ /* 0x000fe20003f46270 */
[--C-:B------:R-:W-:Y:S01]  /*1520*/  @!P5 IMAD.IADD R41, R41, 0x1, -R0.reuse ;  /* 0x000000012929d824 */ /* 0x100fe200078e0a00 */
[----:B------:R-:W-:Y:S01]  /*1530*/  ISETP.GE.AND P5, PT, R20, RZ, PT ;  /* 0x000000ff1400720c */ /* 0x000fe20003fa6270 */
[--C-:B------:R-:W-:Y:S01]  /*1540*/  @!P1 IMAD.IADD R39, R39, 0x1, -R0.reuse ;  /* 0x0000000127279824 */ /* 0x100fe200078e0a00 */
[----:B------:R-:W-:Y:S01]  /*1550*/  ISETP.GT.U32.AND P3, PT, R0, R9, PT ;  /* 0x000000090000720c */ /* 0x000fe20003f64070 */
[----:B------:R-:W-:Y:S01]  /*1560*/  @!P6 IMAD.IADD R7, R7, 0x1, -R0 ;  /* 0x000000010707e824 */ /* 0x000fe200078e0a00 */
[----:B------:R-:W-:Y:S01]  /*1570*/  LOP3.LUT R16, R8, 0x58, RZ, 0xfc, !PT ;  /* 0x0000005808107812 */ /* 0x000fe200078efcff */
[----:B------:R-:W-:Y:S01]  /*1580*/  @!P4 IMAD.MOV R39, RZ, RZ, -R39 ;  /* 0x000000ffff27c224 */ /* 0x000fe200078e0a27 */
[C---:B------:R-:W-:Y:S01]  /*1590*/  ISETP.GT.U32.AND P1, PT, R0.reuse, R11, PT ;  /* 0x0000000b0000720c */ /* 0x040fe20003f24070 */
[----:B------:R-:W-:Y:S01]  /*15a0*/  IMAD.MOV R14, RZ, RZ, -R14 ;  /* 0x000000ffff0e7224 */ /* 0x000fe200078e0a0e */
[C---:B------:R-:W-:Y:S01]  /*15b0*/  ISETP.GT.U32.AND P4, PT, R0.reuse, R7, PT ;  /* 0x000000070000720c */ /* 0x040fe20003f84070 */
[----:B------:R-:W-:Y:S01]  /*15c0*/  IMAD.MOV R12, RZ, RZ, -R12 ;  /* 0x000000ffff0c7224 */ /* 0x000fe200078e0a0c */
[----:B------:R-:W-:Y:S01]  /*15d0*/  IABS R49, R16 ;  /* 0x0000001000317213 */ /* 0x000fe20000000000 */
[C---:B------:R-:W-:Y:S01]  /*15e0*/  IMAD R53, R0.reuse, R14, R53 ;  /* 0x0000000e00357224 */ /* 0x040fe200078e0235 */
[----:B------:R-:W-:Y:S01]  /*15f0*/  @!P0 IADD3 R41, -R41, RZ, RZ ;  /* 0x000000ff29298210 */ /* 0x000fe20007ffe1ff */
[----:B------:R-:W-:Y:S01]  /*1600*/  IMAD R51, R0, R12, R51 ;  /* 0x0000000c00337224 */ /* 0x000fe200078e0233 */
[----:B------:R-:W-:Y:S01]  /*1610*/  LOP3.LUT R20, R8, 0x5c, RZ, 0xfc, !PT ;  /* 0x0000005c08147812 */ /* 0x000fe200078efcff */
[----:B------:R-:W-:Y:S01]  /*1620*/  @!P5 IMAD.MOV R43, RZ, RZ, -R43 ;  /* 0x000000ffff2bd224 */ /* 0x000fe200078e0a2b */
[----:B------:R-:W-:Y:S01]  /*1630*/  ISETP.GE.AND P5, PT, R18, RZ, PT ;  /* 0x000000ff1200720c */ /* 0x000fe20003fa6270 */
[----:B------:R-:W-:Y:S01]  /*1640*/  @!P3 IMAD.IADD R9, R9, 0x1, -R0 ;  /* 0x000000010909b824 */ /* 0x000fe200078e0a00 */
[----:B------:R-:W-:Y:S01]  /*1650*/  ISETP.GT.U32.AND P3, PT, R0, R53, PT ;  /* 0x000000350000720c */ /* 0x000fe20003f64070 */
[----:B------:R-:W-:Y:S01]  /*1660*/  IMAD.HI.U32 R12, R6, R49, RZ ;  /* 0x00000031060c7227 */ /* 0x000fe200078e00ff */
[----:B------:R-:W-:-:S02]  /*1670*/  ISETP.GT.U32.AND P0, PT, R0, R51, PT ;  /* 0x000000330000720c */ /* 0x000fc40003f04070 */
[----:B------:R-:W-:Y:S01]  /*1680*/  MOV R45, R9 ;  /* 0x00000009002d7202 */ /* 0x000fe20000000f00 */
[----:B------:R-:W-:Y:S01]  /*1690*/  IMAD.MOV R12, RZ, RZ, -R12 ;  /* 0x000000ffff0c7224 */ /* 0x000fe200078e0a0c */
[----:B------:R-:W-:Y:S01]  /*16a0*/  IABS R55, R20 ;  /* 0x0000001400377213 */ /* 0x000fe20000000000 */
[--C-:B------:R-:W-:Y:S01]  /*16b0*/  @!P4 IMAD.IADD R7, R7, 0x1, -R0.reuse ;  /* 0x000000010707c824 */ /* 0x100fe200078e0a00 */
[----:B------:R-:W-:Y:S01]  /*16c0*/  LOP3.LUT R18, R8, 0x78, RZ, 0xfc, !PT ;  /* 0x0000007808127812 */ /* 0x000fe200078efcff */
[----:B------:R-:W-:Y:S01]  /*16d0*/  IMAD R9, R0, R12, R49 ;  /* 0x0000000c00097224 */ /* 0x000fe200078e0231 */
[----:B------:R-:W-:Y:S01]  /*16e0*/  LOP3.LUT R12, R8, 0x60, RZ, 0xfc, !PT ;  /* 0x00000060080c7812 */ /* 0x000fe200078efcff */
[--C-:B------:R-:W-:Y:S01]  /*16f0*/  @!P1 IMAD.IADD R11, R11, 0x1, -R0.reuse ;  /* 0x000000010b0b9824 */ /* 0x100fe200078e0a00 */
[----:B------:R-:W-:Y:S01]  /*1700*/  ISETP.GE.AND P1, PT, R22, RZ, PT ;  /* 0x000000ff1600720c */ /* 0x000fe20003f26270 */
[----:B------:R-:W-:Y:S01]  /*1710*/  IMAD.MOV.U32 R49, RZ, RZ, R7 ;  /* 0x000000ffff317224 */ /* 0x000fe200078e0007 */
[----:B------:R-:W-:Y:S01]  /*1720*/  LOP3.LUT R7, R8, 0x64, RZ, 0xfc, !PT ;  /* 0x0000006408077812 */ /* 0x000fe200078efcff */
[--C-:B------:R-:W-:Y:S01]  /*1730*/  @!P3 IMAD.IADD R53, R53, 0x1, -R0.reuse ;  /* 0x000000013535b824 */ /* 0x100fe200078e0a00 */
[C---:B------:R-:W-:Y:S01]  /*1740*/  ISETP.GT.U32.AND P6, PT, R0.reuse, R11, PT ;  /* 0x0000000b0000720c */ /* 0x040fe20003fc4070 */
[----:B------:R-:W-:Y:S01]  /*1750*/  @!P2 IMAD.MOV R45, RZ, RZ, -R45 ;  /* 0x000000ffff2da224 */ /* 0x000fe200078e0a2d */
[----:B------:R-:W-:Y:S01]  /*1760*/  @!P5 IADD3 R49, -R49, RZ, RZ ;  /* 0x000000ff3131d210 */ /* 0x000fe20007ffe1ff */
[----:B------:R-:W-:Y:S01]  /*1770*/  @!P0 IMAD.IADD R51, R51, 0x1, -R0 ;  /* 0x0000000133338824 */ /* 0x000fe200078e0a00 */
[----:B------:R-:W-:Y:S01]  /*1780*/  ISETP.GT.U32.AND P5, PT, R0, R9, PT ;  /* 0x000000090000720c */ /* 0x000fe20003fa4070 */
[----:B------:R-:W-:Y:S01]  /*1790*/  IMAD.HI.U32 R14, R6, R55, RZ ;  /* 0x00000037060e7227 */ /* 0x000fe200078e00ff */
[----:B------:R-:W-:-:S02]  /*17a0*/  ISETP.GT.U32.AND P2, PT, R0, R53, PT ;  /* 0x000000350000720c */ /* 0x000fc40003f44070 */
[----:B------:R-:W-:Y:S01]  /*17b0*/  ISETP.GT.U32.AND P3, PT, R0, R51, PT ;  /* 0x000000330000720c */ /* 0x000fe20003f64070 */
[----:B------:R-:W-:Y:S01]  /*17c0*/  IMAD.MOV R14, RZ, RZ, -R14 ;  /* 0x000000ffff0e7224 */ /* 0x000fe200078e0a0e */
[----:B------:R-:W-:Y:S02]  /*17d0*/  IABS R59, R12 ;  /* 0x0000000c003b7213 */ /* 0x000fe40000000000 */
[----:B------:R-:W-:Y:S01]  /*17e0*/  IABS R61, R7 ;  /* 0x00000007003d7213 */ /* 0x000fe20000000000 */
[--C-:B------:R-:W-:Y:S01]  /*17f0*/  @!P6 IMAD.IADD R11, R11, 0x1, -R0.reuse ;  /* 0x000000010b0be824 */ /* 0x100fe200078e0a00 */
[----:B------:R-:W-:Y:S02]  /*1800*/  ISETP.GE.AND P6, PT, R24, RZ, PT ;  /* 0x000000ff1800720c */ /* 0x000fe40003fc6270 */
[----:B------:R-:W-:Y:S01]  /*1810*/  ISETP.GE.AND P0, PT, R16, RZ, PT ;  /* 0x000000ff1000720c */ /* 0x000fe20003f06270 */
[--C-:B------:R-:W-:Y:S01]  /*1820*/  @!P5 IMAD.IADD R9, R9, 0x1, -R0.reuse ;  /* 0x000000010909d824 */ /* 0x100fe200078e0a00 */
[----:B------:R-:W-:Y:S01]  /*1830*/  LOP3.LUT R16, R8, 0x68, RZ, 0xfc, !PT ;  /* 0x0000006808107812 */ /* 0x000fe200078efcff */
[----:B------:R-:W-:Y:S01]  /*1840*/  @!P2 IMAD.IADD R53, R53, 0x1, -R0 ;  /* 0x000000013535a824 */ /* 0x000fe200078e0a00 */
[----:B------:R-:W-:Y:S01]  /*1850*/  ISETP.GE.AND P2, PT, R7, RZ, PT ;  /* 0x000000ff0700720c */ /* 0x000fe20003f46270 */
[----:B------:R-:W-:Y:S01]  /*1860*/  IMAD.HI.U32 R7, R6, R59, RZ ;  /* 0x0000003b06077227 */ /* 0x000fe200078e00ff */
[----:B------:R-:W-:-:S02]  /*1870*/  ISETP.GT.U32.AND P5, PT, R0, R9, PT ;  /* 0x000000090000720c */ /* 0x000fc40003fa4070 */
[----:B------:R-:W-:Y:S01]  /*1880*/  IABS R63, R16 ;  /* 0x00000010003f7213 */ /* 0x000fe20000000000 */
[----:B------:R-:W-:Y:S01]  /*1890*/  IMAD.MOV.U32 R47, RZ, RZ, R11 ;  /* 0x000000ffff2f7224 */ /* 0x000fe200078e000b */
[----:B------:R-:W-:Y:S01]  /*18a0*/  LOP3.LUT R22, R8, 0x70, RZ, 0xfc, !PT ;  /* 0x0000007008167812 */ /* 0x000fe200078efcff */
[----:B------:R-:W-:Y:S01]  /*18b0*/  IMAD R11, R0, R14, R55 ;  /* 0x0000000e000b7224 */ /* 0x000fe200078e0237 */
[----:B------:R-:W-:Y:S01]  /*18c0*/  LOP3.LUT R24, R8, 0x74, RZ, 0xfc, !PT ;  /* 0x0000007408187812 */ /* 0x000fe200078efcff */
[--C-:B------:R-:W-:Y:S01]  /*18d0*/  @!P3 IMAD.IADD R51, R51, 0x1, -R0.reuse ;  /* 0x000000013333b824 */ /* 0x100fe200078e0a00 */
[----:B------:R-:W-:Y:S01]  /*18e0*/  ISETP.GE.AND P3, PT, R12, RZ, PT ;  /* 0x000000ff0c00720c */ /* 0x000fe20003f66270 */
[----:B------:R-:W-:Y:S01]  /*18f0*/  IMAD.MOV R7, RZ, RZ, -R7 ;  /* 0x000000ffff077224 */ /* 0x000fe200078e0a07 */
[----:B------:R-:W-:Y:S01]  /*1900*/  IABS R67, R22 ;  /* 0x0000001600437213 */ /* 0x000fe20000000000 */
[----:B------:R-:W-:Y:S01]  /*1910*/  @!P6 IMAD.MOV R51, RZ, RZ, -R51 ;  /* 0x000000ffff33e224 */ /* 0x000fe200078e0a33 */
[C---:B------:R-:W-:Y:S01]  /*1920*/  ISETP.GT.U32.AND P6, PT, R0.reuse, R11, PT ;  /* 0x0000000b0000720c */ /* 0x040fe20003fc4070 */
[----:B------:R-:W-:Y:S01]  /*1930*/  IMAD R59, R0, R7, R59 ;  /* 0x00000007003b7224 */ /* 0x000fe200078e023b */
[----:B------:R-:W-:Y:S01]  /*1940*/  IABS R69, R24 ;  /* 0x0000001800457213 */ /* 0x000fe20000000000 */
[----:B------:R-:W-:Y:S01]  /*1950*/  @!P5 IMAD.IADD R9, R9, 0x1, -R0 ;  /* 0x000000010909d824 */ /* 0x000fe200078e0a00 */
[----:B------:R-:W-:Y:S01]  /*1960*/  ISETP.GE.AND P4, PT, R26, RZ, PT ;  /* 0x000000ff1a00720c */ /* 0x000fe20003f86270 */
[----:B------:R-:W-:Y:S01]  /*1970*/  @!P1 IMAD.MOV R47, RZ, RZ, -R47 ;  /* 0x000000ffff2f9224 */ /* 0x000fe200078e0a2f */
[----:B------:R-:W-:Y:S01]  /*1980*/  ISETP.GT.U32.AND P5, PT, R0, R59, PT ;  /* 0x0000003b0000720c */ /* 0x000fe20003fa4070 */
[----:B------:R-:W-:Y:S01]  /*1990*/  IMAD.HI.U32 R12, R6, R61, RZ ;  /* 0x0000003d060c7227 */ /* 0x000fe200078e00ff */
[----:B------:R-:W-:-:S02]  /*19a0*/  ISETP.GE.AND P1, PT, R20, RZ, PT ;  /* 0x000000ff1400720c */ /* 0x000fc40003f26270 */
[----:B------:R-:W-:Y:S01]  /*19b0*/  LOP3.LUT R20, R8, 0x6c, RZ, 0xfc, !PT ;  /* 0x0000006c08147812 */ /* 0x000fe200078efcff */
[----:B------:R-:W-:Y:S01]  /*19c0*/  IMAD.MOV R12, RZ, RZ, -R12 ;  /* 0x000000ffff0c7224 */ /* 0x000fe200078e0a0c */
[----:B------:R-:W-:Y:S01]  /*19d0*/  IABS R71, R18 ;  /* 0x0000001200477213 */ /* 0x000fe20000000000 */
[--C-:B------:R-:W-:Y:S01]  /*19e0*/  @!P6 IMAD.IADD R11, R11, 0x1, -R0.reuse ;  /* 0x000000010b0be824 */ /* 0x100fe200078e0a00 */
[----:B------:R-:W-:Y:S01]  /*19f0*/  IABS R65, R20 ;  /* 0x0000001400417213 */ /* 0x000fe20000000000 */
[----:B------:R-:W-:Y:S02]  /*1a00*/  IMAD.HI.U32 R14, R6, R63, RZ ;  /* 0x0000003f060e7227 */ /* 0x000fe400078e00ff */
[----:B------:R-:W-:Y:S02]  /*1a10*/  @!P4 IADD3 R53, -R53, RZ, RZ ;  /* 0x000000ff3535c210 */ /* 0x000fe40007ffe1ff */
[----:B------:R-:W-:Y:S01]  /*1a20*/  ISETP.GT.U32.AND P6, PT, R0, R11, PT ;  /* 0x0000000b0000720c */ /* 0x000fe20003fc4070 */
[----:B------:R-:W-:Y:S01]  /*1a30*/  @!P5 IMAD.IADD R59, R59, 0x1, -R0 ;  /* 0x000000013b3bd824 */ /* 0x000fe200078e0a00 */
[----:B------:R-:W-:Y:S01]  /*1a40*/  ISETP.GE.AND P4, PT, R16, RZ, PT ;  /* 0x000000ff1000720c */ /* 0x000fe20003f86270 */
[----:B------:R-:W-:Y:S01]  /*1a50*/  IMAD R61, R0, R12, R61 ;  /* 0x0000000c003d7224 */ /* 0x000fe200078e023d */
[----:B------:R-:W-:Y:S01]  /*1a60*/  IABS R12, R34 ;  /* 0x00000022000c7213 */ /* 0x000fe20000000000 */
[----:B------:R-:W-:Y:S01]  /*1a70*/  IMAD.HI.U32 R7, R6, R65, RZ ;  /* 0x0000004106077227 */ /* 0x000fe200078e00ff */
[----:B------:R-:W-:-:S02]  /*1a80*/  ISETP.GT.U32.AND P5, PT, R0, R59, PT ;  /* 0x0000003b0000720c */ /* 0x000fc40003fa4070 */
[----:B------:R-:W-:Y:S01]  /*1a90*/  IABS R16, R30 ;  /* 0x0000001e00107213 */ /* 0x000fe20000000000 */
[----:B------:R-:W-:Y:S02]  /*1aa0*/  IMAD.MOV R14, RZ, RZ, -R14 ;  /* 0x000000ffff0e7224 */ /* 0x000fe400078e0a0e */
[----:B------:R-:W-:Y:S02]  /*1ab0*/  IMAD.MOV R7, RZ, RZ, -R7 ;  /* 0x000000ffff077224 */ /* 0x000fe400078e0a07 */
[----:B------:R-:W-:Y:S01]  /*1ac0*/  @!P6 IMAD.IADD R11, R11, 0x1, -R0 ;  /* 0x000000010b0be824 */ /* 0x000fe200078e0a00 */
[C---:B------:R-:W-:Y:S01]  /*1ad0*/  ISETP.GT.U32.AND P6, PT, R0.reuse, R61, PT ;  /* 0x0000003d0000720c */ /* 0x040fe20003fc4070 */
[C---:B------:R-:W-:Y:S01]  /*1ae0*/  IMAD R63, R0.reuse, R14, R63 ;  /* 0x0000000e003f7224 */ /* 0x040fe200078e023f */
[----:B------:R-:W-:Y:S01]  /*1af0*/  IABS R14, R32 ;  /* 0x00000020000e7213 */ /* 0x000fe20000000000 */
[----:B------:R-:W-:Y:S01]  /*1b00*/  IMAD R65, R0, R7, R65 ;  /* 0x0000000700417224 */ /* 0x000fe200078e0241 */
[----:B------:R-:W-:Y:S01]  /*1b10*/  MOV R57, R11 ;  /* 0x0000000b00397202 */ /* 0x000fe20000000f00 */
[----:B------:R-:W-:-:S04]  /*1b20*/  IMAD.HI.U32 R7, R6, R67, RZ ;  /* 0x0000004306077227 */ /* 0x000fc800078e00ff */
[----:B------:R-:W-:Y:S01]  /*1b30*/  @!P5 IMAD.IADD R59, R59, 0x1, -R0 ;  /* 0x000000013b3bd824 */ /* 0x000fe200078e0a00 */
[----:B------:R-:W-:Y:S01]  /*1b40*/  ISETP.GT.U32.AND P5, PT, R0, R63, PT ;  /* 0x0000003f0000720c */ /* 0x000fe20003fa4070 */
[----:B------:R-:W-:Y:S01]  /*1b50*/  IMAD.HI.U32 R8, R6, R69, RZ ;  /* 0x0000004506087227 */ /* 0x000fe200078e00ff */
[----:B------:R-:W-:-:S03]  /*1b60*/  IADD3 R7, -R7, RZ, RZ ;  /* 0x000000ff07077210 */ /* 0x000fc60007ffe1ff */
[----:B------:R-:W-:Y:S01]  /*1b70*/  @!P6 IMAD.IADD R61, R61, 0x1, -R0 ;  /* 0x000000013d3de824 */ /* 0x000fe200078e0a00 */
[C---:B------:R-:W-:Y:S01]  /*1b80*/  ISETP.GT.U32.AND P6, PT, R0.reuse, R65, PT ;  /* 0x000000410000720c */ /* 0x040fe20003fc4070 */
[C---:B------:R-:W-:Y:S01]  /*1b90*/  IMAD R67, R0.reuse, R7, R67 ;  /* 0x0000000700437224 */ /* 0x040fe200078e0243 */
[----:B------:R-:W-:Y:S01]  /*1ba0*/  IABS R7, R36 ;  /* 0x0000002400077213 */ /* 0x000fe20000000000 */
[----:B------:R-:W-:Y:S02]  /*1bb0*/  IMAD.MOV R8, RZ, RZ, -R8 ;  /* 0x000000ffff087224 */ /* 0x000fe400078e0a08 */
[----:B------:R-:W-:Y:S02]  /*1bc0*/  IMAD.MOV.U32 R55, RZ, RZ, R9 ;  /* 0x000000ffff377224 */ /* 0x000fe400078e0009 */
[----:B------:R-:W-:Y:S01]  /*1bd0*/  @!P5 IMAD.IADD R63, R63, 0x1, -R0 ;  /* 0x000000013f3fd824 */ /* 0x000fe200078e0a00 */
[C---:B------:R-:W-:Y:S01]  /*1be0*/  ISETP.GT.U32.AND P5, PT, R0.reuse, R67, PT ;  /* 0x000000430000720c */ /* 0x040fe20003fa4070 */
[----:B------:R-:W-:-:S02]  /*1bf0*/  IMAD R69, R0, R8, R69 ;  /* 0x0000000800457224 */ /* 0x000fc400078e0245 */
[----:B------:R-:W-:-:S04]  /*1c00*/  IMAD.HI.U32 R4, R5, R7, RZ ;  /* 0x0000000705047227 */ /* 0x000fc800078e00ff */
[----:B------:R-:W-:Y:S01]  /*1c10*/  @!P6 IMAD.IADD R65, R65, 0x1, -R0 ;  /* 0x000000014141e824 */ /* 0x000fe200078e0a00 */
[----:B------:R-:W-:Y:S01]  /*1c20*/  ISETP.GT.U32.AND P6, PT, R0, R69, PT ;  /* 0x000000450000720c */ /* 0x000fe20003fc4070 */
[----:B------:R-:W-:Y:S01]  /*1c30*/  IMAD.HI.U32 R6, R6, R71, RZ ;  /* 0x0000004706067227 */ /* 0x000fe200078e00ff */
[----:B------:R-:W-:-:S03]  /*1c40*/  IADD3 R8, -R4, RZ, RZ ;  /* 0x000000ff04087210 */ /* 0x000fc60007ffe1ff */
[----:B------:R-:W-:Y:S01]  /*1c50*/  @!P5 IMAD.IADD R67, R67, 0x1, -R0 ;  /* 0x000000014343d824 */ /* 0x000fe200078e0a00 */
[C---:B------:R-:W-:Y:S01]  /*1c60*/  ISETP.GT.U32.AND P5, PT, R0.reuse, R63, PT ;  /* 0x0000003f0000720c */ /* 0x040fe20003fa4070 */
[----:B------:R-:W-:Y:S01]  /*1c70*/  @!P0 IMAD.MOV R55, RZ, RZ, -R55 ;  /* 0x000000ffff378224 */ /* 0x000fe200078e0a37 */
[C---:B------:R-:W-:Y:S01]  /*1c80*/  ISETP.GT.U32.AND P0, PT, R0.reuse, R61, PT ;  /* 0x0000003d0000720c */ /* 0x040fe20003f04070 */
[----:B------:R-:W-:Y:S02]  /*1c90*/  IMAD.MOV R6, RZ, RZ, -R6 ;  /* 0x000000ffff067224 */ /* 0x000fe400078e0a06 */
[----:B------:R-:W-:Y:S01]  /*1ca0*/  @!P1 IMAD.MOV R57, RZ, RZ, -R57 ;  /* 0x000000ffff399224 */ /* 0x000fe200078e0a39 */
[----:B------:R-:W-:Y:S01]  /*1cb0*/  ISETP.GT.U32.AND P1, PT, R0, R65, PT ;  /* 0x000000410000720c */ /* 0x000fe20003f24070 */
[----:B------:R-:W-:-:S04]  /*1cc0*/  IMAD.HI.U32 R4, R5, R12, RZ ;  /* 0x0000000c05047227 */ /* 0x000fc800078e00ff */
[----:B------:R-:W-:Y:S02]  /*1cd0*/  IMAD R71, R0, R6, R71 ;  /* 0x0000000600477224 */ /* 0x000fe400078e0247 */
[----:B------:R-:W-:Y:S02]  /*1ce0*/  IMAD R7, R2, R8, R7 ;  /* 0x0000000802077224 */ /* 0x000fe400078e0207 */
[----:B------:R-:W-:-:S04]  /*1cf0*/  IMAD.HI.U32 R6, R5, R14, RZ ;  /* 0x0000000e05067227 */ /* 0x000fc800078e00ff */
[----:B------:R-:W-:-:S04]  /*1d00*/  IMAD.HI.U32 R8, R5, R16, RZ ;  /* 0x0000001005087227 */ /* 0x000fc800078e00ff */
[----:B------:R-:W-:Y:S02]  /*1d10*/  @!P6 IMAD.IADD R69, R69, 0x1, -R0 ;  /* 0x000000014545e824 */ /* 0x000fe400078e0a00 */
[----:B------:R-:W-:Y:S01]  /*1d20*/  IMAD.MOV R5, RZ, RZ, -R4 ;  /* 0x000000ffff057224 */ /* 0x000fe200078e0a04 */
[----:B------:R-:W-:Y:S01]  /*1d30*/  IADD3 R4, R76, -0x1, RZ ;  /* 0xffffffff4c047810 */ /* 0x000fe20007ffe0ff */
[----:B------:R-:W-:Y:S01]  /*1d40*/  @!P0 IMAD.IADD R61, R61, 0x1, -R0 ;  /* 0x000000013d3d8824 */ /* 0x000fe200078e0a00 */
[----:B------:R-:W-:Y:S01]  /*1d50*/  ISETP.GT.U32.AND P6, PT, R0, R69, PT ;  /* 0x000000450000720c */ /* 0x000fe20003fc4070 */
[----:B------:R-:W-:Y:S01]  /*1d60*/  IMAD R5, R2, R5, R12 ;  /* 0x0000000502057224 */ /* 0x000fe200078e020c */
[----:B------:R-:W-:Y:S01]  /*1d70*/  ISETP.GT.U32.AND P0, PT, R0, R71, PT ;  /* 0x000000470000720c */ /* 0x000fe20003f04070 */
[--C-:B------:R-:W-:Y:S01]  /*1d80*/  @!P5 IMAD.IADD R63, R63, 0x1, -R0.reuse ;  /* 0x000000013f3fd824 */ /* 0x100fe200078e0a00 */
[----:B------:R-:W-:Y:S01]  /*1d90*/  ISETP.GT.U32.AND P5, PT, R2, R7, PT ;  /* 0x000000070200720c */ /* 0x000fe20003fa4070 */
[----:B------:R-:W-:Y:S01]  /*1da0*/  @!P3 IMAD.MOV R59, RZ, RZ, -R59 ;  /* 0x000000ffff3bb224 */ /* 0x000fe200078e0a3b */
[----:B------:R-:W-:Y:S01]  /*1db0*/  ISETP.GT.U32.AND P3, PT, R0, R67, PT ;  /* 0x000000430000720c */ /* 0x000fe20003f64070 */
[----:B------:R-:W-:Y:S01]  /*1dc0*/  @!P1 IMAD.IADD R65, R65, 0x1, -R0 ;  /* 0x0000000141419824 */ /* 0x000fe200078e0a00 */
[----:B------:R-:W-:Y:S01]  /*1dd0*/  ISETP.GT.U32.AND P1, PT, R2, R5, PT ;  /* 0x000000050200720c */ /* 0x000fe20003f24070 */
[----:B------:R-:W-:Y:S01]  /*1de0*/  IMAD.MOV R11, RZ, RZ, -R8 ;  /* 0x000000ffff0b7224 */ /* 0x000fe200078e0a08 */
[----:B------:R-:W-:Y:S01]  /*1df0*/  LOP3.LUT R8, R28, 0x1f, RZ, 0xc0, !PT ;  /* 0x0000001f1c087812 */ /* 0x000fe200078ec0ff */
[----:B------:R-:W-:-:S02]  /*1e00*/  IMAD.MOV R9, RZ, RZ, -R6 ;  /* 0x000000ffff097224 */ /* 0x000fc400078e0a06 */
[C---:B------:R-:W-:Y:S02]  /*1e10*/  IMAD R11, R2.reuse, R11, R16 ;  /* 0x0000000b020b7224 */ /* 0x040fe400078e0210 */
[C---:B------:R-:W-:Y:S02]  /*1e20*/  IMAD R9, R2.reuse, R9, R14 ;  /* 0x0000000902097224 */ /* 0x040fe400078e020e */
[--C-:B------:R-:W-:Y:S01]  /*1e30*/  @!P6 IMAD.IADD R69, R69, 0x1, -R0.reuse ;  /* 0x000000014545e824 */ /* 0x100fe200078e0a00 */
[----:B------:R-:W-:Y:S01]  /*1e40*/  ISETP.GT.U32.AND P6, PT, R2, R11, PT ;  /* 0x0000000b0200720c */ /* 0x000fe20003fc4070 */
[----:B------:R-:W-:Y:S01]  /*1e50*/  @!P0 IMAD.IADD R71, R71, 0x1, -R0 ;  /* 0x0000000147478824 */ /* 0x000fe200078e0a00 */
[----:B------:R-:W-:Y:S01]  /*1e60*/  ISETP.GE.AND P0, PT, R20, RZ, PT ;  /* 0x000000ff1400720c */ /* 0x000fe20003f06270 */
[----:B------:R-:W-:Y:S01]  /*1e70*/  @!P5 IMAD.IADD R7, R7, 0x1, -R2 ;  /* 0x000000010707d824 */ /* 0x000fe200078e0a02 */
[----:B------:R-:W-:Y:S01]  /*1e80*/  @!P1 IADD3 R5, R5, -R2, RZ ;  /* 0x8000000205059210 */ /* 0x000fe20007ffe0ff */
[----:B------:R-:W-:Y:S01]  /*1e90*/  @!P3 IMAD.IADD R67, R67, 0x1, -R0 ;  /* 0x000000014343b824 */ /* 0x000fe200078e0a00 */
[----:B------:R-:W-:Y:S01]  /*1ea0*/  ISETP.GT.U32.AND P3, PT, R2, R9, PT ;  /* 0x000000090200720c */ /* 0x000fe20003f64070 */
[----:B------:R-:W-:Y:S01]  /*1eb0*/  @!P4 IMAD.MOV R63, RZ, RZ, -R63 ;  /* 0x000000ffff3fc224 */ /* 0x000fe200078e0a3f */
[----:B------:R-:W-:Y:S01]  /*1ec0*/  ISETP.GT.U32.AND P5, PT, R0, R71, PT ;  /* 0x000000470000720c */ /* 0x000fe20003fa4070 */
[----:B------:R-:W-:Y:S01]  /*1ed0*/  @!P2 IMAD.MOV R61, RZ, RZ, -R61 ;  /* 0x000000ffff3da224 */ /* 0x000fe200078e0a3d */
[----:B------:R-:W-:Y:S01]  /*1ee0*/  ISETP.GT.U32.AND P1, PT, R2, R7, PT ;  /* 0x000000070200720c */ /* 0x000fe20003f24070 */
[----:B------:R-:W-:Y:S01]  /*1ef0*/  IMAD R8, R8, c[0x0][0x18c], RZ ;  /* 0x0000630008087a24 */ /* 0x000fe200078e02ff */
[----:B------:R-:W-:Y:S01]  /*1f00*/  ISETP.GE.U32.AND P2, PT, R4, 0x7fffffe0, PT ;  /* 0x7fffffe00400780c */ /* 0x000fe20003f46070 */
[----:B------:R-:W-:Y:S01]  /*1f10*/  @!P6 IMAD.IADD R11, R11, 0x1, -R2 ;  /* 0x000000010b0be824 */ /* 0x000fe200078e0a02 */
[----:B------:R-:W-:Y:S01]  /*1f20*/  ISETP.GE.AND P6, PT, R22, RZ, PT ;  /* 0x000000ff1600720c */ /* 0x000fe20003fc6270 */
[----:B------:R-:W-:Y:S01]  /*1f30*/  @!P0 IMAD.MOV R65, RZ, RZ, -R65 ;  /* 0x000000ffff418224 */ /* 0x000fe200078e0a41 */
[----:B------:R-:W-:-:S02]  /*1f40*/  IADD3 R4, R76, -0x9, RZ ;  /* 0xfffffff74c047810 */ /* 0x000fc40007ffe0ff */
[C---:B------:R-:W-:Y:S01]  /*1f50*/  ISETP.GT.U32.AND P0, PT, R2.reuse, R11, PT ;  /* 0x0000000b0200720c */ /* 0x040fe20003f04070 */
[----:B------:R-:W-:Y:S01]  /*1f60*/  @!P3 IMAD.IADD R9, R9, 0x1, -R2 ;  /* 0x000000010909b824 */ /* 0x000fe200078e0a02 */
[----:B------:R-:W-:Y:S01]  /*1f70*/  ISETP.GT.U32.AND P3, PT, R2, R5, PT ;  /* 0x000000050200720c */ /* 0x000fe20003f64070 */
[----:B------:R-:W-:Y:S01]  /*1f80*/  @!P5 IMAD.IADD R71, R71, 0x1, -R0 ;  /* 0x000000014747d824 */ /* 0x000fe200078e0a00 */
[----:B------:R-:W-:Y:S01]  /*1f90*/  ISETP.GE.AND P5, PT, R24, RZ, PT ;  /* 0x000000ff1800720c */ /* 0x000fe20003fa6270 */
[----:B------:R-:W-:Y:S01]  /*1fa0*/  @!P1 IMAD.IADD R7, R7, 0x1, -R2 ;  /* 0x0000000107079824 */ /* 0x000fe200078e0a02 */
[----:B------:R-:W-:Y:S02]  /*1fb0*/  ISETP.GE.AND P1, PT, R18, RZ, PT ;  /* 0x000000ff1200720c */ /* 0x000fe40003f26270 */
[----:B------:R-:W-:Y:S01]  /*1fc0*/  ISETP.GT.U32.AND P4, PT, R2, R9, PT ;  /* 0x000000090200720c */ /* 0x000fe20003f84070 */
[----:B------:R-:W-:Y:S01]  /*1fd0*/  @!P6 IMAD.MOV R67, RZ, RZ, -R67 ;  /* 0x000000ffff43e224 */ /* 0x000fe200078e0a43 */
[----:B------:R-:W-:-:S02]  /*1fe0*/  IADD3 R0, R76, -0x5, RZ ;  /* 0xfffffffb4c007810 */ /* 0x000fc40007ffe0ff */
[----:B------:R-:W-:Y:S01]  /*1ff0*/  ISETP.GE.AND P6, PT, R32, RZ, PT ;  /* 0x000000ff2000720c */ /* 0x000fe20003fc6270 */
[--C-:B------:R-:W-:Y:S01]  /*2000*/  @!P0 IMAD.IADD R11, R11, 0x1, -R2.reuse ;  /* 0x000000010b0b8824 */ /* 0x100fe200078e0a02 */
[----:B------:R-:W-:Y:S02]  /*2010*/  ISETP.NE.AND P0, PT, RZ, c[0x0][0x17c], PT ;  /* 0x00005f00ff007a0c */ /* 0x000fe40003f05270 */
[----:B------:R-:W-:Y:S01]  /*2020*/  @!P3 IADD3 R5, R5, -R2, RZ ;  /* 0x800000020505b210 */ /* 0x000fe20007ffe0ff */
[----:B------:R-:W-:Y:S01]  /*2030*/  @!P5 IMAD.MOV R69, RZ, RZ, -R69 ;  /* 0x000000ffff45d224 */ /* 0x000fe200078e0a45 */
[----:B------:R-:W-:Y:S01]  /*2040*/  ISETP.GE.U32.AND P3, PT, R0, 0x7fffffdc, PT ;  /* 0x7fffffdc0000780c */ /* 0x000fe20003f66070 */
[----:B------:R-:W-:Y:S01]  /*2050*/  @!P1 IMAD.MOV R71, RZ, RZ, -R71 ;  /* 0x000000ffff479224 */ /* 0x000fe200078e0a47 */
[----:B------:R-:W-:Y:S01]  /*2060*/  LOP3.LUT R0, RZ, c[0x0][0x17c], RZ, 0x33, !PT ;  /* 0x00005f00ff007a12 */ /* 0x000fe200078e33ff */
[----:B------:R-:W-:Y:S01]  /*2070*/  @!P4 IMAD.IADD R9, R9, 0x1, -R2 ;  /* 0x000000010909c824 */ /* 0x000fe200078e0a02 */
[----:B------:R-:W-:-:S02]  /*2080*/  ISETP.GE.U32.AND P4, PT, R4, 0x7fffffd8, PT ;  /* 0x7fffffd80400780c */ /* 0x000fc40003f86070 */
[----:B------:R-:W-:Y:S01]  /*2090*/  SEL R2, R0, R10, !P0 ;  /* 0x0000000a00027207 */ /* 0x000fe20004000000 */
[----:B------:R-:W-:Y:S01]  /*20a0*/  @!P6 IMAD.MOV R9, RZ, RZ, -R9 ;  /* 0x000000ffff09e224 */ /* 0x000fe200078e0a09 */
[----:B------:R-:W-:Y:S02]  /*20b0*/  ISETP.GE.AND P5, PT, R36, RZ, PT ;  /* 0x000000ff2400720c */ /* 0x000fe40003fa6270 */
[----:B------:R-:W-:Y:S01]  /*20c0*/  SEL R13, R0, R13, !P0 ;  /* 0x0000000d000d7207 */ /* 0x000fe20004000000 */
[----:B------:R-:W-:Y:S01]  /*20d0*/  IMAD R2, R2, c[0x0][0x190], RZ ;  /* 0x0000640002027a24 */ /* 0x000fe200078e02ff */
[C---:B------:R-:W-:Y:S02]  /*20e0*/  SEL R15, R0.reuse, R15, !P0 ;  /* 0x0000000f000f7207 */ /* 0x040fe40004000000 */
[C---:B------:R-:W-:Y:S02]  /*20f0*/  SEL R17, R0.reuse, R17, !P0 ;  /* 0x0000001100117207 */ /* 0x040fe40004000000 */
[C---:B------:R-:W-:Y:S01]  /*2100*/  SEL R19, R0.reuse, R19, !P0 ;  /* 0x0000001300137207 */ /* 0x040fe20004000000 */
[----:B------:R-:W-:Y:S01]  /*2110*/  IMAD R15, R15, c[0x0][0x190], RZ ;  /* 0x000064000f0f7a24 */ /* 0x000fe200078e02ff */
[C---:B------:R-:W-:Y:S01]  /*2120*/  SEL R21, R0.reuse, R21, !P0 ;  /* 0x0000001500157207 */ /* 0x040fe20004000000 */
[----:B------:R-:W-:Y:S01]  /*2130*/  IMAD R17, R17, c[0x0][0x190], RZ ;  /* 0x0000640011117a24 */ /* 0x000fe200078e02ff */
[C---:B------:R-:W-:Y:S01]  /*2140*/  SEL R23, R0.reuse, R23, !P0 ;  /* 0x0000001700177207 */ /* 0x040fe20004000000 */
[----:B------:R-:W-:Y:S01]  /*2150*/  @!P5 IMAD.MOV R7, RZ, RZ, -R7 ;  /* 0x000000ffff07d224 */ /* 0x000fe200078e0a07 */
[C---:B------:R-:W-:Y:S01]  /*2160*/  SEL R25, R0.reuse, R25, !P0 ;  /* 0x0000001900197207 */ /* 0x040fe20004000000 */
[----:B------:R-:W-:Y:S01]  /*2170*/  IMAD R20, R19, c[0x0][0x190], RZ ;  /* 0x0000640013147a24 */ /* 0x000fe200078e02ff */
[C---:B------:R-:W-:Y:S01]  /*2180*/  SEL R27, R0.reuse, R27, !P0 ;  /* 0x0000001b001b7207 */ /* 0x040fe20004000000 */
[----:B------:R-:W-:Y:S01]  /*2190*/  IMAD R44, R21, c[0x0][0x190], RZ ;  /* 0x00006400152c7a24 */ /* 0x000fe200078e02ff */
[C---:B------:R-:W-:Y:S01]  /*21a0*/  SEL R29, R0.reuse, R29, !P0 ;  /* 0x0000001d001d7207 */ /* 0x040fe20004000000 */
[----:B-1----:R-:W-:Y:S01]  /*21b0*/  IMAD R32, R25, c[0x0][0x190], RZ ;  /* 0x0000640019207a24 */ /* 0x002fe200078e02ff */
[C---:B------:R-:W-:Y:S01]  /*21c0*/  SEL R31, R0.reuse, R31, !P0 ;  /* 0x0000001f001f7207 */ /* 0x040fe20004000000 */
[----:B------:R1:W-:Y:S01]  /*21d0*/  STL [R1+0x37c], R2 ;  /* 0x00037c0201007387 */ /* 0x0003e20000100800 */
[C---:B------:R-:W-:Y:S01]  /*21e0*/  SEL R33, R0.reuse, R33, !P0 ;  /* 0x0000002100217207 */ /* 0x040fe20004000000 */
[----:B------:R-:W-:Y:S01]  /*21f0*/  IMAD R36, R23, c[0x0][0x190], RZ ;  /* 0x0000640017247a24 */ /* 0x000fe200078e02ff */
        /* <DEDUP_REMOVED lines=10> */
[----:B------:R-:W-:Y:S01]  /*22a0*/  SEL R45, R0, R45, !P0 ;  /* 0x0000002d002d7207 */ /* 0x000fe20004000000 */
[----:B------:R-:W-:Y:S01]  /*22b0*/  IMAD R42, R4, c[0x0][0x190], RZ ;  /* 0x00006400042a7a24 */ /* 0x000fe200078e02ff */
[----:B------:R-:W-:-:S02]  /*22c0*/  SEL R47, R0, R47, !P0 ;  /* 0x0000002f002f7207 */ /* 0x000fc40004000000 */
[C---:B------:R-:W-:Y:S02]  /*22d0*/  SEL R49, R0.reuse, R49, !P0 ;  /* 0x0000003100317207 */ /* 0x040fe40004000000 */
[C---:B------:R-:W-:Y:S02]  /*22e0*/  SEL R51, R0.reuse, R51, !P0 ;  /* 0x0000003300337207 */ /* 0x040fe40004000000 */
[C---:B------:R-:W-:Y:S02]  /*22f0*/  SEL R53, R0.reuse, R53, !P0 ;  /* 0x0000003500357207 */ /* 0x040fe40004000000 */
[C---:B------:R-:W-:Y:S02]  /*2300*/  SEL R55, R0.reuse, R55, !P0 ;  /* 0x0000003700377207 */ /* 0x040fe40004000000 */
[C---:B------:R-:W-:Y:S02]  /*2310*/  SEL R57, R0.reuse, R57, !P0 ;  /* 0x0000003900397207 */ /* 0x040fe40004000000 */
[----:B------:R-:W-:-:S02]  /*2320*/  SEL R59, R0, R59, !P0 ;  /* 0x0000003b003b7207 */ /* 0x000fc40004000000 */
[C---:B------:R-:W-:Y:S02]  /*2330*/  SEL R61, R0.reuse, R61, !P0 ;  /* 0x0000003d003d7207 */ /* 0x040fe40004000000 */
[C---:B------:R-:W-:Y:S01]  /*2340*/  SEL R12, R0.reuse, R63, !P0 ;  /* 0x0000003f000c7207 */ /* 0x040fe20004000000 */
[----:B------:R-:W-:Y:S01]  /*2350*/  IMAD R50, R59, c[0x0][0x190], RZ ;  /* 0x000064003b327a24 */ /* 0x000fe200078e02ff */
[C---:B------:R-:W-:Y:S02]  /*2360*/  SEL R16, R0.reuse, R65, !P0 ;  /* 0x0000004100107207 */ /* 0x040fe40004000000 */
[C---:B------:R-:W-:Y:S02]  /*2370*/  SEL R67, R0.reuse, R67, !P0 ;  /* 0x0000004300437207 */ /* 0x040fe40004000000 */
[C---:B------:R-:W-:Y:S02]  /*2380*/  SEL R69, R0.reuse, R69, !P0 ;  /* 0x0000004500457207 */ /* 0x040fe40004000000 */
[----:B------:R-:W-:-:S02]  /*2390*/  SEL R71, R0, R71, !P0 ;  /* 0x0000004700477207 */ /* 0x000fc40004000000 */
[----:B------:R-:W-:Y:S02]  /*23a0*/  SEL R10, R0, R3, !P0 ;  /* 0x00000003000a7207 */ /* 0x000fe40004000000 */
[----:B------:R-:W-:Y:S01]  /*23b0*/  ISETP.GE.AND P1, PT, R34, RZ, PT ;  /* 0x000000ff2200720c */ /* 0x000fe20003f26270 */
[----:B------:R-:W-:Y:S01]  /*23c0*/  IMAD R34, R6, c[0x0][0x190], RZ ;  /* 0x0000640006227a24 */ /* 0x000fe200078e02ff */
[----:B------:R-:W-:Y:S01]  /*23d0*/  ISETP.GE.AND P0, PT, R30, RZ, PT ;  /* 0x000000ff1e00720c */ /* 0x000fe20003f06270 */
[----:B------:R-:W-:Y:S01]  /*23e0*/  IMAD R6, R53, c[0x0][0x190], RZ ;  /* 0x0000640035067a24 */ /* 0x000fe200078e02ff */
[C---:B------:R-:W-:Y:S01]  /*23f0*/  IADD3 R0, R76.reuse, -0xd, RZ ;  /* 0xfffffff34c007810 */ /* 0x040fe20007ffe0ff */
[----:B--2---:R-:W-:Y:S01]  /*2400*/  IMAD R30, R43, c[0x0][0x190], RZ ;  /* 0x000064002b1e7a24 */ /* 0x004fe200078e02ff */
[----:B------:R-:W-:Y:S01]  /*2410*/  IADD3 R3, R76, -0x11, RZ ;  /* 0xffffffef4c037810 */ /* 0x000fe20007ffe0ff */
[----:B------:R-:W-:Y:S01]  /*2420*/  IMAD R10, R10, c[0x0][0x190], RZ ;  /* 0x000064000a0a7a24 */ /* 0x000fe200078e02ff */
[----:B------:R-:W-:-:S02]  /*2430*/  ISETP.GE.U32.AND P5, PT, R0, 0x7fffffd4, PT ;  /* 0x7fffffd40000780c */ /* 0x000fc40003fa6070 */
[----:B------:R-:W-:Y:S02]  /*2440*/  LOP3.LUT R0, RZ, c[0x0][0x178], RZ, 0x33, !PT ;  /* 0x00005e00ff007a12 */ /* 0x000fe400078e33ff */
[----:B------:R-:W-:Y:S01]  /*2450*/  ISETP.GE.U32.AND P6, PT, R3, 0x7fffffd0, PT ;  /* 0x7fffffd00300780c */ /* 0x000fe20003fc6070 */
[----:B------:R-:W-:Y:S01]  /*2460*/  IMAD R3, R13, c[0x0][0x190], RZ ;  /* 0x000064000d037a24 */ /* 0x000fe200078e02ff */
[----:B------:R-:W-:Y:S01]  /*2470*/  @!P1 IADD3 R5, -R5, RZ, RZ ;  /* 0x000000ff05059210 */ /* 0x000fe20007ffe1ff */
[----:B------:R-:W-:Y:S01]  /*2480*/  @!P0 IMAD.MOV R11, RZ, RZ, -R11 ;  /* 0x000000ffff0b8224 */ /* 0x000fe200078e0a0b */
[----:B------:R-:W-:Y:S02]  /*2490*/  ISETP.NE.AND P1, PT, RZ, c[0x0][0x178], PT ;  /* 0x00005e00ff007a0c */ /* 0x000fe40003f25270 */
[----:B------:R-:W-:Y:S01]  /*24a0*/  LEA R40, P0, R8, c[0x0][0x168], 0x2 ;  /* 0x00005a0008287a11 */ /* 0x000fe200078010ff */
[----:B------:R2:W-:Y:S01]  /*24b0*/  STL [R1+0x378], R3 ;  /* 0x0003780301007387 */ /* 0x0005e20000100800 */
[C---:B------:R-:W-:Y:S01]  /*24c0*/  SEL R38, R0.reuse, R7, !P1 ;  /* 0x0000000700267207 */ /* 0x040fe20004800000 */
[----:B------:R-:W-:Y:S01]  /*24d0*/  IMAD R7, R47, c[0x0][0x190], RZ ;  /* 0x000064002f077a24 */ /* 0x000fe200078e02ff */
[C---:B------:R-:W-:Y:S01]  /*24e0*/  SEL R39, R0.reuse, R5, !P1 ;  /* 0x0000000500277207 */ /* 0x040fe20004800000 */
[----:B------:R-:W-:Y:S01]  /*24f0*/  STL [R1+0x374], R15 ;  /* 0x0003740f01007387 */ /* 0x000fe20000100800 */
[C---:B------:R-:W-:Y:S01]  /*2500*/  SEL R41, R0.reuse, R9, !P1 ;  /* 0x0000000900297207 */ /* 0x040fe20004800000 */
[----:B------:R-:W-:Y:S01]  /*2510*/  IMAD R5, R31, c[0x0][0x190], RZ ;  /* 0x000064001f057a24 */ /* 0x000fe200078e02ff */
[----:B------:R-:W-:Y:S01]  /*2520*/  SEL R252, R0, R11, !P1 ;  /* 0x0000000b00fc7207 */ /* 0x000fe20004800000 */
[----:B------:R3:W-:Y:S01]  /*2530*/  STL [R1+0x370], R17 ;  /* 0x0003701101007387 */ /* 0x0007e20000100800 */
[----:B------:R-:W-:Y:S01]  /*2540*/  LEA.HI.X.SX32 R0, R8, c[0x0][0x16c], 0x2, P0 ;  /* 0x00005b0008007a11 */ /* 0x000fe200000f16ff */
[----:B------:R-:W-:Y:S01]  /*2550*/  IMAD R11, R45, c[0x0][0x190], RZ ;  /* 0x000064002d0b7a24 */ /* 0x000fe200078e02ff */
[-C--:B------:R-:W-:Y:S01]  /*2560*/  LEA R18, P1, R2, R40.reuse, 0x2 ;  /* 0x0000002802127211 */ /* 0x080fe200078210ff */
[----:B------:R4:W-:Y:S01]  /*2570*/  STL [R1+0x35c], R20 ;  /* 0x00035c1401007387 */ /* 0x0009e20000100800 */
[----:B------:R-:W-:Y:S01]  /*2580*/  LEA R24, P0, R3, R40, 0x2 ;  /* 0x0000002803187211 */ /* 0x000fe200078010ff */
[----:B------:R-:W-:Y:S01]  /*2590*/  IMAD R252, R252, c[0x0][0x184], RZ ;  /* 0x00006100fcfc7a24 */ /* 0x000fe200078e02ff */
[----:B------:R-:W-:Y:S01]  /*25a0*/  LEA.HI.X.SX32 R19, R2, R0, 0x2, P1 ;  /* 0x0000000002137211 */ /* 0x000fe200008f16ff */
[----:B------:R-:W-:Y:S01]  /*25b0*/  STL [R1+0x358], R44 ;  /* 0x0003582c01007387 */ /* 0x000fe20000100800 */
[----:B------:R-:W-:Y:S01]  /*25c0*/  LEA R64, P1, R15, R40, 0x2 ;  /* 0x000000280f407211 */ /* 0x000fe200078210ff */
[----:B-1----:R-:W-:Y:S01]  /*25d0*/  IMAD R2, R51, c[0x0][0x190], RZ ;  /* 0x0000640033027a24 */ /* 0x002fe200078e02ff */
[----:B------:R-:W-:Y:S01]  /*25e0*/  LEA.HI.X.SX32 R25, R3, R0, 0x2, P0 ;  /* 0x0000000003197211 */ /* 0x000fe200000f16ff */
[----:B------:R1:W-:Y:S01]  /*25f0*/  STL [R1+0x354], R36 ;  /* 0x0003542401007387 */ /* 0x0003e20000100800 */
[----:B------:R-:W-:Y:S01]  /*2600*/  LEA R8, P0, R17, R40, 0x2 ;  /* 0x0000002811087211 */ /* 0x000fe200078010ff */
[----:B--2---:R-:W-:Y:S01]  /*2610*/  IMAD R3, R49, c[0x0][0x190], RZ ;  /* 0x0000640031037a24 */ /* 0x004fe200078e02ff */
[----:B------:R-:W-:Y:S01]  /*2620*/  LEA.HI.X.SX32 R65, R15, R0, 0x2, P1 ;  /* 0x000000000f417211 */ /* 0x000fe200008f16ff */
[----:B------:R2:W-:Y:S01]  /*2630*/  STL [R1+0x350], R32 ;  /* 0x0003502001007387 */ /* 0x0005e20000100800 */
[----:B------:R-:W-:-:S02]  /*2640*/  LEA R22, P1, R20, R40, 0x2 ;  /* 0x0000002814167211 */ /* 0x000fc400078210ff */
[----:B------:R-:W-:Y:S01]  /*2650*/  LEA.HI.X.SX32 R9, R17, R0, 0x2, P0 ;  /* 0x0000000011097211 */ /* 0x000fe200000f16ff */
[----:B------:R-:W-:Y:S01]  /*2660*/  STL [R1+0x34c], R27 ;  /* 0x00034c1b01007387 */ /* 0x000fe20000100800 */
[----:B------:R-:W-:Y:S01]  /*2670*/  LEA R46, P0, R44, R40, 0x2 ;  /* 0x000000282c2e7211 */ /* 0x000fe200078010ff */
[----:B---3--:R-:W-:Y:S01]  /*2680*/  IMAD R17, R61, c[0x0][0x190], RZ ;  /* 0x000064003d117a24 */ /* 0x008fe200078e02ff */
[----:B------:R-:W-:Y:S01]  /*2690*/  LEA.HI.X.SX32 R23, R20, R0, 0x2, P1 ;  /* 0x0000000014177211 */ /* 0x000fe200008f16ff */
[----:B------:R3:W-:Y:S01]  /*26a0*/  STL [R1+0x348], R28 ;  /* 0x0003481c01007387 */ /* 0x0007e20000100800 */
[----:B----4-:R-:W-:Y:S02]  /*26b0*/  LEA R20, P1, R36, R40, 0x2 ;  /* 0x0000002824147211 */ /* 0x010fe400078210ff */
[----:B------:R-:W-:Y:S01]  /*26c0*/  LEA.HI.X.SX32 R47, R44, R0, 0x2, P0 ;  /* 0x000000002c2f7211 */ /* 0x000fe200000f16ff */
[----:B------:R-:W-:Y:S01]  /*26d0*/  STL [R1+0x344], R5 ;  /* 0x0003440501007387 */ /* 0x000fe20000100800 */
[----:B------:R-:W-:-:S02]  /*26e0*/  LEA R62, P0, R32, R40, 0x2 ;  /* 0x00000028203e7211 */ /* 0x000fc400078010ff */
[----:B------:R-:W-:Y:S01]  /*26f0*/  LEA.HI.X.SX32 R21, R36, R0, 0x2, P1 ;  /* 0x0000000024157211 */ /* 0x000fe200008f16ff */
[----:B------:R4:W-:Y:S01]  /*2700*/  STL [R1+0x340], R26 ;  /* 0x0003401a01007387 */ /* 0x0009e20000100800 */
[----:B-1----:R-:W-:Y:S02]  /*2710*/  LEA R36, P1, R27, R40, 0x2 ;  /* 0x000000281b247211 */ /* 0x002fe400078210ff */
[----:B------:R-:W-:Y:S01]  /*2720*/  LEA.HI.X.SX32 R63, R32, R0, 0x2, P0 ;  /* 0x00000000203f7211 */ /* 0x000fe200000f16ff */
[----:B------:R-:W-:Y:S01]  /*2730*/  STL [R1+0x32c], R35 ;  /* 0x00032c2301007387 */ /* 0x000fe20000100800 */
[----:B------:R-:W-:Y:S01]  /*2740*/  LEA R48, P0, R28, R40, 0x2 ;  /* 0x000000281c307211 */ /* 0x000fe200078010ff */
[----:B--2---:R-:W-:Y:S01]  /*2750*/  IMAD R32, R55, c[0x0][0x190], RZ ;  /* 0x0000640037207a24 */ /* 0x004fe200078e02ff */
[----:B------:R-:W-:Y:S01]  /*2760*/  LEA.HI.X.SX32 R37, R27, R0, 0x2, P1 ;  /* 0x000000001b257211 */ /* 0x000fe200008f16ff */
[----:B------:R1:W-:Y:S01]  /*2770*/  STL [R1+0x328], R14 ;  /* 0x0003280e01007387 */ /* 0x0003e20000100800 */
[----:B------:R-:W-:-:S02]  /*2780*/  LEA R52, P1, R5, R40, 0x2 ;  /* 0x0000002805347211 */ /* 0x000fc400078210ff */
[----:B------:R-:W-:Y:S01]  /*2790*/  LEA.HI.X.SX32 R49, R28, R0, 0x2, P0 ;  /* 0x000000001c317211 */ /* 0x000fe200000f16ff */
[----:B------:R-:W-:Y:S01]  /*27a0*/  STL [R1+0x324], R42 ;  /* 0x0003242a01007387 */ /* 0x000fe20000100800 */
[C---:B---3--:R-:W-:Y:S02]  /*27b0*/  LEA R28, P0, R26.reuse, R40, 0x2 ;  /* 0x000000281a1c7211 */ /* 0x048fe400078010ff */
[----:B------:R-:W-:Y:S01]  /*27c0*/  LEA.HI.X.SX32 R53, R5, R0, 0x2, P1 ;  /* 0x0000000005357211 */ /* 0x000fe200008f16ff */
[----:B------:R-:W-:Y:S01]  /*27d0*/  STL [R1+0x320], R34 ;  /* 0x0003202201007387 */ /* 0x000fe20000100800 */
[----:B------:R-:W-:Y:S02]  /*27e0*/  LEA R4, P1, R35, R40, 0x2 ;  /* 0x0000002823047211 */ /* 0x000fe400078210ff */
[----:B------:R-:W-:Y:S01]  /*27f0*/  LEA.HI.X.SX32 R29, R26, R0, 0x2, P0 ;  /* 0x000000001a1d7211 */ /* 0x000fe200000f16ff */
[----:B------:R-:W-:Y:S01]  /*2800*/  STL [R1+0x31c], R30 ;  /* 0x00031c1e01007387 */ /* 0x000fe20000100800 */
[----:B----4-:R-:W-:-:S02]  /*2810*/  LEA R26, P0, R14, R40, 0x2 ;  /* 0x000000280e1a7211 */ /* 0x010fc400078010ff */
[----:B------:R-:W-:Y:S01]  /*2820*/  LEA.HI.X.SX32 R5, R35, R0, 0x2, P1 ;  /* 0x0000000023057211 */ /* 0x000fe200008f16ff */
[----:B------:R-:W-:Y:S01]  /*2830*/  STL [R1+0x318], R11 ;  /* 0x0003180b01007387 */ /* 0x000fe20000100800 */
[----:B------:R-:W-:Y:S02]  /*2840*/  LEA R60, P1, R42, R40, 0x2 ;  /* 0x000000282a3c7211 */ /* 0x000fe400078210ff */
[----:B------:R-:W-:Y:S01]  /*2850*/  LEA.HI.X.SX32 R27, R14, R0, 0x2, P0 ;  /* 0x000000000e1b7211 */ /* 0x000fe200000f16ff */
[----:B------:R2:W-:Y:S01]  /*2860*/  STL.64 [R1+0xfd8], R18 ;  /* 0x000fd81201007387 */ /* 0x0005e20000100a00 */
[----:B-1----:R-:W-:Y:S02]  /*2870*/  LEA R14, P0, R34, R40, 0x2 ;  /* 0x00000028220e7211 */ /* 0x002fe400078010ff */
[----:B------:R-:W-:Y:S01]  /*2880*/  LEA.HI.X.SX32 R61, R42, R0, 0x2, P1 ;  /* 0x000000002a3d7211 */ /* 0x000fe200008f16ff */
[----:B------:R-:W-:Y:S01]  /*2890*/  STL [R1+0x314], R7 ;  /* 0x0003140701007387 */ /* 0x000fe20000100800 */
[----:B------:R-:W-:-:S02]  /*28a0*/  LEA R54, P1, R30, R40, 0x2 ;  /* 0x000000281e367211 */ /* 0x000fc400078210ff */
[----:B------:R-:W-:Y:S01]  /*28b0*/  LEA.HI.X.SX32 R15, R34, R0, 0x2, P0 ;  /* 0x00000000220f7211 */ /* 0x000fe200000f16ff */
[----:B------:R1:W-:Y:S01]  /*28c0*/  STL.64 [R1+0xfe0], R24 ;  /* 0x000fe01801007387 */ /* 0x0003e20000100a00 */
[----:B------:R-:W-:Y:S02]  /*28d0*/  LEA R44, P0, R11, R40, 0x2 ;  /* 0x000000280b2c7211 */ /* 0x000fe400078010ff */
[----:B------:R-:W-:Y:S01]  /*28e0*/  LEA.HI.X.SX32 R55, R30, R0, 0x2, P1 ;  /* 0x000000001e377211 */ /* 0x000fe200008f16ff */
[----:B--2---:R-:W-:Y:S01]  /*28f0*/  IMAD R19, R57, c[0x0][0x190], RZ ;  /* 0x0000640039137a24 */ /* 0x004fe200078e02ff */
[----:B------:R-:W-:Y:S01]  /*2900*/  LEA R30, P1, R7, R40, 0x2 ;  /* 0x00000028071e7211 */ /* 0x000fe200078210ff */
[----:B------:R-:W-:Y:S01]  /*2910*/  STL.64 [R1+0xfe8], R64 ;  /* 0x000fe84001007387 */ /* 0x000fe20000100a00 */
[----:B------:R-:W-:Y:S01]  /*2920*/  LEA.HI.X.SX32 R45, R11, R0, 0x2, P0 ;  /* 0x000000000b2d7211 */ /* 0x000fe200000f16ff */
[----:B------:R-:W-:Y:S01]  /*2930*/  IMAD R18, R67, c[0x0][0x190], RZ ;  /* 0x0000640043127a24 */ /* 0x000fe200078e02ff */
[----:B------:R-:W-:Y:S01]  /*2940*/  LEA R42, P0, R3, R40, 0x2 ;  /* 0x00000028032a7211 */ /* 0x000fe200078010ff */
[----:B------:R-:W-:Y:S01]  /*2950*/  STL [R1+0x310], R3 ;  /* 0x0003100301007387 */ /* 0x000fe20000100800 */
[----:B------:R-:W-:Y:S01]  /*2960*/  LEA.HI.X.SX32 R31, R7, R0, 0x2, P1 ;  /* 0x00000000071f7211 */ /* 0x000fe200008f16ff */
[----:B-1----:R-:W-:Y:S01]  /*2970*/  IMAD R25, R12, c[0x0][0x190], RZ ;  /* 0x000064000c197a24 */ /* 0x002fe200078e02ff */
[----:B------:R-:W-:Y:S01]  /*2980*/  LEA R34, P1, R2, R40, 0x2 ;  /* 0x0000002802227211 */ /* 0x000fe200078210ff */
[----:B------:R1:W-:Y:S01]  /*2990*/  STL [R1+0x30c], R2 ;  /* 0x00030c0201007387 */ /* 0x0003e20000100800 */
[----:B------:R-:W-:Y:S01]  /*29a0*/  LEA.HI.X.SX32 R43, R3, R0, 0x2, P0 ;  /* 0x00000000032b7211 */ /* 0x000fe200000f16ff */
[----:B------:R-:W-:Y:S01]  /*29b0*/  IMAD R24, R16, c[0x0][0x190], RZ ;  /* 0x0000640010187a24 */ /* 0x000fe200078e02ff */
[----:B------:R-:W-:Y:S01]  /*29c0*/  LEA R12, P0, R6, R40, 0x2 ;  /* 0x00000028060c7211 */ /* 0x000fe200078010ff */
[----:B------:R2:W-:Y:S01]  /*29d0*/  STL [R1+0x308], R6 ;  /* 0x0003080601007387 */ /* 0x0005e20000100800 */
[-C--:B------:R-:W-:Y:S01]  /*29e0*/  LEA.HI.X.SX32 R35, R2, R0.reuse, 0x2, P1 ;  /* 0x0000000002237211 */ /* 0x080fe200008f16ff */
[----:B------:R-:W-:Y:S01]  /*29f0*/  IMAD R11, R69, c[0x0][0x190], RZ ;  /* 0x00006400450b7a24 */ /* 0x000fe200078e02ff */
[----:B------:R-:W-:Y:S01]  /*2a00*/  LEA.HI.X.SX32 R13, R6, R0, 0x2, P0 ;  /* 0x00000000060d7211 */ /* 0x000fe200000f16ff */
[----:B------:R3:W-:Y:S01]  /*2a10*/  STL [R1+0x304], R32 ;  /* 0x0003042001007387 */ /* 0x0007e20000100800 */
[----:B-1----:R-:W-:-:S03]  /*2a20*/  LEA R2, P1, R32, R40, 0x2 ;  /* 0x0000002820027211 */ /* 0x002fc600078210ff */
[----:B------:R1:W-:Y:S01]  /*2a30*/  STL [R1+0x300], R19 ;  /* 0x0003001301007387 */ /* 0x0003e20000100800 */
[C---:B--2---:R-:W-:Y:S02]  /*2a40*/  LEA R6, P0, R19.reuse, R40, 0x2 ;  /* 0x0000002813067211 */ /* 0x044fe400078010ff */
[----:B------:R-:W-:Y:S01]  /*2a50*/  LEA.HI.X.SX32 R3, R32, R0, 0x2, P1 ;  /* 0x0000000020037211 */ /* 0x000fe200008f16ff */
[----:B------:R-:W-:Y:S01]  /*2a60*/  STL [R1+0x2fc], R50 ;  /* 0x0002fc3201007387 */ /* 0x000fe20000100800 */
[C---:B------:R-:W-:Y:S02]  /*2a70*/  LEA R72, P1, R50.reuse, R40, 0x2 ;  /* 0x0000002832487211 */ /* 0x040fe400078210ff */
[----:B------:R-:W-:Y:S01]  /*2a80*/  LEA.HI.X.SX32 R7, R19, R0, 0x2, P0 ;  /* 0x0000000013077211 */ /* 0x000fe200000f16ff */
[----:B------:R-:W-:Y:S01]  /*2a90*/  STL [R1+0x2f8], R17 ;  /* 0x0002f81101007387 */ /* 0x000fe20000100800 */
[----:B---3--:R-:W-:Y:S01]  /*2aa0*/  LEA R32, P0, R17, R40, 0x2 ;  /* 0x0000002811207211 */ /* 0x008fe200078010ff */
[----:B-1----:R-:W-:Y:S01]  /*2ab0*/  IMAD R19, R71, c[0x0][0x190], RZ ;  /* 0x0000640047137a24 */ /* 0x002fe200078e02ff */
[----:B------:R-:W-:Y:S01]  /*2ac0*/  LEA.HI.X.SX32 R73, R50, R0, 0x2, P1 ;  /* 0x0000000032497211 */ /* 0x000fe200008f16ff */
[----:B------:R1:W-:Y:S01]  /*2ad0*/  STL [R1+0x2f4], R25 ;  /* 0x0002f41901007387 */ /* 0x0003e20000100800 */
[----:B------:R-:W-:-:S02]  /*2ae0*/  LEA R70, P1, R25, R40, 0x2 ;  /* 0x0000002819467211 */ /* 0x000fc400078210ff */
[----:B------:R-:W-:Y:S01]  /*2af0*/  LEA.HI.X.SX32 R33, R17, R0, 0x2, P0 ;  /* 0x0000000011217211 */ /* 0x000fe200000f16ff */
[----:B------:R2:W-:Y:S01]  /*2b00*/  STL [R1+0x2f0], R24 ;  /* 0x0002f01801007387 */ /* 0x0005e20000100800 */
[----:B------:R-:W-:Y:S02]  /*2b10*/  LEA R16, P0, R24, R40, 0x2 ;  /* 0x0000002818107211 */ /* 0x000fe400078010ff */
[----:B------:R-:W-:Y:S01]  /*2b20*/  LEA.HI.X.SX32 R71, R25, R0, 0x2, P1 ;  /* 0x0000000019477211 */ /* 0x000fe200008f16ff */
[----:B------:R3:W-:Y:S01]  /*2b30*/  STL [R1+0x2ac], R18 ;  /* 0x0002ac1201007387 */ /* 0x0007e20000100800 */
        /* <DEDUP_REMOVED lines=8> */
[----:B------:R-:W-:Y:S01]  /*2bc0*/  LEA R66, P1, R19, R40, 0x2 ;  /* 0x0000002813427211 */ /* 0x000fe200078210ff */
[----:B---3--:R-:W-:Y:S01]  /*2bd0*/  IMAD R18, R41, c[0x0][0x184], RZ ;  /* 0x0000610029127a24 */ /* 0x008fe200078e02ff */
[----:B------:R-:W-:Y:S01]  /*2be0*/  LEA.HI.X.SX32 R51, R11, R0, 0x2, P0 ;  /* 0x000000000b337211 */ /* 0x000fe200000f16ff */
[----:B------:R3:W-:Y:S01]  /*2bf0*/  STL [R1+0x2a0], R10 ;  /* 0x0002a00a01007387 */ /* 0x0007e20000100800 */
[C---:B------:R-:W-:Y:S01]  /*2c00*/  LEA R40, P0, R10.reuse, R40, 0x2 ;  /* 0x000000280a287211 */ /* 0x040fe200078010ff */
[----:B-1----:R-:W-:Y:S01]  /*2c10*/  IMAD.SHL.U32 R11, R25, 0x4, RZ ;  /* 0x00000004190b7824 */ /* 0x002fe200078e00ff */
[-C--:B------:R-:W-:Y:S01]  /*2c20*/  LEA.HI.X.SX32 R67, R19, R0.reuse, 0x2, P1 ;  /* 0x0000000013437211 */ /* 0x080fe200008f16ff */
[----:B------:R-:W-:Y:S01]  /*2c30*/  STL [R1+0x278], R25 ;  /* 0x0002781901007387 */ /* 0x000fe20000100800 */
[----:B------:R-:W-:Y:S01]  /*2c40*/  LEA.HI.X.SX32 R41, R10, R0, 0x2, P0 ;  /* 0x000000000a297211 */ /* 0x000fe200000f16ff */
[----:B--2---:R-:W-:Y:S01]  /*2c50*/  IMAD.SHL.U32 R19, R252, 0x4, RZ ;  /* 0x00000004fc137824 */ /* 0x004fe200078e00ff */
[----:B------:R-:W-:Y:S01]  /*2c60*/  IADD3 R56, P0, R11, c[0x0][0x160], RZ ;  /* 0x000058000b387a10 */ /* 0x000fe20007f1e0ff */
[----:B------:R-:W-:Y:S01]  /*2c70*/  STL [R1+0x274], R24 ;  /* 0x0002741801007387 */ /* 0x000fe20000100800 */
[----:B------:R-:W-:-:S02]  /*2c80*/  IMAD.SHL.U32 R0, R18, 0x4, RZ ;  /* 0x0000000412007824 */ /* 0x000fc400078e00ff */
[----:B---3--:R-:W-:Y:S01]  /*2c90*/  IMAD.SHL.U32 R10, R24, 0x4, RZ ;  /* 0x00000004180a7824 */ /* 0x008fe200078e00ff */
[----:B------:R-:W-:Y:S01]  /*2ca0*/  STL [R1+0x270], R18 ;  /* 0x0002701201007387 */ /* 0x000fe20000100800 */
[----:B------:R-:W-:Y:S02]  /*2cb0*/  LEA.HI.X.SX32 R57, R25, c[0x0][0x164], 0x2, P0 ;  /* 0x0000590019397a11 */ /* 0x000fe400000f16ff */
[----:B------:R-:W-:Y:S01]  /*2cc0*/  IADD3 R58, P0, R0, c[0x0][0x160], RZ ;  /* 0x00005800003a7a10 */ /* 0x000fe20007f1e0ff */
[----:B------:R-:W-:Y:S03]  /*2cd0*/  STL [R1+0xe78], R11 ;  /* 0x000e780b01007387 */ /* 0x000fe60000100800 */
[----:B------:R-:W-:Y:S01]  /*2ce0*/  LEA.HI.X.SX32 R59, R18, c[0x0][0x164], 0x2, P0 ;  /* 0x00005900123b7a11 */ /* 0x000fe200000f16ff */
[----:B------:R1:W-:Y:S01]  /*2cf0*/  STL [R1+0xe74], R10 ;  /* 0x000e740a01007387 */ /* 0x0003e20000100800 */
[----:B------:R-:W-:-:S03]  /*2d00*/  ISETP.GE.U32.AND P0, PT, R74, 0x7fffffcc, PT ;  /* 0x7fffffcc4a00780c */ /* 0x000fc60003f06070 */
[----:B------:R-:W-:Y:S04]  /*2d10*/  STL [R1+0xe70], R0 ;  /* 0x000e700001007387 */ /* 0x000fe80000100800 */
[----:B------:R2:W-:Y:S01]  /*2d20*/  STL [R1+0xe6c], R19 ;  /* 0x000e6c1301007387 */ /* 0x0005e20000100800 */
[----:B-1----:R-:W-:-:S03]  /*2d30*/  IADD3 R10, P1, R10, c[0x0][0x160], RZ ;  /* 0x000058000a0a7a10 */ /* 0x002fc60007f3e0ff */
[----:B------:R1:W-:Y:S01]  /*2d40*/  STL [R1+0xe8c], R252 ;  /* 0x000e8cfc01007387 */ /* 0x0003e20000100800 */
[----:B------:R-:W-:Y:S02]  /*2d50*/  LEA.HI.X.SX32 R11, R24, c[0x0][0x164], 0x2, P1 ;  /* 0x00005900180b7a11 */ /* 0x000fe400008f16ff */
[----:B------:R-:W-:Y:S01]  /*2d60*/  IADD3 R38, P1, R19, c[0x0][0x160], RZ ;  /* 0x0000580013267a10 */ /* 0x000fe20007f3e0ff */
[----:B--2---:R-:W-:Y:S01]  /*2d70*/  IMAD.SHL.U32 R19, R75, 0x4, RZ ;  /* 0x000000044b137824 */ /* 0x004fe200078e00ff */
[----:B------:R-:W-:Y:S02]  /*2d80*/  IADD3 R0, R76, -0x19, RZ ;  /* 0xffffffe74c007810 */ /* 0x000fe40007ffe0ff */
[----:B------:R-:W-:Y:S02]  /*2d90*/  LEA.HI.X.SX32 R39, R252, c[0x0][0x164], 0x2, P1 ;  /* 0x00005900fc277a11 */ /* 0x000fe400008f16ff */
[----:B-1----:R-:W-:Y:S01]  /*2da0*/  MOV R252, c[0x0][0x188] ;  /* 0x0000620000fc7a02 */ /* 0x002fe20000000f00 */
[----:B------:R1:W-:Y:S01]  /*2db0*/  LDGSTS.E [R19], [R56.64], !P2 ;  /* 0x0000000038137fae */ /* 0x0003e2000d121844 */
[----:B------:R-:W-:-:S02]  /*2dc0*/  ISETP.GE.U32.AND P1, PT, R0, 0x7fffffc8, PT ;  /* 0x7fffffc80000780c */ /* 0x000fc40003f26070 */
[----:B------:R-:W-:Y:S01]  /*2dd0*/  IADD3 R0, R76, -0x1d, RZ ;  /* 0xffffffe34c007810 */ /* 0x000fe20007ffe0ff */
[C---:B------:R-:W-:Y:S01]  /*2de0*/  IMAD.SHL.U32 R18, R252.reuse, 0x4, RZ ;  /* 0x00000004fc127824 */ /* 0x040fe200078e00ff */
[----:B------:R1:W-:Y:S01]  /*2df0*/  LDGSTS.E [R19+0x200], [R10.64], !P2 ;  /* 0x002000000a137fae */ /* 0x0003e2000d121844 */
[----:B------:R-:W-:Y:S02]  /*2e00*/  IMAD.SHL.U32 R24, R252, 0x8, RZ ;  /* 0x00000008fc187824 */ /* 0x000fe400078e00ff */
[C---:B------:R-:W-:Y:S01]  /*2e10*/  IMAD.WIDE R82, R18.reuse, 0x4, R56 ;  /* 0x0000000412527825 */ /* 0x040fe200078e0238 */
[----:B------:R1:W-:Y:S03]  /*2e20*/  LDGSTS.E [R19+0x400], [R58.64], !P2 ;  /* 0x004000003a137fae */ /* 0x0003e6000d121844 */
[----:B------:R-:W-:Y:S01]  /*2e30*/  IMAD.WIDE R80, R18, 0x4, R10 ;  /* 0x0000000412507825 */ /* 0x000fe200078e020a */
[----:B------:R1:W-:Y:S01]  /*2e40*/  LDGSTS.E [R19+0x600], [R38.64], !P2 ;  /* 0x0060000026137fae */ /* 0x0003e2000d121844 */
[----:B------:R-:W-:-:S02]  /*2e50*/  ISETP.GE.U32.AND P2, PT, R0, 0x7fffffc4, PT ;  /* 0x7fffffc40000780c */ /* 0x000fc40003f46070 */
[----:B------:R-:W-:Y:S01]  /*2e60*/  IMAD.WIDE R78, R18, 0x4, R58 ;  /* 0x00000004124e7825 */ /* 0x000fe200078e023a */
[----:B------:R-:W-:Y:S01]  /*2e70*/  STL.64 [R1+0x60], R82 ;  /* 0x0000605201007387 */ /* 0x000fe20000100a00 */
[----:B------:R-:W-:Y:S02]  /*2e80*/  IADD3 R0, R76, -0x2, RZ ;  /* 0xfffffffe4c007810 */ /* 0x000fe40007ffe0ff */
[----:B------:R-:W-:Y:S01]  /*2e90*/  IMAD.WIDE R64, R18, 0x4, R38 ;  /* 0x0000000412407825 */ /* 0x000fe200078e0226 */
[----:B------:R1:W-:Y:S03]  /*2ea0*/  LDGSTS.E [R19+0x2000], [R82.64], !P3 ;  /* 0x0200000052137fae */ /* 0x0003e6000d921844 */
[----:B------:R-:W-:Y:S01]  /*2eb0*/  IMAD.WIDE R244, R24, 0x4, R56 ;  /* 0x0000000418f47825 */ /* 0x000fe200078e0238 */
[----:B------:R2:W-:Y:S03]  /*2ec0*/  STL.64 [R1+0x58], R80 ;  /* 0x0000585001007387 */ /* 0x0005e60000100a00 */
[----:B------:R-:W-:Y:S01]  /*2ed0*/  IMAD R18, R252, 0xc, RZ ;  /* 0x0000000cfc127824 */ /* 0x000fe200078e02ff */
[----:B------:R2:W-:Y:S01]  /*2ee0*/  LDGSTS.E [R19+0x2200], [R80.64], !P3 ;  /* 0x0220000050137fae */ /* 0x0005e2000d921844 */
[----:B------:R-:W-:-:S03]  /*2ef0*/  IMAD.WIDE R242, R24, 0x4, R10 ;  /* 0x0000000418f27825 */ /* 0x000fc600078e020a */
[----:B------:R3:W-:Y:S01]  /*2f00*/  STL.64 [R1+0x50], R78 ;  /* 0x0000504e01007387 */ /* 0x0007e20000100a00 */
[----:B------:R-:W-:-:S03]  /*2f10*/  IMAD.WIDE R240, R24, 0x4, R58 ;  /* 0x0000000418f07825 */ /* 0x000fc600078e023a */
[----:B------:R3:W-:Y:S01]  /*2f20*/  LDGSTS.E [R19+0x2400], [R78.64], !P3 ;  /* 0x024000004e137fae */ /* 0x0007e2000d921844 */
[----:B------:R-:W-:-:S03]  /*2f30*/  IMAD.WIDE R238, R24, 0x4, R38 ;  /* 0x0000000418ee7825 */ /* 0x000fc600078e0226 */
[----:B------:R4:W-:Y:S01]  /*2f40*/  STL.64 [R1+0x48], R64 ;  /* 0x0000484001007387 */ /* 0x0009e20000100a00 */
[----:B--2---:R-:W-:-:S03]  /*2f50*/  IMAD.WIDE R80, R18, 0x4, R38 ;  /* 0x0000000412507825 */ /* 0x004fc600078e0226 */
[----:B------:R4:W-:Y:S01]  /*2f60*/  LDGSTS.E [R19+0x2600], [R64.64], !P3 ;  /* 0x0260000040137fae */ /* 0x0009e2000d921844 */
[----:B------:R-:W-:Y:S01]  /*2f70*/  ISETP.GE.U32.AND P3, PT, R0, 0x7fffffdf, PT ;  /* 0x7fffffdf0000780c */ /* 0x000fe20003f66070 */
[----:B------:R-:W-:Y:S01]  /*2f80*/  IMAD.WIDE R114, R252, 0x4, R56 ;  /* 0x00000004fc727825 */ /* 0x000fe200078e0238 */
[----:B------:R-:W-:Y:S01]  /*2f90*/  IADD3 R0, R76, -0x6, RZ ;  /* 0xfffffffa4c007810 */ /* 0x000fe20007ffe0ff */
[----:B------:R1:W-:Y:S02]  /*2fa0*/  LDGSTS.E [R19+0x4000], [R244.64], !P4 ;  /* 0x04000000f4137fae */ /* 0x0003e4000e121844 */
[C---:B------:R-:W-:Y:S02]  /*2fb0*/  IMAD.WIDE R76, R18.reuse, 0x4, R10 ;  /* 0x00000004124c7825 */ /* 0x040fe400078e020a */
[----:B------:R2:W-:Y:S02]  /*2fc0*/  STL.64 [R1+0xfb8], R244 ;  /* 0x000fb8f401007387 */ /* 0x0005e40000100a00 */
[----:B---3--:R-:W-:-:S02]  /*2fd0*/  IMAD.WIDE R78, R18, 0x4, R58 ;  /* 0x00000004124e7825 */ /* 0x008fc400078e023a */
[----:B------:R-:W-:Y:S02]  /*2fe0*/  STL.64 [R1+0xfc0], R242 ;  /* 0x000fc0f201007387 */ /* 0x000fe40000100a00 */
[C---:B----4-:R-:W-:Y:S02]  /*2ff0*/  IMAD.WIDE R64, R252.reuse, 0x4, R58 ;  /* 0x00000004fc407825 */ /* 0x050fe400078e023a */
[----:B------:R-:W-:Y:S02]  /*3000*/  STL.64 [R1+0xfc8], R240 ;  /* 0x000fc8f001007387 */ /* 0x000fe40000100a00 */
[----:B-1----:R-:W-:Y:S02]  /*3010*/  IMAD.SHL.U32 R19, R252, 0x10, RZ ;  /* 0x00000010fc137824 */ /* 0x002fe400078e00ff */
[----:B--2---:R-:W-:Y:S01]  /*3020*/  IMAD.SHL.U32 R244, R75, 0x4, RZ ;  /* 0x000000044bf47824 */ /* 0x004fe200078e00ff */
[----:B------:R1:W-:Y:S01]  /*3030*/  STL.64 [R1+0xfd0], R238 ;  /* 0x000fd0ee01007387 */ /* 0x0003e20000100a00 */
[----:B------:R-:W-:-:S03]  /*3040*/  IMAD.WIDE R74, R18, 0x4, R56 ;  /* 0x00000004124a7825 */ /* 0x000fc600078e0238 */
[----:B------:R2:W-:Y:S01]  /*3050*/  LDGSTS.E [R244+0x4200], [R242.64], !P4 ;  /* 0x04200000f2f47fae */ /* 0x0005e2000e121844 */
[----:B------:R-:W-:Y:S02]  /*3060*/  IMAD R18, R252, 0x14, RZ ;  /* 0x00000014fc127824 */ /* 0x000fe400078e02ff */
[C---:B------:R-:W-:Y:S01]  /*3070*/  IMAD.WIDE R82, R19.reuse, 0x4, R56 ;  /* 0x0000000413527825 */ /* 0x040fe200078e0238 */
[----:B------:R3:W-:Y:S03]  /*3080*/  LDGSTS.E [R244+0x4400], [R240.64], !P4 ;  /* 0x04400000f0f47fae */ /* 0x0007e6000e121844 */
[C---:B------:R-:W-:Y:S01]  /*3090*/  IMAD.WIDE R84, R19.reuse, 0x4, R10 ;  /* 0x0000000413547825 */ /* 0x040fe200078e020a */
[----:B------:R1:W-:Y:S01]  /*30a0*/  LDGSTS.E [R244+0x4600], [R238.64], !P4 ;  /* 0x04600000eef47fae */ /* 0x0003e2000e121844 */
[----:B------:R-:W-:Y:S02]  /*30b0*/  ISETP.GE.U32.AND P4, PT, R0, 0x7fffffdb, PT ;  /* 0x7fffffdb0000780c */ /* 0x000fe40003f86070 */
[C---:B------:R-:W-:Y:S01]  /*30c0*/  IMAD.WIDE R86, R19.reuse, 0x4, R58 ;  /* 0x0000000413567825 */ /* 0x040fe200078e023a */
[----:B------:R2:W-:Y:S03]  /*30d0*/  LDGSTS.E [R244+0x6000], [R74.64], !P5 ;  /* 0x060000004af47fae */ /* 0x0005e6000e921844 */
[----:B------:R-:W-:Y:S01]  /*30e0*/  IMAD.WIDE R88, R19, 0x4, R38 ;  /* 0x0000000413587825 */ /* 0x000fe200078e0226 */
[----:B------:R2:W-:Y:S03]  /*30f0*/  LDGSTS.E [R244+0x6200], [R76.64], !P5 ;  /* 0x062000004cf47fae */ /* 0x0005e6000e921844 */
[----:B------:R-:W-:Y:S01]  /*3100*/  IMAD R19, R252, 0x18, RZ ;  /* 0x00000018fc137824 */ /* 0x000fe200078e02ff */
[----:B------:R2:W-:Y:S01]  /*3110*/  LDGSTS.E [R244+0x6400], [R78.64], !P5 ;  /* 0x064000004ef47fae */ /* 0x0005e2000e921844 */
[----:B------:R-:W-:Y:S01]  /*3120*/  IMAD.WIDE R90, R18, 0x4, R56 ;  /* 0x00000004125a7825 */ /* 0x000fe200078e0238 */
[----:B-1----:R-:W-:-:S02]  /*3130*/  LOP3.LUT R239, R244, 0x60, RZ, 0x3c, !PT ;  /* 0x00000060f4ef7812 */ /* 0x002fc400078e3cff */
[----:B------:R2:W-:Y:S01]  /*3140*/  LDGSTS.E [R244+0x6600], [R80.64], !P5 ;  /* 0x0660000050f47fae */ /* 0x0005e2000e921844 */
[----:B------:R-:W-:-:S03]  /*3150*/  IMAD.WIDE R92, R18, 0x4, R10 ;  /* 0x00000004125c7825 */ /* 0x000fc600078e020a */
[----:B------:R1:W-:Y:S01]  /*3160*/  LDGSTS.E [R244+0x8000], [R82.64], !P6 ;  /* 0x0800000052f47fae */ /* 0x0003e2000f121844 */
[----:B------:R-:W-:-:S03]  /*3170*/  IMAD.WIDE R94, R18, 0x4, R58 ;  /* 0x00000004125e7825 */ /* 0x000fc600078e023a */
[----:B------:R2:W-:Y:S01]  /*3180*/  LDGSTS.E [R244+0x8200], [R84.64], !P6 ;  /* 0x0820000054f47fae */ /* 0x0005e2000f121844 */
[----:B------:R-:W-:Y:S02]  /*3190*/  IMAD.MOV.U32 R245, RZ, RZ, c[0x0][0x180] ;  /* 0x00006000fff57624 */ /* 0x000fe400078e00ff */
[----:B------:R-:W-:Y:S01]  /*31a0*/  IMAD.WIDE R96, R18, 0x4, R38 ;  /* 0x0000000412607825 */ /* 0x000fe200078e0226 */
[----:B------:R2:W-:Y:S02]  /*31b0*/  LDGSTS.E [R244+0x8400], [R86.64], !P6 ;  /* 0x0840000056f47fae */ /* 0x0005e4000f121844 */
[----:B------:R-:W-:Y:S01]  /*31c0*/  IADD3 R0, R245, -0xa, RZ ;  /* 0xfffffff6f5007810 */ /* 0x000fe20007ffe0ff */
[----:B------:R-:W-:Y:S01]  /*31d0*/  IMAD R18, R252, 0x1c, RZ ;  /* 0x0000001cfc127824 */ /* 0x000fe200078e02ff */
[----:B------:R2:W-:Y:S01]  /*31e0*/  LDGSTS.E [R244+0x8600], [R88.64], !P6 ;  /* 0x0860000058f47fae */ /* 0x0005e2000f121844 */
[----:B------:R-:W-:Y:S01]  /*31f0*/  IMAD.WIDE R98, R19, 0x4, R56 ;  /* 0x0000000413627825 */ /* 0x000fe200078e0238 */
[----:B------:R-:W-:-:S02]  /*3200*/  ISETP.GE.U32.AND P5, PT, R0, 0x7fffffd7, PT ;  /* 0x7fffffd70000780c */ /* 0x000fc40003fa6070 */
[----:B------:R2:W-:Y:S01]  /*3210*/  LDGSTS.E [R244+0xa000], [R90.64], !P0 ;  /* 0x0a0000005af47fae */ /* 0x0005e2000c121844 */
[----:B------:R-:W-:Y:S01]  /*3220*/  IMAD.WIDE R100, R19, 0x4, R10 ;  /* 0x0000000413647825 */ /* 0x000fe200078e020a */
[----:B------:R-:W-:Y:S02]  /*3230*/  IADD3 R0, R245, -0xe, RZ ;  /* 0xfffffff2f5007810 */ /* 0x000fe40007ffe0ff */
[----:B------:R2:W-:Y:S01]  /*3240*/  LDGSTS.E [R244+0xa200], [R92.64], !P0 ;  /* 0x0a2000005cf47fae */ /* 0x0005e2000c121844 */
[C---:B------:R-:W-:Y:S01]  /*3250*/  IMAD.WIDE R102, R19.reuse, 0x4, R58 ;  /* 0x0000000413667825 */ /* 0x040fe200078e023a */
[----:B------:R-:W-:Y:S02]  /*3260*/  ISETP.GE.U32.AND P6, PT, R0, 0x7fffffd3, PT ;  /* 0x7fffffd30000780c */ /* 0x000fe40003fc6070 */
[----:B------:R2:W-:Y:S01]  /*3270*/  LDGSTS.E [R244+0xa400], [R94.64], !P0 ;  /* 0x0a4000005ef47fae */ /* 0x0005e2000c121844 */
[----:B------:R-:W-:Y:S01]  /*3280*/  IMAD.WIDE R104, R19, 0x4, R38 ;  /* 0x0000000413687825 */ /* 0x000fe200078e0226 */
[----:B------:R-:W-:-:S02]  /*3290*/  IADD3 R0, R245, -0x12, RZ ;  /* 0xffffffeef5007810 */ /* 0x000fc40007ffe0ff */
[----:B------:R2:W-:Y:S01]  /*32a0*/  LDGSTS.E [R244+0xa600], [R96.64], !P0 ;  /* 0x0a60000060f47fae */ /* 0x0005e2000c121844 */
[----:B------:R-:W-:Y:S01]  /*32b0*/  IMAD.WIDE R106, R18, 0x4, R56 ;  /* 0x00000004126a7825 */ /* 0x000fe200078e0238 */
[----:B------:R-:W-:Y:S02]  /*32c0*/  ISETP.GE.U32.AND P0, PT, R0, 0x7fffffcf, PT ;  /* 0x7fffffcf0000780c */ /* 0x000fe40003f06070 */
[----:B------:R2:W-:Y:S01]  /*32d0*/  LDGSTS.E [R244+0xc000], [R98.64], !P1 ;  /* 0x0c00000062f47fae */ /* 0x0005e2000c921844 */
[C---:B------:R-:W-:Y:S01]  /*32e0*/  IMAD.WIDE R108, R18.reuse, 0x4, R10 ;  /* 0x00000004126c7825 */ /* 0x040fe200078e020a */
[----:B------:R-:W-:Y:S02]  /*32f0*/  IADD3 R0, R245, -0x16, RZ ;  /* 0xffffffeaf5007810 */ /* 0x000fe40007ffe0ff */
[----:B------:R2:W-:Y:S01]  /*3300*/  LDGSTS.E [R244+0xc200], [R100.64], !P1 ;  /* 0x0c20000064f47fae */ /* 0x0005e2000c921844 */
[----:B------:R-:W-:-:S03]  /*3310*/  IMAD.WIDE R110, R18, 0x4, R58 ;  /* 0x00000004126e7825 */ /* 0x000fc600078e023a */
[----:B------:R2:W-:Y:S01]  /*3320*/  LDGSTS.E [R244+0xc400], [R102.64], !P1 ;  /* 0x0c40000066f47fae */ /* 0x0005e2000c921844 */
[--C-:B------:R-:W-:Y:S01]  /*3330*/  IMAD.WIDE R112, R18, 0x4, R38.reuse ;  /* 0x0000000412707825 */ /* 0x100fe200078e0226 */
[----:B------:R-:W-:Y:S02]  /*3340*/  LOP3.LUT R18, R244, 0x20, RZ, 0x3c, !PT ;  /* 0x00000020f4127812 */ /* 0x000fe400078e3cff */
[----:B------:R1:W-:Y:S01]  /*3350*/  STL.64 [R1+0xfb0], R82 ;  /* 0x000fb05201007387 */ /* 0x0003e20000100a00 */
[C---:B------:R-:W-:Y:S02]  /*3360*/  IMAD R19, R252.reuse, 0x5, RZ ;  /* 0x00000005fc137824 */ /* 0x040fe400078e02ff */
[----:B------:R-:W-:Y:S01]  /*3370*/  IMAD.WIDE R24, R252, 0x4, R38 ;  /* 0x00000004fc187825 */ /* 0x000fe200078e0226 */
[----:B------:R2:W-:Y:S01]  /*3380*/  LDGSTS.E [R244+0xc600], [R104.64], !P1 ;  /* 0x0c60000068f47fae */ /* 0x0005e2000c921844 */
[----:B------:R-:W-:Y:S02]  /*3390*/  ISETP.GE.U32.AND P1, PT, R0, 0x7fffffcb, PT ;  /* 0x7fffffcb0000780c */ /* 0x000fe40003f26070 */
[----:B------:R-:W-:Y:S01]  /*33a0*/  IMAD.WIDE R116, R19, 0x4, R56 ;  /* 0x0000000413747825 */ /* 0x000fe200078e0238 */
[----:B------:R2:W-:Y:S01]  /*33b0*/  LDGSTS.E [R244+0xe000], [R106.64], !P2 ;  /* 0x0e0000006af47fae */ /* 0x0005e2000d121844 */
[----:B------:R-:W-:-:S02]  /*33c0*/  IADD3 R0, R245, -0x1a, RZ ;  /* 0xffffffe6f5007810 */ /* 0x000fc40007ffe0ff */
[----:B-1----:R-:W-:Y:S01]  /*33d0*/  IMAD.WIDE R82, R252, 0x4, R10 ;  /* 0x00000004fc527825 */ /* 0x002fe200078e020a */
[----:B------:R2:W-:Y:S04]  /*33e0*/  LDGSTS.E [R244+0xe200], [R108.64], !P2 ;  /* 0x0e2000006cf47fae */ /* 0x0005e8000d121844 */
[----:B------:R2:W-:Y:S04]  /*33f0*/  LDGSTS.E [R244+0xe400], [R110.64], !P2 ;  /* 0x0e4000006ef47fae */ /* 0x0005e8000d121844 */
[----:B------:R2:W-:Y:S01]  /*3400*/  LDGSTS.E [R244+0xe600], [R112.64], !P2 ;  /* 0x0e60000070f47fae */ /* 0x0005e2000d121844 */
[----:B------:R-:W-:-:S02]  /*3410*/  ISETP.GE.U32.AND P2, PT, R0, 0x7fffffc7, PT ;  /* 0x7fffffc70000780c */ /* 0x000fc40003f46070 */
[----:B------:R-:W-:Y:S01]  /*3420*/  IADD3 R0, R245, -0x1e, RZ ;  /* 0xffffffe2f5007810 */ /* 0x000fe20007ffe0ff */
[----:B------:R1:W-:Y:S04]  /*3430*/  STL.64 [R1+0xc0], R114 ;  /* 0x0000c07201007387 */ /* 0x0003e80000100a00 */
[----:B------:R1:W-:Y:S04]  /*3440*/  LDGSTS.E [R18+0x800], [R114.64], !P3 ;  /* 0x0080000072127fae */ /* 0x0003e8000d921844 */
[----:B------:R2:W-:Y:S04]  /*3450*/  STL.64 [R1+0xb8], R82 ;  /* 0x0000b85201007387 */ /* 0x0005e80000100a00 */
[----:B------:R2:W-:Y:S04]  /*3460*/  LDGSTS.E [R18+0xa00], [R82.64], !P3 ;  /* 0x00a0000052127fae */ /* 0x0005e8000d921844 */
[----:B------:R3:W-:Y:S01]  /*3470*/  STL.64 [R1+0xb0], R64 ;  /* 0x0000b04001007387 */ /* 0x0007e20000100a00 */
[----:B-1----:R-:W-:-:S03]  /*3480*/  IMAD.WIDE R114, R19, 0x4, R10 ;  /* 0x0000000413727825 */ /* 0x002fc600078e020a */
[----:B------:R3:W-:Y:S04]  /*3490*/  LDGSTS.E [R18+0xc00], [R64.64], !P3 ;  /* 0x00c0000040127fae */ /* 0x0007e8000d921844 */
[----:B------:R1:W-:Y:S01]  /*34a0*/  STL.64 [R1+0xa8], R24 ;  /* 0x0000a81801007387 */ /* 0x0003e20000100a00 */
[----:B--2---:R-:W-:-:S03]  /*34b0*/  IMAD.WIDE R82, R19, 0x4, R58 ;  /* 0x0000000413527825 */ /* 0x004fc600078e023a */
[----:B------:R1:W-:Y:S01]  /*34c0*/  LDGSTS.E [R18+0xe00], [R24.64], !P3 ;  /* 0x00e0000018127fae */ /* 0x0003e2000d921844 */
[----:B------:R-:W-:Y:S02]  /*34d0*/  ISETP.GE.U32.AND P3, PT, R0, 0x7fffffc3, PT ;  /* 0x7fffffc30000780c */ /* 0x000fe40003f66070 */
[----:B------:R-:W-:Y:S01]  /*34e0*/  IADD3 R0, R245, -0x3, RZ ;  /* 0xfffffffdf5007810 */ /* 0x000fe20007ffe0ff */
[----:B------:R2:W-:Y:S01]  /*34f0*/  STL.64 [R1+0x40], R116 ;  /* 0x0000407401007387 */ /* 0x0005e20000100a00 */
[----:B---3--:R-:W-:-:S03]  /*3500*/  IMAD.WIDE R64, R19, 0x4, R38 ;  /* 0x0000000413407825 */ /* 0x008fc600078e0226 */
[----:B------:R2:W-:Y:S01]  /*3510*/  LDGSTS.E [R18+0x2800], [R116.64], !P4 ;  /* 0x0280000074127fae */ /* 0x0005e2000e121844 */
[C---:B------:R-:W-:Y:S02]  /*3520*/  IMAD R19, R252.reuse, 0xd, RZ ;  /* 0x0000000dfc137824 */ /* 0x040fe400078e02ff */
[----:B-1----:R-:W-:Y:S01]  /*3530*/  IMAD R24, R252, 0x9, RZ ;  /* 0x00000009fc187824 */ /* 0x002fe200078e02ff */
[----:B------:R1:W-:Y:S01]  /*3540*/  STL.64 [R1+0x38], R114 ;  /* 0x0000387201007387 */ /* 0x0003e20000100a00 */
[----:B------:R-:W-:-:S03]  /*3550*/  IMAD.WIDE R122, R19, 0x4, R56 ;  /* 0x00000004137a7825 */ /* 0x000fc600078e0238 */
[----:B------:R1:W-:Y:S01]  /*3560*/  LDGSTS.E [R18+0x2a00], [R114.64], !P4 ;  /* 0x02a0000072127fae */ /* 0x0003e2000e121844 */
[----:B------:R-:W-:-:S03]  /*3570*/  IMAD.WIDE R118, R24, 0x4, R58 ;  /* 0x0000000418767825 */ /* 0x000fc600078e023a */
[----:B------:R3:W-:Y:S01]  /*3580*/  LDGSTS.E [R18+0x2c00], [R82.64], !P4 ;  /* 0x02c0000052127fae */ /* 0x0007e2000e121844 */
[----:B--2---:R-:W-:-:S03]  /*3590*/  IMAD.WIDE R116, R24, 0x4, R10 ;  /* 0x0000000418747825 */ /* 0x004fc600078e020a */
[----:B------:R2:W-:Y:S01]  /*35a0*/  LDGSTS.E [R18+0x2e00], [R64.64], !P4 ;  /* 0x02e0000040127fae */ /* 0x0005e2000e121844 */
[----:B------:R-:W-:Y:S01]  /*35b0*/  IMAD.WIDE R120, R24, 0x4, R38 ;  /* 0x0000000418787825 */ /* 0x000fe200078e0226 */
[----:B------:R-:W-:Y:S02]  /*35c0*/  ISETP.GE.U32.AND P4, PT, R0, 0x7fffffde, PT ;  /* 0x7fffffde0000780c */ /* 0x000fe40003f86070 */
[----:B------:R-:W-:Y:S01]  /*35d0*/  IADD3 R0, R245, -0x7, RZ ;  /* 0xfffffff9f5007810 */ /* 0x000fe20007ffe0ff */
[----:B-1----:R-:W-:Y:S01]  /*35e0*/  IMAD.WIDE R114, R24, 0x4, R56 ;  /* 0x0000000418727825 */ /* 0x002fe200078e0238 */
[----:B------:R3:W-:Y:S03]  /*35f0*/  STL.64 [R1+0x30], R82 ;  /* 0x0000305201007387 */ /* 0x0007e60000100a00 */
[----:B------:R-:W-:Y:S01]  /*3600*/  IMAD R24, R252, 0x11, RZ ;  /* 0x00000011fc187824 */ /* 0x000fe200078e02ff */
[----:B------:R2:W-:Y:S01]  /*3610*/  LDGSTS.E [R18+0x4800], [R114.64], !P5 ;  /* 0x0480000072127fae */ /* 0x0005e2000e921844 */
[----:B------:R-:W-:-:S03]  /*3620*/  IMAD.WIDE R124, R19, 0x4, R10 ;  /* 0x00000004137c7825 */ /* 0x000fc600078e020a */
[----:B------:R2:W-:Y:S01]  /*3630*/  LDGSTS.E [R18+0x4a00], [R116.64], !P5 ;  /* 0x04a0000074127fae */ /* 0x0005e2000e921844 */
[----:B------:R-:W-:-:S03]  /*3640*/  IMAD.WIDE R126, R19, 0x4, R58 ;  /* 0x00000004137e7825 */ /* 0x000fc600078e023a */
[----:B------:R2:W-:Y:S01]  /*3650*/  LDGSTS.E [R18+0x4c00], [R118.64], !P5 ;  /* 0x04c0000076127fae */ /* 0x0005e2000e921844 */
[----:B------:R-:W-:-:S03]  /*3660*/  IMAD.WIDE R128, R19, 0x4, R38 ;  /* 0x0000000413807825 */ /* 0x000fc600078e0226 */
[----:B------:R2:W-:Y:S01]  /*3670*/  LDGSTS.E [R18+0x4e00], [R120.64], !P5 ;  /* 0x04e0000078127fae */ /* 0x0005e2000e921844 */
[----:B------:R-:W-:Y:S01]  /*3680*/  IMAD R19, R252, 0x15, RZ ;  /* 0x00000015fc137824 */ /* 0x000fe200078e02ff */
[----:B------:R-:W-:Y:S01]  /*3690*/  ISETP.GE.U32.AND P5, PT, R0, 0x7fffffda, PT ;  /* 0x7fffffda0000780c */ /* 0x000fe20003fa6070 */
[C---:B------:R-:W-:Y:S01]  /*36a0*/  IMAD.WIDE R130, R24.reuse, 0x4, R56 ;  /* 0x0000000418827825 */ /* 0x040fe200078e0238 */
[----:B------:R2:W-:Y:S01]  /*36b0*/  LDGSTS.E [R18+0x6800], [R122.64], !P6 ;  /* 0x068000007a127fae */ /* 0x0005e2000f121844 */
[----:B------:R-:W-:Y:S02]  /*36c0*/  IADD3 R0, R245, -0xb, RZ ;  /* 0xfffffff5f5007810 */ /* 0x000fe40007ffe0ff */
[C---:B------:R-:W-:Y:S01]  /*36d0*/  IMAD.WIDE R132, R24.reuse, 0x4, R10 ;  /* 0x0000000418847825 */ /* 0x040fe200078e020a */
[----:B------:R2:W-:Y:S03]  /*36e0*/  LDGSTS.E [R18+0x6a00], [R124.64], !P6 ;  /* 0x06a000007c127fae */ /* 0x0005e6000f121844 */
[C---:B------:R-:W-:Y:S01]  /*36f0*/  IMAD.WIDE R134, R24.reuse, 0x4, R58 ;  /* 0x0000000418867825 */ /* 0x040fe200078e023a */
[----:B------:R2:W-:Y:S03]  /*3700*/  LDGSTS.E [R18+0x6c00], [R126.64], !P6 ;  /* 0x06c000007e127fae */ /* 0x0005e6000f121844 */
[----:B------:R-:W-:Y:S01]  /*3710*/  IMAD.WIDE R136, R24, 0x4, R38 ;  /* 0x0000000418887825 */ /* 0x000fe200078e0226 */
[----:B------:R2:W-:Y:S01]  /*3720*/  LDGSTS.E [R18+0x6e00], [R128.64], !P6 ;  /* 0x06e0000080127fae */ /* 0x0005e2000f121844 */
[----:B------:R-:W-:-:S02]  /*3730*/  ISETP.GE.U32.AND P6, PT, R0, 0x7fffffd6, PT ;  /* 0x7fffffd60000780c */ /* 0x000fc40003fc6070 */
[----:B------:R-:W-:Y:S01]  /*3740*/  IMAD R24, R252, 0x19, RZ ;  /* 0x00000019fc187824 */ /* 0x000fe200078e02ff */
[----:B------:R2:W-:Y:S01]  /*3750*/  LDGSTS.E [R18+0x8800], [R130.64], !P0 ;  /* 0x0880000082127fae */ /* 0x0005e2000c121844 */
[----:B------:R-:W-:Y:S01]  /*3760*/  IMAD.WIDE R138, R19, 0x4, R56 ;  /* 0x00000004138a7825 */ /* 0x000fe200078e0238 */
[----:B------:R-:W-:Y:S02]  /*3770*/  IADD3 R0, R245, -0xf, RZ ;  /* 0xfffffff1f5007810 */ /* 0x000fe40007ffe0ff */
[----:B------:R2:W-:Y:S01]  /*3780*/  LDGSTS.E [R18+0x8a00], [R132.64], !P0 ;  /* 0x08a0000084127fae */ /* 0x0005e2000c121844 */
[----:B------:R-:W-:-:S03]  /*3790*/  IMAD.WIDE R140, R19, 0x4, R10 ;  /* 0x00000004138c7825 */ /* 0x000fc600078e020a */
[----:B------:R2:W-:Y:S01]  /*37a0*/  LDGSTS.E [R18+0x8c00], [R134.64], !P0 ;  /* 0x08c0000086127fae */ /* 0x0005e2000c121844 */
[----:B------:R-:W-:-:S03]  /*37b0*/  IMAD.WIDE R142, R19, 0x4, R58 ;  /* 0x00000004138e7825 */ /* 0x000fc600078e023a */
[----:B------:R2:W-:Y:S01]  /*37c0*/  LDGSTS.E [R18+0x8e00], [R136.64], !P0 ;  /* 0x08e0000088127fae */ /* 0x0005e2000c121844 */
[----:B------:R-:W-:Y:S01]  /*37d0*/  IMAD.WIDE R144, R19, 0x4, R38 ;  /* 0x0000000413907825 */ /* 0x000fe200078e0226 */
[----:B------:R-:W-:Y:S02]  /*37e0*/  ISETP.GE.U32.AND P0, PT, R0, 0x7fffffd2, PT ;  /* 0x7fffffd20000780c */ /* 0x000fe40003f06070 */
[----:B------:R2:W-:Y:S01]  /*37f0*/  LDGSTS.E [R18+0xa800], [R138.64], !P1 ;  /* 0x0a8000008a127fae */ /* 0x0005e2000c921844 */
[----:B------:R-:W-:Y:S01]  /*3800*/  IMAD R19, R252, 0x1d, RZ ;  /* 0x0000001dfc137824 */ /* 0x000fe200078e02ff */
[----:B------:R-:W-:Y:S01]  /*3810*/  IADD3 R0, R245, -0x13, RZ ;  /* 0xffffffedf5007810 */ /* 0x000fe20007ffe0ff */
[C---:B------:R-:W-:Y:S01]  /*3820*/  IMAD.WIDE R146, R24.reuse, 0x4, R56 ;  /* 0x0000000418927825 */ /* 0x040fe200078e0238 */
[----:B------:R2:W-:Y:S03]  /*3830*/  LDGSTS.E [R18+0xaa00], [R140.64], !P1 ;  /* 0x0aa000008c127fae */ /* 0x0005e6000c921844 */
[C---:B------:R-:W-:Y:S01]  /*3840*/  IMAD.WIDE R148, R24.reuse, 0x4, R10 ;  /* 0x0000000418947825 */ /* 0x040fe200078e020a */
[----:B------:R2:W-:Y:S03]  /*3850*/  LDGSTS.E [R18+0xac00], [R142.64], !P1 ;  /* 0x0ac000008e127fae */ /* 0x0005e6000c921844 */
[----:B------:R-:W-:Y:S01]  /*3860*/  IMAD.WIDE R150, R24, 0x4, R58 ;  /* 0x0000000418967825 */ /* 0x000fe200078e023a */
[----:B------:R2:W-:Y:S01]  /*3870*/  LDGSTS.E [R18+0xae00], [R144.64], !P1 ;  /* 0x0ae0000090127fae */ /* 0x0005e2000c921844 */
[----:B------:R-:W-:-:S02]  /*3880*/  ISETP.GE.U32.AND P1, PT, R0, 0x7fffffce, PT ;  /* 0x7fffffce0000780c */ /* 0x000fc40003f26070 */
[----:B------:R-:W-:Y:S01]  /*3890*/  IMAD.WIDE R152, R24, 0x4, R38 ;  /* 0x0000000418987825 */ /* 0x000fe200078e0226 */
[----:B------:R2:W-:Y:S01]  /*38a0*/  LDGSTS.E [R18+0xc800], [R146.64], !P2 ;  /* 0x0c80000092127fae */ /* 0x0005e2000d121844 */
[----:B------:R-:W-:Y:S02]  /*38b0*/  SHF.L.U32 R24, R252, 0x1, RZ ;  /* 0x00000001fc187819 */ /* 0x000fe400000006ff */
[----:B------:R-:W-:Y:S01]  /*38c0*/  IMAD.WIDE R154, R19, 0x4, R56 ;  /* 0x00000004139a7825 */ /* 0x000fe200078e0238 */
[----:B------:R2:W-:Y:S01]  /*38d0*/  LDGSTS.E [R18+0xca00], [R148.64], !P2 ;  /* 0x0ca0000094127fae */ /* 0x0005e2000d121844 */
[----:B------:R-:W-:Y:S02]  /*38e0*/  IADD3 R0, R245, -0x17, RZ ;  /* 0xffffffe9f5007810 */ /* 0x000fe40007ffe0ff */
[C---:B------:R-:W-:Y:S01]  /*38f0*/  IMAD.WIDE R156, R19.reuse, 0x4, R10 ;  /* 0x00000004139c7825 */ /* 0x040fe200078e020a */
[----:B------:R2:W-:Y:S03]  /*3900*/  LDGSTS.E [R18+0xcc00], [R150.64], !P2 ;  /* 0x0cc0000096127fae */ /* 0x0005e6000d121844 */
[----:B------:R-:W-:Y:S01]  /*3910*/  IMAD.WIDE R158, R19, 0x4, R58 ;  /* 0x00000004139e7825 */ /* 0x000fe200078e023a */
[----:B------:R2:W-:Y:S01]  /*3920*/  LDGSTS.E [R18+0xce00], [R152.64], !P2 ;  /* 0x0ce0000098127fae */ /* 0x0005e2000d121844 */
[----:B------:R-:W-:-:S02]  /*3930*/  ISETP.GE.U32.AND P2, PT, R0, 0x7fffffca, PT ;  /* 0x7fffffca0000780c */ /* 0x000fc40003f46070 */
[----:B------:R-:W-:Y:S01]  /*3940*/  IMAD.WIDE R160, R19, 0x4, R38 ;  /* 0x0000000413a07825 */ /* 0x000fe200078e0226 */
[----:B------:R2:W-:Y:S01]  /*3950*/  LDGSTS.E [R18+0xe800], [R154.64], !P3 ;  /* 0x0e8000009a127fae */ /* 0x0005e2000d921844 */
[----:B------:R-:W-:Y:S02]  /*3960*/  IADD3 R0, R245, -0x1b, RZ ;  /* 0xffffffe5f5007810 */ /* 0x000fe40007ffe0ff */
[C---:B------:R-:W-:Y:S01]  /*3970*/  IMAD.WIDE R162, R24.reuse, 0x4, R56 ;  /* 0x0000000418a27825 */ /* 0x040fe200078e0238 */
[----:B------:R2:W-:Y:S03]  /*3980*/  LDGSTS.E [R18+0xea00], [R156.64], !P3 ;  /* 0x0ea000009c127fae */ /* 0x0005e6000d921844 */
[----:B---3--:R-:W-:Y:S01]  /*3990*/  IMAD.WIDE R82, R24, 0x4, R10 ;  /* 0x0000000418527825 */ /* 0x008fe200078e020a */
[----:B------:R2:W-:Y:S03]  /*39a0*/  LDGSTS.E [R18+0xec00], [R158.64], !P3 ;  /* 0x0ec000009e127fae */ /* 0x0005e6000d921844 */
[----:B------:R-:W-:Y:S01]  /*39b0*/  IMAD R19, R252, 0x6, RZ ;  /* 0x00000006fc137824 */ /* 0x000fe200078e02ff */
[----:B------:R2:W-:Y:S01]  /*39c0*/  LDGSTS.E [R18+0xee00], [R160.64], !P3 ;  /* 0x0ee00000a0127fae */ /* 0x0005e2000d921844 */
[----:B------:R-:W-:-:S02]  /*39d0*/  ISETP.GE.U32.AND P3, PT, R0, 0x7fffffc6, PT ;  /* 0x7fffffc60000780c */ /* 0x000fc40003f66070 */
[----:B------:R-:W-:Y:S01]  /*39e0*/  IMAD.WIDE R164, R19, 0x4, R56 ;  /* 0x0000000413a47825 */ /* 0x000fe200078e0238 */
[----:B------:R1:W-:Y:S01]  /*39f0*/  STL.64 [R1+0x28], R64 ;  /* 0x0000284001007387 */ /* 0x0003e20000100a00 */
[----:B------:R-:W-:-:S03]  /*3a00*/  IADD3 R0, R245, -0x1f, RZ ;  /* 0xffffffe1f5007810 */ /* 0x000fc60007ffe0ff */
[----:B------:R3:W-:Y:S01]  /*3a10*/  STL.64 [R1+0xa0], R162 ;  /* 0x0000a0a201007387 */ /* 0x0007e20000100a00 */
[----:B--2---:R-:W-:-:S03]  /*3a20*/  LOP3.LUT R18, R244, 0x40, RZ, 0x3c, !PT ;  /* 0x00000040f4127812 */ /* 0x004fc600078e3cff */
[----:B------:R2:W-:Y:S01]  /*3a30*/  STL.64 [R1+0x98], R82 ;  /* 0x0000985201007387 */ /* 0x0005e20000100a00 */
[----:B-1----:R-:W-:-:S03]  /*3a40*/  IMAD.WIDE R64, R24, 0x4, R58 ;  /* 0x0000000418407825 */ /* 0x002fc600078e023a */
[----:B------:R3:W-:Y:S01]  /*3a50*/  LDGSTS.E [R18+0x1000], [R162.64], !P4 ;  /* 0x01000000a2127fae */ /* 0x0007e2000e121844 */
[----:B------:R-:W-:-:S03]  /*3a60*/  IMAD.WIDE R24, R24, 0x4, R38 ;  /* 0x0000000418187825 */ /* 0x000fc600078e0226 */
[----:B------:R2:W-:Y:S04]  /*3a70*/  LDGSTS.E [R18+0x1200], [R82.64], !P4 ;  /* 0x0120000052127fae */ /* 0x0005e8000e121844 */
[----:B------:R1:W-:Y:S04]  /*3a80*/  STL.64 [R1+0x90], R64 ;  /* 0x0000904001007387 */ /* 0x0003e80000100a00 */
[----:B------:R1:W-:Y:S01]  /*3a90*/  LDGSTS.E [R18+0x1400], [R64.64], !P4 ;  /* 0x0140000040127fae */ /* 0x0003e2000e121844 */
[----:B---3--:R-:W-:-:S03]  /*3aa0*/  IMAD.WIDE R162, R19, 0x4, R10 ;  /* 0x0000000413a27825 */ /* 0x008fc600078e020a */
[----:B------:R3:W-:Y:S01]  /*3ab0*/  STL.64 [R1+0x88], R24 ;  /* 0x0000881801007387 */ /* 0x0007e20000100a00 */
[----:B--2---:R-:W-:-:S03]  /*3ac0*/  IMAD.WIDE R82, R19, 0x4, R58 ;  /* 0x0000000413527825 */ /* 0x004fc600078e023a */
[----:B------:R3:W-:Y:S01]  /*3ad0*/  LDGSTS.E [R18+0x1600], [R24.64], !P4 ;  /* 0x0160000018127fae */ /* 0x0007e2000e121844 */
[----:B------:R-:W-:Y:S02]  /*3ae0*/  ISETP.GE.U32.AND P4, PT, R0, 0x7fffffc2, PT ;  /* 0x7fffffc20000780c */ /* 0x000fe40003f86070 */
[----:B------:R-:W-:Y:S01]  /*3af0*/  IADD3 R0, R245, -0x4, RZ ;  /* 0xfffffffcf5007810 */ /* 0x000fe20007ffe0ff */
[----:B------:R2:W-:Y:S01]  /*3b00*/  STL.64 [R1+0x20], R164 ;  /* 0x000020a401007387 */ /* 0x0005e20000100a00 */
[----:B-1----:R-:W-:-:S03]  /*3b10*/  IMAD.WIDE R64, R19, 0x4, R38 ;  /* 0x0000000413407825 */ /* 0x002fc600078e0226 */
[----:B------:R2:W-:Y:S01]  /*3b20*/  LDGSTS.E [R18+0x3000], [R164.64], !P5 ;  /* 0x03000000a4127fae */ /* 0x0005e2000e921844 */
[C---:B------:R-:W-:Y:S02]  /*3b30*/  IMAD R19, R252.reuse, 0xe, RZ ;  /* 0x0000000efc137824 */ /* 0x040fe400078e02ff */
[----:B---3--:R-:W-:Y:S01]  /*3b40*/  IMAD R24, R252, 0xa, RZ ;  /* 0x0000000afc187824 */ /* 0x008fe200078e02ff */
        /* <DEDUP_REMOVED lines=9> */
[----:B------:R3:W-:Y:S01]  /*3be0*/  STL.64 [R1+0x10], R82 ;  /* 0x0000105201007387 */ /* 0x0007e20000100a00 */
[----:B-1----:R-:W-:Y:S01]  /*3bf0*/  IMAD.WIDE R162, R24, 0x4, R56 ;  /* 0x0000000418a27825 */ /* 0x002fe200078e0238 */
[----:B------:R-:W-:Y:S02]  /*3c00*/  IADD3 R0, R245, -0x8, RZ ;  /* 0xfffffff8f5007810 */ /* 0x000fe40007ffe0ff */
[----:B------:R2:W-:Y:S01]  /*3c10*/  STL.64 [R1+0x8], R64 ;  /* 0x0000084001007387 */ /* 0x0005e20000100a00 */
[C---:B------:R-:W-:Y:S02]  /*3c20*/  IMAD R24, R252.reuse, 0x12, RZ ;  /* 0x00000012fc187824 */ /* 0x040fe400078e02ff */
[C---:B------:R-:W-:Y:S01]  /*3c30*/  IMAD.WIDE R172, R19.reuse, 0x4, R10 ;  /* 0x0000000413ac7825 */ /* 0x040fe200078e020a */
[----:B------:R1:W-:Y:S03]  /*3c40*/  LDGSTS.E [R18+0x5000], [R162.64], !P6 ;  /* 0x05000000a2127fae */ /* 0x0003e6000f121844 */
[C---:B------:R-:W-:Y:S01]  /*3c50*/  IMAD.WIDE R174, R19.reuse, 0x4, R58 ;  /* 0x0000000413ae7825 */ /* 0x040fe200078e023a */
[----:B------:R1:W-:Y:S03]  /*3c60*/  LDGSTS.E [R18+0x5200], [R164.64], !P6 ;  /* 0x05200000a4127fae */ /* 0x0003e6000f121844 */
[----:B------:R-:W-:Y:S01]  /*3c70*/  IMAD.WIDE R176, R19, 0x4, R38 ;  /* 0x0000000413b07825 */ /* 0x000fe200078e0226 */
[----:B------:R1:W-:Y:S03]  /*3c80*/  LDGSTS.E [R18+0x5400], [R166.64], !P6 ;  /* 0x05400000a6127fae */ /* 0x0003e6000f121844 */
[----:B------:R-:W-:Y:S01]  /*3c90*/  IMAD R19, R252, 0x16, RZ ;  /* 0x00000016fc137824 */ /* 0x000fe200078e02ff */
[----:B------:R1:W-:Y:S01]  /*3ca0*/  LDGSTS.E [R18+0x5600], [R168.64], !P6 ;  /* 0x05600000a8127fae */ /* 0x0003e2000f121844 */
[----:B------:R-:W-:Y:S01]  /*3cb0*/  IMAD.WIDE R178, R24, 0x4, R56 ;  /* 0x0000000418b27825 */ /* 0x000fe200078e0238 */
[----:B------:R-:W-:-:S02]  /*3cc0*/  ISETP.GE.U32.AND P6, PT, R0, 0x7fffffd9, PT ;  /* 0x7fffffd90000780c */ /* 0x000fc40003fc6070 */
[----:B------:R1:W-:Y:S01]  /*3cd0*/  LDGSTS.E [R18+0x7000], [R170.64], !P0 ;  /* 0x07000000aa127fae */ /* 0x0003e2000c121844 */
[C---:B------:R-:W-:Y:S01]  /*3ce0*/  IMAD.WIDE R180, R24.reuse, 0x4, R10 ;  /* 0x0000000418b47825 */ /* 0x040fe200078e020a */
[----:B------:R-:W-:Y:S02]  /*3cf0*/  IADD3 R0, R245, -0xc, RZ ;  /* 0xfffffff4f5007810 */ /* 0x000fe40007ffe0ff */
[----:B------:R1:W-:Y:S01]  /*3d00*/  LDGSTS.E [R18+0x7200], [R172.64], !P0 ;  /* 0x07200000ac127fae */ /* 0x0003e2000c121844 */
[----:B------:R-:W-:-:S03]  /*3d10*/  IMAD.WIDE R182, R24, 0x4, R58 ;  /* 0x0000000418b67825 */ /* 0x000fc600078e023a */
[----:B------:R1:W-:Y:S01]  /*3d20*/  LDGSTS.E [R18+0x7400], [R174.64], !P0 ;  /* 0x07400000ae127fae */ /* 0x0003e2000c121844 */
[----:B------:R-:W-:-:S03]  /*3d30*/  IMAD.WIDE R184, R24, 0x4, R38 ;  /* 0x0000000418b87825 */ /* 0x000fc600078e0226 */
[----:B------:R1:W-:Y:S01]  /*3d40*/  LDGSTS.E [R18+0x7600], [R176.64], !P0 ;  /* 0x07600000b0127fae */ /* 0x0003e2000c121844 */
[----:B------:R-:W-:Y:S01]  /*3d50*/  IMAD R24, R252, 0x1a, RZ ;  /* 0x0000001afc187824 */ /* 0x000fe200078e02ff */
[----:B------:R-:W-:Y:S01]  /*3d60*/  ISETP.GE.U32.AND P0, PT, R0, 0x7fffffd5, PT ;  /* 0x7fffffd50000780c */ /* 0x000fe20003f06070 */
[----:B------:R-:W-:Y:S01]  /*3d70*/  IMAD.WIDE R186, R19, 0x4, R56 ;  /* 0x0000000413ba7825 */ /* 0x000fe200078e0238 */
        /* <DEDUP_REMOVED lines=28> */
[----:B---3--:R-:W-:Y:S01]  /*3f40*/  IMAD R82, R252, 0x3, RZ ;  /* 0x00000003fc527824 */ /* 0x008fe200078e02ff */
[----:B------:R-:W-:Y:S01]  /*3f50*/  ISETP.GE.U32.AND P3, PT, R0, 0x7fffffc9, PT ;  /* 0x7fffffc90000780c */ /* 0x000fe20003f66070 */
[----:B------:R-:W-:Y:S01]  /*3f60*/  IMAD.WIDE R208, R19, 0x4, R38 ;  /* 0x0000000413d07825 */ /* 0x000fe200078e0226 */
[----:B------:R1:W-:Y:S01]  /*3f70*/  LDGSTS.E [R18+0xf000], [R202.64], !P4 ;  /* 0x0f000000ca127fae */ /* 0x0003e2000e121844 */
[----:B------:R-:W-:Y:S02]  /*3f80*/  IADD3 R0, R245, -0x1c, RZ ;  /* 0xffffffe4f5007810 */ /* 0x000fe40007ffe0ff */
[----:B------:R-:W-:Y:S01]  /*3f90*/  IMAD R25, R252, 0x7, RZ ;  /* 0x00000007fc197824 */ /* 0x000fe200078e02ff */
[----:B------:R1:W-:Y:S01]  /*3fa0*/  LDGSTS.E [R18+0xf200], [R204.64], !P4 ;  /* 0x0f200000cc127fae */ /* 0x0003e2000e121844 */
[----:B------:R-:W-:-:S03]  /*3fb0*/  IMAD.WIDE R212, R82, 0x4, R56 ;  /* 0x0000000452d47825 */ /* 0x000fc600078e0238 */
[----:B------:R1:W-:Y:S01]  /*3fc0*/  LDGSTS.E [R18+0xf400], [R206.64], !P4 ;  /* 0x0f400000ce127fae */ /* 0x0003e2000e121844 */
[----:B--2---:R-:W-:-:S03]  /*3fd0*/  IMAD.WIDE R64, R25, 0x4, R56 ;  /* 0x0000000419407825 */ /* 0x004fc600078e0238 */
[----:B------:R1:W-:Y:S01]  /*3fe0*/  LDGSTS.E [R18+0xf600], [R208.64], !P4 ;  /* 0x0f600000d0127fae */ /* 0x0003e2000e121844 */
[--C-:B------:R-:W-:Y:S01]  /*3ff0*/  IMAD.WIDE R210, R82, 0x4, R10.reuse ;  /* 0x0000000452d27825 */ /* 0x100fe200078e020a */
[----:B------:R-:W-:Y:S02]  /*4000*/  ISETP.GE.U32.AND P4, PT, R0, 0x7fffffc5, PT ;  /* 0x7fffffc50000780c */ /* 0x000fe40003f86070 */
[----:B------:R2:W-:Y:S01]  /*4010*/  STL.64 [R1+0x80], R212 ;  /* 0x000080d401007387 */ /* 0x0005e20000100a00 */
[----:B------:R-:W-:Y:S01]  /*4020*/  IMAD R24, R252, 0xb, RZ ;  /* 0x0000000bfc187824 */ /* 0x000fe200078e02ff */
[----:B------:R-:W-:Y:S01]  /*4030*/  IADD3 R0, R245, -0x20, RZ ;  /* 0xffffffe0f5007810 */ /* 0x000fe20007ffe0ff */
[C---:B------:R-:W-:Y:S01]  /*4040*/  IMAD.WIDE R250, R25.reuse, 0x4, R10 ;  /* 0x0000000419fa7825 */ /* 0x040fe200078e020a */
[----:B------:R-:W-:Y:S03]  /*4050*/  STL.64 [R1], R64 ;  /* 0x0000004001007387 */ /* 0x000fe60000100a00 */
[C-C-:B------:R-:W-:Y:S01]  /*4060*/  IMAD.WIDE R248, R25.reuse, 0x4, R58.reuse ;  /* 0x0000000419f87825 */ /* 0x140fe200078e023a */
[----:B------:R2:W-:Y:S03]  /*4070*/  LDGSTS.E [R239+0x1800], [R212.64], !P5 ;  /* 0x01800000d4ef7fae */ /* 0x0005e6000e921844 */
[C---:B-1----:R-:W-:Y:S01]  /*4080*/  IMAD.WIDE R18, R82.reuse, 0x4, R58 ;  /* 0x0000000452127825 */ /* 0x042fe200078e023a */
[----:B------:R1:W-:Y:S03]  /*4090*/  STL.64 [R1+0x78], R210 ;  /* 0x000078d201007387 */ /* 0x0003e60000100a00 */
[--C-:B------:R-:W-:Y:S01]  /*40a0*/  IMAD.WIDE R82, R82, 0x4, R38.reuse ;  /* 0x0000000452527825 */ /* 0x100fe200078e0226 */
[----:B------:R1:W-:Y:S03]  /*40b0*/  LDGSTS.E [R239+0x1a00], [R210.64], !P5 ;  /* 0x01a00000d2ef7fae */ /* 0x0003e6000e921844 */
[----:B------:R-:W-:Y:S01]  /*40c0*/  IMAD.WIDE R246, R25, 0x4, R38 ;  /* 0x0000000419f67825 */ /* 0x000fe200078e0226 */
[----:B------:R3:W-:Y:S03]  /*40d0*/  STL.64 [R1+0x70], R18 ;  /* 0x0000701201007387 */ /* 0x0007e60000100a00 */
[----:B------:R-:W-:Y:S01]  /*40e0*/  IMAD R25, R252, 0xf, RZ ;  /* 0x0000000ffc197824 */ /* 0x000fe200078e02ff */
[----:B------:R3:W-:Y:S01]  /*40f0*/  LDGSTS.E [R239+0x1c00], [R18.64], !P5 ;  /* 0x01c0000012ef7fae */ /* 0x0007e2000e921844 */
[----:B--2---:R-:W-:-:S03]  /*4100*/  IMAD.WIDE R212, R24, 0x4, R10 ;  /* 0x0000000418d47825 */ /* 0x004fc600078e020a */
[----:B------:R2:W-:Y:S01]  /*4110*/  LDGSTS.E [R239+0x1e00], [R82.64], !P5 ;  /* 0x01e0000052ef7fae */ /* 0x0005e2000e921844 */
[----:B-1----:R-:W-:Y:S01]  /*4120*/  IMAD.WIDE R210, R24, 0x4, R56 ;  /* 0x0000000418d27825 */ /* 0x002fe200078e0238 */
[----:B------:R-:W-:Y:S02]  /*4130*/  ISETP.GE.U32.AND P5, PT, R0, 0x7fffffc1, PT ;  /* 0x7fffffc10000780c */ /* 0x000fe40003fa6070 */
[----:B------:R1:W-:Y:S01]  /*4140*/  LDGSTS.E [R239+0x3800], [R64.64], !P6 ;  /* 0x0380000040ef7fae */ /* 0x0003e2000f121844 */
[----:B------:R-:W-:-:S03]  /*4150*/  IMAD.WIDE R214, R24, 0x4, R58 ;  /* 0x0000000418d67825 */ /* 0x000fc600078e023a */
[----:B---3--:R-:W3:Y:S01]  /*4160*/  S2R R18, SR_TID.X ;  /* 0x0000000000127919 */ /* 0x008ee20000002100 */
[----:B------:R-:W-:-:S03]  /*4170*/  IMAD.WIDE R216, R24, 0x4, R38 ;  /* 0x0000000418d87825 */ /* 0x000fc600078e0226 */
[----:B------:R1:W-:Y:S01]  /*4180*/  LDGSTS.E [R239+0x3a00], [R250.64], !P6 ;  /* 0x03a00000faef7fae */ /* 0x0003e2000f121844 */
[----:B------:R-:W-:-:S03]  /*4190*/  IMAD.WIDE R218, R25, 0x4, R56 ;  /* 0x0000000419da7825 */ /* 0x000fc600078e0238 */
[----:B------:R1:W-:Y:S01]  /*41a0*/  LDGSTS.E [R239+0x3c00], [R248.64], !P6 ;  /* 0x03c00000f8ef7fae */ /* 0x0003e2000f121844 */
[----:B------:R-:W-:Y:S02]  /*41b0*/  IMAD R24, R252, 0x13, RZ ;  /* 0x00000013fc187824 */ /* 0x000fe400078e02ff */
[C---:B------:R-:W-:Y:S01]  /*41c0*/  IMAD.WIDE R220, R25.reuse, 0x4, R10 ;  /* 0x0000000419dc7825 */ /* 0x040fe200078e020a */
[----:B------:R1:W-:Y:S03]  /*41d0*/  LDGSTS.E [R239+0x3e00], [R246.64], !P6 ;  /* 0x03e00000f6ef7fae */ /* 0x0003e6000f121844 */
[C---:B------:R-:W-:Y:S01]  /*41e0*/  IMAD.WIDE R222, R25.reuse, 0x4, R58 ;  /* 0x0000000419de7825 */ /* 0x040fe200078e023a */
[----:B------:R1:W-:Y:S03]  /*41f0*/  LDGSTS.E [R239+0x5800], [R210.64], !P0 ;  /* 0x05800000d2ef7fae */ /* 0x0003e6000c121844 */
[----:B------:R-:W-:Y:S01]  /*4200*/  IMAD.WIDE R224, R25, 0x4, R38 ;  /* 0x0000000419e07825 */ /* 0x000fe200078e0226 */
[----:B------:R1:W-:Y:S03]  /*4210*/  LDGSTS.E [R239+0x5a00], [R212.64], !P0 ;  /* 0x05a00000d4ef7fae */ /* 0x0003e6000c121844 */
[----:B------:R-:W-:Y:S01]  /*4220*/  IMAD.WIDE R226, R24, 0x4, R56 ;  /* 0x0000000418e27825 */ /* 0x000fe200078e0238 */
[----:B---3--:R-:W-:Y:S01]  /*4230*/  LOP3.LUT R19, R18, 0x1f, RZ, 0xc0, !PT ;  /* 0x0000001f12137812 */ /* 0x008fe200078ec0ff */
[----:B------:R3:W-:Y:S02]  /*4240*/  LDGSTS.E [R239+0x5c00], [R214.64], !P0 ;  /* 0x05c00000d6ef7fae */ /* 0x0007e4000c121844 */
[----:B------:R-:W-:Y:S01]  /*4250*/  IMAD R25, R252, 0x17, RZ ;  /* 0x00000017fc197824 */ /* 0x000fe200078e02ff */
[----:B------:R-:W-:Y:S01]  /*4260*/  ISETP.GE.AND P6, PT, R19, R0, PT ;  /* 0x000000001300720c */ /* 0x000fe20003fc6270 */
[----:B------:R3:W-:Y:S01]  /*4270*/  LDGSTS.E [R239+0x5e00], [R216.64], !P0 ;  /* 0x05e00000d8ef7fae */ /* 0x0007e2000c121844 */
[----:B------:R-:W-:Y:S01]  /*4280*/  IADD3 R0, R245, -0x21, RZ ;  /* 0xffffffdff5007810 */ /* 0x000fe20007ffe0ff */
[----:B------:R-:W-:-:S02]  /*4290*/  IMAD.WIDE R228, R24, 0x4, R10 ;  /* 0x0000000418e47825 */ /* 0x000fc400078e020a */
[----:B------:R3:W-:Y:S01]  /*42a0*/  LDGSTS.E [R239+0x7800], [R218.64], !P1 ;  /* 0x07800000daef7fae */ /* 0x0007e2000c921844 */
[----:B------:R-:W-:Y:S01]  /*42b0*/  ISETP.GE.U32.AND P0, PT, R0, 0x7fffffc0, PT ;  /* 0x7fffffc00000780c */ /* 0x000fe20003f06070 */
[C---:B------:R-:W-:Y:S01]  /*42c0*/  IMAD.WIDE R230, R24.reuse, 0x4, R58 ;  /* 0x0000000418e67825 */ /* 0x040fe200078e023a */
[----:B------:R-:W-:Y:S01]  /*42d0*/  IADD3 R0, R245, -0x25, RZ ;  /* 0xffffffdbf5007810 */ /* 0x000fe20007ffe0ff */
[----:B------:R3:W-:Y:S02]  /*42e0*/  LDGSTS.E [R239+0x7a00], [R220.64], !P1 ;  /* 0x07a00000dcef7fae */ /* 0x0007e4000c921844 */
[----:B------:R-:W-:Y:S02]  /*42f0*/  IMAD.WIDE R232, R24, 0x4, R38 ;  /* 0x0000000418e87825 */ /* 0x000fe400078e0226 */
[----:B------:R3:W-:Y:S02]  /*4300*/  LDGSTS.E [R239+0x7c00], [R222.64], !P1 ;  /* 0x07c00000deef7fae */ /* 0x0007e4000c921844 */
[----:B------:R-:W-:-:S02]  /*4310*/  IMAD.WIDE R234, R25, 0x4, R56 ;  /* 0x0000000419ea7825 */ /* 0x000fc400078e0238 */
[----:B------:R3:W-:Y:S01]  /*4320*/  LDGSTS.E [R239+0x7e00], [R224.64], !P1 ;  /* 0x07e00000e0ef7fae */ /* 0x0007e2000c921844 */
[----:B------:R-:W-:Y:S01]  /*4330*/  ISETP.GE.U32.AND P1, PT, R0, 0x7fffffbc, PT ;  /* 0x7fffffbc0000780c */ /* 0x000fe20003f26070 */
[----:B------:R-:W-:Y:S01]  /*4340*/  IMAD.WIDE R236, R25, 0x4, R10 ;  /* 0x0000000419ec7825 */ /* 0x000fe200078e020a */
[----:B------:R-:W-:Y:S01]  /*4350*/  IADD3 R0, R245, -0x29, RZ ;  /* 0xffffffd7f5007810 */ /* 0x000fe20007ffe0ff */
[----:B------:R3:W-:Y:S02]  /*4360*/  LDGSTS.E [R239+0x9800], [R226.64], !P2 ;  /* 0x09800000e2ef7fae */ /* 0x0007e4000d121844 */
[----:B-1----:R-:W-:Y:S02]  /*4370*/  IMAD.WIDE R64, R25, 0x4, R38 ;  /* 0x0000000419407825 */ /* 0x002fe400078e0226 */
[----:B------:R2:W-:Y:S02]  /*4380*/  STL.64 [R1+0x68], R82 ;  /* 0x0000685201007387 */ /* 0x0005e40000100a00 */
[----:B------:R-:W-:-:S02]  /*4390*/  IMAD R24, R252, 0x1b, RZ ;  /* 0x0000001bfc187824 */ /* 0x000fc400078e02ff */
[----:B------:R3:W-:Y:S02]  /*43a0*/  LDGSTS.E [R239+0x9a00], [R228.64], !P2 ;  /* 0x09a00000e4ef7fae */ /* 0x0007e4000d121844 */
[C---:B------:R-:W-:Y:S02]  /*43b0*/  IMAD.WIDE R242, R24.reuse, 0x4, R10 ;  /* 0x0000000418f27825 */ /* 0x040fe400078e020a */
[----:B------:R3:W-:Y:S02]  /*43c0*/  LDGSTS.E [R239+0x9c00], [R230.64], !P2 ;  /* 0x09c00000e6ef7fae */ /* 0x0007e4000d121844 */
[--C-:B------:R-:W-:Y:S02]  /*43d0*/  IMAD.WIDE R240, R24, 0x4, R58.reuse ;  /* 0x0000000418f07825 */ /* 0x100fe400078e023a */
[----:B------:R3:W-:Y:S01]  /*43e0*/  LDGSTS.E [R239+0x9e00], [R232.64], !P2 ;  /* 0x09e00000e8ef7fae */ /* 0x0007e2000d121844 */
[----:B------:R-:W-:Y:S01]  /*43f0*/  ISETP.GE.U32.AND P2, PT, R0, 0x7fffffb8, PT ;  /* 0x7fffffb80000780c */ /* 0x000fe20003f46070 */
[----:B--2---:R-:W-:Y:S01]  /*4400*/  IMAD.WIDE R82, R25, 0x4, R58 ;  /* 0x0000000419527825 */ /* 0x004fe200078e023a */
[----:B------:R-:W-:Y:S01]  /*4410*/  IADD3 R0, R245, -0x2d, RZ ;  /* 0xffffffd3f5007810 */ /* 0x000fe20007ffe0ff */
[----:B------:R3:W-:Y:S04]  /*4420*/  LDGSTS.E [R239+0xb800], [R234.64], !P3 ;  /* 0x0b800000eaef7fae */ /* 0x0007e8000d921844 */
[----:B------:R3:W-:Y:S04]  /*4430*/  LDGSTS.E [R239+0xba00], [R236.64], !P3 ;  /* 0x0ba00000ecef7fae */ /* 0x0007e8000d921844 */
[----:B------:R1:W-:Y:S04]  /*4440*/  LDGSTS.E [R239+0xbc00], [R82.64], !P3 ;  /* 0x0bc0000052ef7fae */ /* 0x0003e8000d921844 */
[----:B------:R1:W-:Y:S04]  /*4450*/  STL.64 [R1+0xc8], R82 ;  /* 0x0000c85201007387 */ /* 0x0003e80000100a00 */
[----:B------:R2:W-:Y:S01]  /*4460*/  LDGSTS.E [R239+0xbe00], [R64.64], !P3 ;  /* 0x0be0000040ef7fae */ /* 0x0005e2000d921844 */
[----:B------:R-:W-:Y:S01]  /*4470*/  ISETP.GE.U32.AND P3, PT, R0, 0x7fffffb4, PT ;  /* 0x7fffffb40000780c */ /* 0x000fe20003f66070 */
[----:B------:R-:W-:-:S02]  /*4480*/  IMAD.MOV.U32 R0, RZ, RZ, 0x1f ;  /* 0x0000001fff007424 */ /* 0x000fc400078e00ff */
[----:B------:R2:W-:Y:S03]  /*4490*/  STL.64 [R1+0xd0], R64 ;  /* 0x0000d04001007387 */ /* 0x0005e60000100a00 */
[----:B-1----:R-:W-:Y:S01]  /*44a0*/  IADD3 R83, R0, c[0x0][0x180], RZ ;  /* 0x0000600000537a10 */ /* 0x002fe20007ffe0ff */
[----:B--2---:R-:W-:-:S04]  /*44b0*/  IMAD.WIDE R64, R24, 0x4, R56 ;  /* 0x0000000418407825 */ /* 0x004fc800078e0238 */
[----:B------:R-:W-:Y:S01]  /*44c0*/  IMAD.WIDE R24, R24, 0x4, R38 ;  /* 0x0000000418187825 */ /* 0x000fe200078e0226 */
[----:B------:R1:W-:Y:S04]  /*44d0*/  LDGSTS.E [R239+0xd800], [R64.64], !P4 ;  /* 0x0d80000040ef7fae */ /* 0x0003e8000e121844 */
[----:B------:R1:W-:Y:S04]  /*44e0*/  STL.64 [R1+0xd8], R64 ;  /* 0x0000d84001007387 */ /* 0x0003e80000100a00 */
[----:B------:R2:W-:Y:S04]  /*44f0*/  LDGSTS.E [R239+0xda00], [R242.64], !P4 ;  /* 0x0da00000f2ef7fae */ /* 0x0005e8000e121844 */
[----:B------:R-:W-:Y:S04]  /*4500*/  STL.64 [R1+0xe0], R242 ;  /* 0x0000e0f201007387 */ /* 0x000fe80000100a00 */
[----:B------:R2:W-:Y:S04]  /*4510*/  LDGSTS.E [R239+0xdc00], [R240.64], !P4 ;  /* 0x0dc00000f0ef7fae */ /* 0x0005e8000e121844 */
[----:B-1----:R-:W4:Y:S01]  /*4520*/  LDL.LU.64 R64, [R1+0xfe8] ;  /* 0x000fe80001407983 */ /* 0x002f220000300a00 */
[----:B------:R-:W-:-:S02]  /*4530*/  LOP3.LUT R82, R18, 0x60, RZ, 0xc0, !PT ;  /* 0x0000006012527812 */ /* 0x000fc400078ec0ff */
[----:B------:R-:W-:Y:S01]  /*4540*/  IADD3 R238, R245, -0x31, RZ ;  /* 0xffffffcff5ee7810 */ /* 0x000fe20007ffe0ff */
[----:B------:R1:W-:Y:S01]  /*4550*/  LDGSTS.E [R239+0xde00], [R24.64], !P4 ;  /* 0x0de0000018ef7fae */ /* 0x0003e2000e121844 */
[----:B------:R-:W-:-:S03]  /*4560*/  ISETP.GT.AND P4, PT, R83, 0x1f, PT ;  /* 0x0000001f5300780c */ /* 0x000fc60003f84270 */
[----:B------:R2:W-:Y:S01]  /*4570*/  STL.64 [R1+0xe8], R240 ;  /* 0x0000e8f001007387 */ /* 0x0005e20000100a00 */
[----:B------:R-:W-:Y:S02]  /*4580*/  SEL R0, RZ, 0x4, !P4 ;  /* 0x00000004ff007807 */ /* 0x000fe40006000000 */
[----:B------:R-:W-:Y:S01]  /*4590*/  ISETP.GE.AND P4, PT, R19, c[0x0][0x180], PT ;  /* 0x0000600013007a0c */ /* 0x000fe20003f86270 */
[----:B------:R1:W-:Y:S03]  /*45a0*/  STL.64 [R1+0xf0], R24 ;  /* 0x0000f01801007387 */ /* 0x0003e60000100a00 */
[----:B------:R-:W-:Y:S01]  /*45b0*/  SEL R0, R0, RZ, !P4 ;  /* 0x000000ff00007207 */ /* 0x000fe20006000000 */
[----:B--2---:R-:W-:-:S04]  /*45c0*/  IMAD R240, R252, 0x1f, RZ ;  /* 0x0000001ffcf07824 */ /* 0x004fc800078e02ff */
[----:B-1----:R-:W-:-:S04]  /*45d0*/  IMAD.WIDE R24, R240, 0x4, R56 ;  /* 0x00000004f0187825 */ /* 0x002fc800078e0238 */
[C---:B------:R-:W-:Y:S01]  /*45e0*/  IMAD.WIDE R18, R240.reuse, 0x4, R10 ;  /* 0x00000004f0127825 */ /* 0x040fe200078e020a */
[----:B------:R1:W-:Y:S03]  /*45f0*/  STL.64 [R1+0xf8], R24 ;  /* 0x0000f81801007387 */ /* 0x0003e60000100a00 */
[C---:B------:R-:W-:Y:S01]  /*4600*/  IMAD.WIDE R242, R240.reuse, 0x4, R58 ;  /* 0x00000004f0f27825 */ /* 0x040fe200078e023a */
[----:B------:R2:W-:Y:S03]  /*4610*/  STL.64 [R1+0x100], R18 ;  /* 0x0001001201007387 */ /* 0x0005e60000100a00 */
[----:B------:R-:W-:Y:S01]  /*4620*/  IMAD.WIDE R240, R240, 0x4, R38 ;  /* 0x00000004f0f07825 */ /* 0x000fe200078e0226 */
[----:B------:R1:W-:Y:S04]  /*4630*/  LDGSTS.E [R239+0xf800], [R24.64], !P5 ;  /* 0x0f80000018ef7fae */ /* 0x0003e8000e921844 */
[----:B------:R2:W-:Y:S04]  /*4640*/  LDGSTS.E [R239+0xfa00], [R18.64], !P5 ;  /* 0x0fa0000012ef7fae */ /* 0x0005e8000e921844 */
[----:B------:R3:W-:Y:S04]  /*4650*/  LDGSTS.E [R239+0xfc00], [R242.64], !P5 ;  /* 0x0fc00000f2ef7fae */ /* 0x0007e8000e921844 */
[----:B-1----:R-:W4:Y:S04]  /*4660*/  LDL.LU.64 R24, [R1+0xfe0] ;  /* 0x000fe00001187983 */ /* 0x002f280000300a00 */
[----:B------:R-:W-:Y:S04]  /*4670*/  STL.64 [R1+0x108], R242 ;  /* 0x000108f201007387 */ /* 0x000fe80000100a00 */
[----:B--2---:R-:W2:Y:S01]  /*4680*/  LDL.LU.64 R18, [R1+0xfd8] ;  /* 0x000fd80001127983 */ /* 0x004ea20000300a00 */
[----:B------:R-:W-:Y:S01]  /*4690*/  SHF.R.U32.HI R82, RZ, 0x1, R82 ;  /* 0x00000001ff527819 */ /* 0x000fe20000011652 */
[----:B------:R-:W-:Y:S01]  /*46a0*/  IMAD.SHL.U32 R252, R252, 0x20, RZ ;  /* 0x00000020fcfc7824 */ /* 0x000fe200078e00ff */
[----:B------:R-:W-:Y:S01]  /*46b0*/  ISETP.GE.U32.AND P4, PT, R238, 0x7fffffb0, PT ;  /* 0x7fffffb0ee00780c */ /* 0x000fe20003f86070 */
[----:B------:R3:W-:Y:S01]  /*46c0*/  LDGSTS.E [R239+0xfe00], [R240.64], !P5 ;  /* 0x0fe00000f0ef7fae */ /* 0x0007e2000e921844 */
[----:B------:R-:W-:-:S02]  /*46d0*/  ISETP.NE.U32.AND P5, PT, R0, RZ, PT ;  /* 0x000000ff0000720c */ /* 0x000fc40003fa5070 */
[----:B------:R-:W-:Y:S01]  /*46e0*/  LOP3.LUT R82, R244, R82, RZ, 0x3c, !PT ;  /* 0x00000052f4527212 */ /* 0x000fe200078e3cff */
[----:B------:R-:W0:Y:S01]  /*46f0*/  LDGDEPBAR ;  /* 0x00000000000079af */ /* 0x000e220000000000 */
[----:B------:R-:W-:Y:S02]  /*4700*/  IADD3 R238, R245, -0x39, RZ ;  /* 0xffffffc7f5ee7810 */ /* 0x000fe40007ffe0ff */
[----:B------:R-:W-:Y:S01]  /*4710*/  SEL R0, RZ, 0x4, P6 ;  /* 0x00000004ff007807 */ /* 0x000fe20003000000 */
[----:B------:R1:W-:Y:S01]  /*4720*/  STL.64 [R1+0x110], R240 ;  /* 0x000110f001007387 */ /* 0x0003e20000100a00 */
[----:B------:R-:W-:Y:S02]  /*4730*/  ISETP.GT.AND P6, PT, R83, 0x3f, PT ;  /* 0x0000003f5300780c */ /* 0x000fe40003fc4270 */
[----:B---3--:R-:W-:Y:S02]  /*4740*/  IADD3 R239, R245, -0x35, RZ ;  /* 0xffffffcbf5ef7810 */ /* 0x008fe40007ffe0ff */
[----:B------:R-:W3:Y:S01]  /*4750*/  LDL.LU.64 R244, [R1+0x60] ;  /* 0x0000600001f47983 */ /* 0x000ee20000300a00 */
[----:B-1----:R-:W-:-:S03]  /*4760*/  LOP3.LUT R240, R82, 0x40, RZ, 0x3c, !PT ;  /* 0x0000004052f07812 */ /* 0x002fc600078e3cff */
[----:B--2---:R1:W-:Y:S04]  /*4770*/  LDGSTS.E [R82+0x50000], [R18.64], P5 ;  /* 0x5000000012527fae */ /* 0x0043e8000a921844 */
[----:B----4-:R1:W-:Y:S04]  /*4780*/  LDGSTS.E [R82+0x50400], [R64.64], P5 ;  /* 0x5040000040527fae */ /* 0x0103e8000a921844 */
[----:B------:R1:W-:Y:S04]  /*4790*/  LDGSTS.E [R82+0x50800], [R22.64], P5 ;  /* 0x5080000016527fae */ /* 0x0003e8000a921844 */
        /* <DEDUP_REMOVED lines=15> */
[----:B-1----:R-:W4:Y:S04]  /*4890*/  LDL.LU.64 R82, [R1+0x58] ;  /* 0x0000580001527983 */ /* 0x002f280000300a00 */
        /* <DEDUP_REMOVED lines=9> */
[----:B------:R2:W-:Y:S01]  /*4930*/  LDGSTS.E [R240+0x52e00], [R6.64], P5 ;  /* 0x52e0000006f07fae */ /* 0x0005e2000a921844 */
[----:B------:R-:W-:-:S03]  /*4940*/  SEL R0, R0, RZ, P6 ;  /* 0x000000ff00007207 */ /* 0x000fc60003000000 */
[----:B------:R2:W-:Y:S01]  /*4950*/  LDGSTS.E [R240+0x53200], [R32.64], P5 ;  /* 0x5320000020f07fae */ /* 0x0005e2000a921844 */
[----:B------:R-:W-:-:S03]  /*4960*/  ISETP.GE.U32.AND P6, PT, R238, 0x7fffffa8, PT ;  /* 0x7fffffa8ee00780c */ /* 0x000fc60003fc6070 */
[----:B------:R2:W-:Y:S04]  /*4970*/  LDGSTS.E [R240+0x53600], [R16.64], P5 ;  /* 0x5360000010f07fae */ /* 0x0005e8000a921844 */
[----:B------:R2:W-:Y:S04]  /*4980*/  LDGSTS.E [R240+0x53a00], [R50.64], P5 ;  /* 0x53a0000032f07fae */ /* 0x0005e8000a921844 */
[----:B------:R2:W-:Y:S01]  /*4990*/  LDGSTS.E [R240+0x53e00], [R40.64], P5 ;  /* 0x53e0000028f07fae */ /* 0x0005e2000a921844 */
[----:B------:R-:W-:Y:S01]  /*49a0*/  ISETP.GE.U32.AND P5, PT, R239, 0x7fffffac, PT ;  /* 0x7fffffacef00780c */ /* 0x000fe20003fa6070 */
[----:B------:R-:W-:-:S02]  /*49b0*/  IMAD.WIDE R238, R252, 0x4, R56 ;  /* 0x00000004fcee7825 */ /* 0x000fc400078e0238 */
[----:B------:R-:W1:Y:S04]  /*49c0*/  S2R R57, SR_TID.X ;  /* 0x0000000000397919 */ /* 0x000e680000002100 */
[----:B------:R-:W0:Y:S01]  /*49d0*/  LDGDEPBAR ;  /* 0x00000000000079af */ /* 0x000e220000000000 */
[----:B--2---:R-:W-:-:S03]  /*49e0*/  IMAD.WIDE R240, R252, 0x4, R10 ;  /* 0x00000004fcf07825 */ /* 0x004fc600078e020a */
[----:B------:R-:W2:Y:S01]  /*49f0*/  LDL.LU.64 R10, [R1+0x48] ;  /* 0x00004800010a7983 */ /* 0x000ea20000300a00 */
[----:B------:R-:W-:-:S03]  /*4a00*/  IMAD.WIDE R242, R252, 0x4, R58 ;  /* 0x00000004fcf27825 */ /* 0x000fc600078e023a */
[----:B------:R3:W-:Y:S01]  /*4a10*/  STL.64 [R1+0x210], R238 ;  /* 0x000210ee01007387 */ /* 0x0007e20000100a00 */
[----:B------:R-:W-:-:S03]  /*4a20*/  IMAD.WIDE R38, R252, 0x4, R38 ;  /* 0x00000004fc267825 */ /* 0x000fc600078e0226 */
[----:B------:R-:W2:Y:S01]  /*4a30*/  LDL.LU.64 R58, [R1+0x50] ;  /* 0x00005000013a7983 */ /* 0x000ea20000300a00 */
[----:B-1----:R-:W-:-:S03]  /*4a40*/  LOP3.LUT R57, R57, 0x7f, RZ, 0xc0, !PT ;  /* 0x0000007f39397812 */ /* 0x002fc600078ec0ff */
[----:B------:R1:W-:Y:S02]  /*4a50*/  STL.64 [R1+0x208], R240 ;  /* 0x000208f001007387 */ /* 0x0003e40000100a00 */
[----:B------:R-:W-:Y:S02]  /*4a60*/  IMAD.SHL.U32 R57, R57, 0x4, RZ ;  /* 0x0000000439397824 */ /* 0x000fe400078e00ff */
[----:B------:R-:W-:Y:S01]  /*4a70*/  BAR.SYNC.DEFER_BLOCKING 0x0 ;  /* 0x0000000000007b1d */ /* 0x000fe20000010000 */
[----:B---3--:R-:W-:-:S05]  /*4a80*/  IMAD.WIDE R244, R252, 0x4, R244 ;  /* 0x00000004fcf47825 */ /* 0x008fca00078e02f4 */
[----:B------:R3:W-:Y:S04]  /*4a90*/  STL.64 [R1+0x200], R242 ;  /* 0x000200f201007387 */ /* 0x0007e80000100a00 */
[----:B------:R-:W-:Y:S01]  /*4aa0*/  @!PT LDS RZ, [RZ] ;  /* 0x00000000fffff984 */ /* 0x000fe20000000800 */
[----:B------:R-:W-:Y:S01]  /*4ab0*/  @!PT LDS RZ, [RZ] ;  /* 0x00000000fffff984 */ /* 0x000fe20000000800 */
[----:B------:R-:W-:Y:S01]  /*4ac0*/  @!PT LDS RZ, [RZ] ;  /* 0x00000000fffff984 */ /* 0x000fe20000000800 */
[----:B------:R1:W-:Y:S04]  /*4ad0*/  LDGSTS.E [R57+0x10000], [R238.64], !P0 ;  /* 0x10000000ee397fae */ /* 0x0003e8000c121844 */
[----:B------:R3:W-:Y:S04]  /*4ae0*/  LDGSTS.E [R57+0x10200], [R240.64], !P0 ;  /* 0x10200000f0397fae */ /* 0x0007e8000c121844 */
[----:B------:R3:W-:Y:S04]  /*4af0*/  LDGSTS.E [R57+0x10400], [R242.64], !P0 ;  /* 0x10400000f2397fae */ /* 0x0007e8000c121844 */
[----:B-1----:R-:W2:Y:S04]  /*4b00*/  LDL.LU.64 R238, [R1+0xfd0] ;  /* 0x000fd00001ee7983 */ /* 0x002ea80000300a00 */
[----:B------:R-:W-:Y:S04]  /*4b10*/  STL.64 [R1+0x1f8], R38 ;  /* 0x0001f82601007387 */ /* 0x000fe80000100a00 */
[----:B---3--:R-:W3:Y:S04]  /*4b20*/  LDL.LU.64 R240, [R1+0xfc8] ;  /* 0x000fc80001f07983 */ /* 0x008ee80000300a00 */
[----:B------:R-:W3:Y:S04]  /*4b30*/  LDL.LU.64 R242, [R1+0xfc0] ;  /* 0x000fc00001f27983 */ /* 0x000ee80000300a00 */
[----:B------:R2:W-:Y:S04]  /*4b40*/  LDGSTS.E [R57+0x10600], [R38.64], !P0 ;  /* 0x1060000026397fae */ /* 0x0005e8000c121844 */
[----:B------:R1:W-:Y:S04]  /*4b50*/  STL.64 [R1+0x1e0], R244 ;  /* 0x0001e0f401007387 */ /* 0x0003e80000100a00 */
[----:B------:R1:W-:Y:S01]  /*4b60*/  LDGSTS.E [R57+0x12000], [R244.64], !P1 ;  /* 0x12000000f4397fae */ /* 0x0003e2000c921844 */
[----:B----4-:R-:W-:-:S05]  /*4b70*/  IMAD.WIDE R82, R252, 0x4, R82 ;  /* 0x00000004fc527825 */ /* 0x010fca00078e0252 */
[----:B------:R4:W-:Y:S04]  /*4b80*/  STL.64 [R1+0x1d8], R82 ;  /* 0x0001d85201007387 */ /* 0x0009e80000100a00 */
[----:B-1----:R-:W4:Y:S04]  /*4b90*/  LDL.LU.64 R244, [R1+0xfb8] ;  /* 0x000fb80001f47983 */ /* 0x002f280000300a00 */
[----:B------:R4:W-:Y:S01]  /*4ba0*/  LDGSTS.E [R57+0x12200], [R82.64], !P1 ;  /* 0x1220000052397fae */ /* 0x0009e2000c921844 */
[----:B--2---:R-:W-:-:S03]  /*4bb0*/  IMAD.WIDE R38, R252, 0x4, R10 ;  /* 0x00000004fc267825 */ /* 0x004fc600078e020a */
[----:B------:R-:W1:Y:S01]  /*4bc0*/  S2R R11, SR_TID.X ;  /* 0x00000000000b7919 */ /* 0x000e620000002100 */
[----:B------:R-:W-:-:S05]  /*4bd0*/  IMAD.WIDE R58, R252, 0x4, R58 ;  /* 0x00000004fc3a7825 */ /* 0x000fca00078e023a */
[----:B------:R2:W-:Y:S04]  /*4be0*/  STL.64 [R1+0x1d0], R58 ;  /* 0x0001d03a01007387 */ /* 0x0005e80000100a00 */
[----:B------:R1:W-:Y:S04]  /*4bf0*/  STL.64 [R1+0x1c8], R38 ;  /* 0x0001c82601007387 */ /* 0x0003e80000100a00 */
[----:B------:R2:W-:Y:S04]  /*4c00*/  LDGSTS.E [R57+0x12400], [R58.64], !P1 ;  /* 0x124000003a397fae */ /* 0x0005e8000c921844 */
[----:B------:R1:W-:Y:S01]  /*4c10*/  LDGSTS.E [R57+0x12600], [R38.64], !P1 ;  /* 0x1260000026397fae */ /* 0x0003e2000c921844 */
[----:B---3--:R-:W-:-:S04]  /*4c20*/  IMAD.WIDE R242, R252, 0x4, R242 ;  /* 0x00000004fcf27825 */ /* 0x008fc800078e02f2 */
[----:B----4-:R-:W-:Y:S01]  /*4c30*/  IMAD.WIDE R82, R252, 0x4, R244 ;  /* 0x00000004fc527825 */ /* 0x010fe200078e02f4 */
[----:B-1----:R-:W-:-:S05]  /*4c40*/  LOP3.LUT R244, R11, 0x7f, RZ, 0xc0, !PT ;  /* 0x0000007f0bf47812 */ /* 0x002fca00078ec0ff */
[----:B------:R-:W-:Y:S01]  /*4c50*/  IMAD.SHL.U32 R245, R244, 0x4, RZ ;  /* 0x00000004f4f57824 */ /* 0x000fe200078e00ff */
[----:B------:R1:W-:Y:S04]  /*4c60*/  STL.64 [R1+0x1c0], R82 ;  /* 0x0001c05201007387 */ /* 0x0003e80000100a00 */
[----:B------:R-:W-:Y:S04]  /*4c70*/  STL.64 [R1+0x1b8], R242 ;  /* 0x0001b8f201007387 */ /* 0x000fe80000100a00 */
[----:B------:R1:W-:Y:S01]  /*4c80*/  LDGSTS.E [R245+0x14000], [R82.64], !P2 ;  /* 0x1400000052f57fae */ /* 0x0003e2000d121844 */
[----:B--2---:R-:W-:-:S03]  /*4c90*/  IMAD.WIDE R58, R252, 0x4, R240 ;  /* 0x00000004fc3a7825 */ /* 0x004fc600078e02f0 */
[----:B------:R2:W-:Y:S01]  /*4ca0*/  LDGSTS.E [R245+0x14200], [R242.64], !P2 ;  /* 0x14200000f2f57fae */ /* 0x0005e2000d121844 */
[----:B------:R-:W-:-:S03]  /*4cb0*/  IMAD.WIDE R38, R252, 0x4, R238 ;  /* 0x00000004fc267825 */ /* 0x000fc600078e02ee */
[----:B------:R3:W-:Y:S04]  /*4cc0*/  LDGSTS.E [R245+0x14400], [R58.64], !P2 ;  /* 0x144000003af57fae */ /* 0x0007e8000d121844 */
[----:B-1----:R-:W4:Y:S01]  /*4cd0*/  LDL.LU.64 R82, [R1+0xfb0] ;  /* 0x000fb00001527983 */ /* 0x002f220000300a00 */
[----:B------:R-:W-:-:S03]  /*4ce0*/  IMAD.WIDE R74, R252, 0x4, R74 ;  /* 0x00000004fc4a7825 */ /* 0x000fc600078e024a */
[----:B------:R3:W-:Y:S01]  /*4cf0*/  STL.64 [R1+0x1b0], R58 ;  /* 0x0001b03a01007387 */ /* 0x0007e20000100a00 */
[----:B------:R-:W-:-:S03]  /*4d00*/  IMAD.WIDE R76, R252, 0x4, R76 ;  /* 0x00000004fc4c7825 */ /* 0x000fc600078e024c */
[----:B------:R1:W-:Y:S04]  /*4d10*/  STL.64 [R1+0x1a8], R38 ;  /* 0x0001a82601007387 */ /* 0x0003e80000100a00 */
[----:B------:R1:W-:Y:S01]  /*4d20*/  LDGSTS.E [R245+0x14600], [R38.64], !P2 ;  /* 0x1460000026f57fae */ /* 0x0003e2000d121844 */
[----:B---3--:R-:W-:-:S03]  /*4d30*/  IMAD.WIDE R58, R252, 0x4, R78 ;  /* 0x00000004fc3a7825 */ /* 0x008fc600078e024e */
[----:B------:R3:W-:Y:S04]  /*4d40*/  STL.64 [R1+0x1a0], R74 ;  /* 0x0001a04a01007387 */ /* 0x0007e80000100a00 */
[----:B------:R3:W-:Y:S01]  /*4d50*/  LDGSTS.E [R245+0x16000], [R74.64], !P3 ;  /* 0x160000004af57fae */ /* 0x0007e2000d921844 */
[----:B-1----:R-:W-:-:S03]  /*4d60*/  IMAD.WIDE R38, R252, 0x4, R80 ;  /* 0x00000004fc267825 */ /* 0x002fc600078e0250 */
[----:B------:R-:W-:Y:S04]  /*4d70*/  STL.64 [R1+0x198], R76 ;  /* 0x0001984c01007387 */ /* 0x000fe80000100a00 */
[----:B------:R4:W-:Y:S04]  /*4d80*/  LDGSTS.E [R245+0x16200], [R76.64], !P3 ;  /* 0x162000004cf57fae */ /* 0x0009e8000d921844 */
[----:B------:R1:W-:Y:S01]  /*4d90*/  STL.64 [R1+0x190], R58 ;  /* 0x0001903a01007387 */ /* 0x0003e20000100a00 */
[----:B---3--:R-:W-:-:S03]  /*4da0*/  IMAD.WIDE R74, R252, 0x4, R84 ;  /* 0x00000004fc4a7825 */ /* 0x008fc600078e0254 */
[----:B------:R1:W-:Y:S04]  /*4db0*/  LDGSTS.E [R245+0x16400], [R58.64], !P3 ;  /* 0x164000003af57fae */ /* 0x0003e8000d921844 */
[----:B------:R3:W-:Y:S04]  /*4dc0*/  STL.64 [R1+0x188], R38 ;  /* 0x0001882601007387 */ /* 0x0007e80000100a00 */
[----:B------:R3:W-:Y:S01]  /*4dd0*/  LDGSTS.E [R245+0x16600], [R38.64], !P3 ;  /* 0x1660000026f57fae */ /* 0x0007e2000d921844 */
[----:B-1----:R-:W-:-:S04]  /*4de0*/  IMAD.WIDE R58, R252, 0x4, R86 ;  /* 0x00000004fc3a7825 */ /* 0x002fc800078e0256 */
[----:B---3--:R-:W-:-:S04]  /*4df0*/  IMAD.WIDE R38, R252, 0x4, R88 ;  /* 0x00000004fc267825 */ /* 0x008fc800078e0258 */
[----:B----4-:R-:W-:-:S05]  /*4e00*/  IMAD.WIDE R76, R252, 0x4, R82 ;  /* 0x00000004fc4c7825 */ /* 0x010fca00078e0252 */
[----:B------:R1:W-:Y:S04]  /*4e10*/  STL.64 [R1+0x180], R76 ;  /* 0x0001804c01007387 */ /* 0x0003e80000100a00 */
[----:B------:R1:W-:Y:S04]  /*4e20*/  LDGSTS.E [R245+0x18000], [R76.64], !P4 ;  /* 0x180000004cf57fae */ /* 0x0003e8000e121844 */
[----:B------:R3:W-:Y:S04]  /*4e30*/  STL.64 [R1+0x178], R74 ;  /* 0x0001784a01007387 */ /* 0x0007e80000100a00 */
[----:B------:R3:W-:Y:S01]  /*4e40*/  LDGSTS.E [R245+0x18200], [R74.64], !P4 ;  /* 0x182000004af57fae */ /* 0x0007e2000e121844 */
[----:B-1----:R-:W-:-:S03]  /*4e50*/  IMAD.WIDE R76, R252, 0x4, R90 ;  /* 0x00000004fc4c7825 */ /* 0x002fc600078e025a */
[----:B------:R1:W-:Y:S04]  /*4e60*/  STL.64 [R1+0x170], R58 ;  /* 0x0001703a01007387 */ /* 0x0003e80000100a00 */
[----:B------:R1:W-:Y:S01]  /*4e70*/  LDGSTS.E [R245+0x18400], [R58.64], !P4 ;  /* 0x184000003af57fae */ /* 0x0003e2000e121844 */
[----:B---3--:R-:W-:-:S03]  /*4e80*/  IMAD.WIDE R74, R252, 0x4, R92 ;  /* 0x00000004fc4a7825 */ /* 0x008fc600078e025c */
[----:B------:R3:W-:Y:S04]  /*4e90*/  STL.64 [R1+0x168], R38 ;  /* 0x0001682601007387 */ /* 0x0007e80000100a00 */
[----:B------:R3:W-:Y:S01]  /*4ea0*/  LDGSTS.E [R245+0x18600], [R38.64], !P4 ;  /* 0x1860000026f57fae */ /* 0x0007e2000e121844 */
[----:B-1----:R-:W-:-:S03]  /*4eb0*/  IMAD.WIDE R58, R252, 0x4, R94 ;  /* 0x00000004fc3a7825 */ /* 0x002fc600078e025e */
[----:B------:R1:W-:Y:S04]  /*4ec0*/  STL.64 [R1+0x160], R76 ;  /* 0x0001604c01007387 */ /* 0x0003e80000100a00 */
[----:B------:R4:W-:Y:S01]  /*4ed0*/  STL.64 [R1+0x158], R74 ;  /* 0x0001584a01007387 */ /* 0x0009e20000100a00 */
[----:B---3--:R-:W-:-:S03]  /*4ee0*/  IMAD.WIDE R38, R252, 0x4, R96 ;  /* 0x00000004fc267825 */ /* 0x008fc600078e0260 */
[----:B------:R2:W-:Y:S04]  /*4ef0*/  STL.64 [R1+0x150], R58 ;  /* 0x0001503a01007387 */ /* 0x0005e80000100a00 */
[----:B------:R1:W-:Y:S04]  /*4f00*/  STL.64 [R1+0x148], R38 ;  /* 0x0001482601007387 */ /* 0x0003e80000100a00 */
[----:B------:R1:W-:Y:S04]  /*4f10*/  LDGSTS.E [R245+0x1a000], [R76.64], !P5 ;  /* 0x1a0000004cf57fae */ /* 0x0003e8000e921844 */
[----:B------:R-:W3:Y:S04]  /*4f20*/  LDL.LU.64 R78, [R1+0xc0] ;  /* 0x0000c000014e7983 */ /* 0x000ee80000300a00 */
[----:B------:R4:W-:Y:S04]  /*4f30*/  LDGSTS.E [R245+0x1a200], [R74.64], !P5 ;  /* 0x1a2000004af57fae */ /* 0x0009e8000e921844 */
[----:B-1----:R-:W3:Y:S04]  /*4f40*/  LDL.LU.64 R76, [R1+0xb8] ;  /* 0x0000b800014c7983 */ /* 0x002ee80000300a00 */
[----:B------:R1:W-:Y:S04]  /*4f50*/  LDGSTS.E [R245+0x1a400], [R58.64], !P5 ;  /* 0x1a4000003af57fae */ /* 0x0003e8000e921844 */
[----:B----4-:R-:W4:Y:S04]  /*4f60*/  LDL.LU.64 R74, [R1+0xb0] ;  /* 0x0000b000014a7983 */ /* 0x010f280000300a00 */
[----:B------:R-:W4:Y:S04]  /*4f70*/  LDL.LU.64 R238, [R1+0xa8] ;  /* 0x0000a80001ee7983 */ /* 0x000f280000300a00 */
[----:B------:R-:W4:Y:S04]  /*4f80*/  LDL.LU.64 R240, [R1+0x40] ;  /* 0x0000400001f07983 */ /* 0x000f280000300a00 */
[----:B--2---:R-:W2:Y:S04]  /*4f90*/  LDL.LU.64 R242, [R1+0x38] ;  /* 0x0000380001f27983 */ /* 0x004ea80000300a00 */
[----:B------:R1:W-:Y:S04]  /*4fa0*/  LDGSTS.E [R245+0x1a600], [R38.64], !P5 ;  /* 0x1a60000026f57fae */ /* 0x0003e8000e921844 */
[----:B-1----:R-:W2:Y:S04]  /*4fb0*/  LDL.LU.64 R58, [R1+0x30] ;  /* 0x00003000013a7983 */ /* 0x002ea80000300a00 */
[----:B------:R-:W2:Y:S01]  /*4fc0*/  LDL.LU.64 R38, [R1+0x28] ;  /* 0x0000280001267983 */ /* 0x000ea20000300a00 */
[----:B------:R-:W-:-:S05]  /*4fd0*/  IMAD.MOV.U32 R56, RZ, RZ, c[0x0][0x180] ;  /* 0x00006000ff387624 */ /* 0x000fca00078e00ff */
[----:B------:R-:W-:-:S04]  /*4fe0*/  IADD3 R56, R56, -0x3d, RZ ;  /* 0xffffffc338387810 */ /* 0x000fc80007ffe0ff */
[----:B------:R-:W-:Y:S01]  /*4ff0*/  ISETP.GE.U32.AND P0, PT, R56, 0x7fffffa4, PT ;  /* 0x7fffffa43800780c */ /* 0x000fe20003f06070 */
[----:B------:R-:W-:-:S05]  /*5000*/  IMAD.MOV.U32 R56, RZ, RZ, c[0x0][0x180] ;  /* 0x00006000ff387624 */ /* 0x000fca00078e00ff */
[----:B------:R-:W-:-:S04]  /*5010*/  IADD3 R10, R56, -0x22, RZ ;  /* 0xffffffde380a7810 */ /* 0x000fc80007ffe0ff */
[----:B------:R-:W-:Y:S02]  /*5020*/  ISETP.GE.U32.AND P1, PT, R10, 0x7fffffbf, PT ;  /* 0x7fffffbf0a00780c */ /* 0x000fe40003f26070 */
[----:B------:R-:W-:Y:S01]  /*5030*/  IADD3 R10, R56, -0x26, RZ ;  /* 0xffffffda380a7810 */ /* 0x000fe20007ffe0ff */
[----:B------:R-:W-:-:S03]  /*5040*/  IMAD.WIDE R86, R252, 0x4, R98 ;  /* 0x00000004fc567825 */ /* 0x000fc600078e0262 */
[----:B------:R-:W-:Y:S02]  /*5050*/  ISETP.GE.U32.AND P2, PT, R10, 0x7fffffbb, PT ;  /* 0x7fffffbb0a00780c */ /* 0x000fe40003f46070 */
[----:B------:R-:W-:Y:S01]  /*5060*/  IADD3 R10, R56, -0x2a, RZ ;  /* 0xffffffd6380a7810 */ /* 0x000fe20007ffe0ff */
[----:B------:R-:W-:Y:S01]  /*5070*/  IMAD.WIDE R84, R252, 0x4, R100 ;  /* 0x00000004fc547825 */ /* 0x000fe200078e0264 */
[----:B------:R1:W-:Y:S02]  /*5080*/  LDGSTS.E [R245+0x1c000], [R86.64], !P6 ;  /* 0x1c00000056f57fae */ /* 0x0003e4000f121844 */
[----:B------:R-:W-:Y:S01]  /*5090*/  ISETP.GE.U32.AND P3, PT, R10, 0x7fffffb7, PT ;  /* 0x7fffffb70a00780c */ /* 0x000fe20003f66070 */
[----:B------:R-:W-:Y:S01]  /*50a0*/  IMAD.WIDE R82, R252, 0x4, R102 ;  /* 0x00000004fc527825 */ /* 0x000fe200078e0266 */
[----:B------:R-:W-:Y:S01]  /*50b0*/  IADD3 R10, R56, -0x2e, RZ ;  /* 0xffffffd2380a7810 */ /* 0x000fe20007ffe0ff */
[----:B------:R1:W-:Y:S02]  /*50c0*/  STL.64 [R1+0x140], R86 ;  /* 0x0001405601007387 */ /* 0x0003e40000100a00 */
[----:B------:R-:W-:Y:S01]  /*50d0*/  IMAD.WIDE R80, R252, 0x4, R104 ;  /* 0x00000004fc507825 */ /* 0x000fe200078e0268 */
[----:B------:R-:W-:Y:S01]  /*50e0*/  ISETP.GE.U32.AND P4, PT, R10, 0x7fffffb3, PT ;  /* 0x7fffffb30a00780c */ /* 0x000fe20003f86070 */
[----:B------:R1:W-:Y:S01]  /*50f0*/  STL.64 [R1+0x138], R84 ;  /* 0x0001385401007387 */ /* 0x0003e20000100a00 */
[----:B------:R-:W-:-:S03]  /*5100*/  IADD3 R10, R56, -0x32, RZ ;  /* 0xffffffce380a7810 */ /* 0x000fc60007ffe0ff */
[----:B------:R1:W-:Y:S02]  /*5110*/  LDGSTS.E [R245+0x1c200], [R84.64], !P6 ;  /* 0x1c20000054f57fae */ /* 0x0003e4000f121844 */
[C---:B-1----:R-:W-:Y:S02]  /*5120*/  IMAD.WIDE R86, R252.reuse, 0x4, R106 ;  /* 0x00000004fc567825 */ /* 0x042fe400078e026a */
[----:B------:R1:W-:Y:S04]  /*5130*/  STL.64 [R1+0x130], R82 ;  /* 0x0001305201007387 */ /* 0x0003e80000100a00 */
[----:B------:R1:W-:Y:S01]  /*5140*/  LDGSTS.E [R245+0x1c400], [R82.64], !P6 ;  /* 0x1c40000052f57fae */ /* 0x0003e2000f121844 */
[----:B------:R-:W-:-:S03]  /*5150*/  IMAD.WIDE R84, R252, 0x4, R108 ;  /* 0x00000004fc547825 */ /* 0x000fc600078e026c */
[----:B------:R1:W-:Y:S04]  /*5160*/  STL.64 [R1+0x128], R80 ;  /* 0x0001285001007387 */ /* 0x0003e80000100a00 */
[----:B------:R1:W-:Y:S02]  /*5170*/  LDGSTS.E [R245+0x1c600], [R80.64], !P6 ;  /* 0x1c60000050f57fae */ /* 0x0003e4000f121844 */
[----:B-1----:R-:W-:Y:S02]  /*5180*/  IMAD.WIDE R82, R252, 0x4, R110 ;  /* 0x00000004fc527825 */ /* 0x002fe400078e026e */
[----:B------:R-:W-:Y:S01]  /*5190*/  STL.64 [R1+0x120], R86 ;  /* 0x0001205601007387 */ /* 0x000fe20000100a00 */
[----:B------:R-:W-:-:S03]  /*51a0*/  ISETP.GE.U32.AND P5, PT, R10, 0x7fffffaf, PT ;  /* 0x7fffffaf0a00780c */ /* 0x000fc60003fa6070 */
[----:B------:R1:W-:Y:S01]  /*51b0*/  LDGSTS.E [R245+0x1e000], [R86.64], !P0 ;  /* 0x1e00000056f57fae */ /* 0x0003e2000c121844 */
[----:B------:R-:W-:-:S03]  /*51c0*/  IMAD.WIDE R80, R252, 0x4, R112 ;  /* 0x00000004fc507825 */ /* 0x000fc600078e0270 */
[----:B------:R-:W-:Y:S01]  /*51d0*/  STL.64 [R1+0x118], R84 ;  /* 0x0001185401007387 */ /* 0x000fe20000100a00 */
[----:B------:R-:W-:-:S03]  /*51e0*/  IADD3 R10, R56, -0x36, RZ ;  /* 0xffffffca380a7810 */ /* 0x000fc60007ffe0ff */
[----:B------:R1:W-:Y:S01]  /*51f0*/  LDGSTS.E [R245+0x1e200], [R84.64], !P0 ;  /* 0x1e20000054f57fae */ /* 0x0003e2000c121844 */
[----:B------:R-:W-:-:S03]  /*5200*/  LOP3.LUT R57, R57, 0x20, RZ, 0x3c, !PT ;  /* 0x0000002039397812 */ /* 0x000fc600078e3cff */
[----:B------:R-:W-:Y:S04]  /*5210*/  STL.64 [R1+0x60], R82 ;  /* 0x0000605201007387 */ /* 0x000fe80000100a00 */
[----:B------:R1:W-:Y:S01]  /*5220*/  LDGSTS.E [R245+0x1e400], [R82.64], !P0 ;  /* 0x1e40000052f57fae */ /* 0x0003e2000c121844 */
[----:B------:R-:W-:-:S03]  /*5230*/  ISETP.GE.U32.AND P6, PT, R10, 0x7fffffab, PT ;  /* 0x7fffffab0a00780c */ /* 0x000fc60003fc6070 */
[----:B------:R3:W-:Y:S04]  /*5240*/  STL.64 [R1+0x58], R80 ;  /* 0x0000585001007387 */ /* 0x0007e80000100a00 */
[----:B------:R3:W-:Y:S01]  /*5250*/  LDGSTS.E [R245+0x1e600], [R80.64], !P0 ;  /* 0x1e60000050f57fae */ /* 0x0007e2000c121844 */
[----:B------:R-:W-:-:S04]  /*5260*/  IADD3 R10, R56, -0x3a, RZ ;  /* 0xffffffc6380a7810 */ /* 0x000fc80007ffe0ff */
[----:B------:R-:W-:Y:S02]  /*5270*/  ISETP.GE.U32.AND P0, PT, R10, 0x7fffffa7, PT ;  /* 0x7fffffa70a00780c */ /* 0x000fe40003f06070 */
[----:B------:R-:W-:Y:S01]  /*5280*/  IADD3 R10, R56, -0x3e, RZ ;  /* 0xffffffc2380a7810 */ /* 0x000fe20007ffe0ff */
[----:B------:R-:W-:-:S04]  /*5290*/  IMAD.WIDE R114, R252, 0x4, R114 ;  /* 0x00000004fc727825 */ /* 0x000fc800078e0272 */
[----:B------:R-:W-:-:S04]  /*52a0*/  IMAD.WIDE R116, R252, 0x4, R116 ;  /* 0x00000004fc747825 */ /* 0x000fc800078e0274 */
[----:B------:R-:W-:-:S04]  /*52b0*/  IMAD.WIDE R118, R252, 0x4, R118 ;  /* 0x00000004fc767825 */ /* 0x000fc800078e0276 */
[----:B------:R-:W-:-:S04]  /*52c0*/  IMAD.WIDE R120, R252, 0x4, R120 ;  /* 0x00000004fc787825 */ /* 0x000fc800078e0278 */
[----:B------:R-:W-:-:S04]  /*52d0*/  IMAD.WIDE R122, R252, 0x4, R122 ;  /* 0x00000004fc7a7825 */ /* 0x000fc800078e027a */
[----:B---3--:R-:W-:-:S04]  /*52e0*/  IMAD.WIDE R80, R252, 0x4, R78 ;  /* 0x00000004fc507825 */ /* 0x008fc800078e024e */
[C---:B------:R-:W-:Y:S01]  /*52f0*/  IMAD.WIDE R78, R252.reuse, 0x4, R76 ;  /* 0x00000004fc4e7825 */ /* 0x040fe200078e024c */
[----:B------:R-:W-:Y:S04]  /*5300*/  STL.64 [R1+0x1f0], R80 ;  /* 0x0001f05001007387 */ /* 0x000fe80000100a00 */
[----:B------:R3:W-:Y:S01]  /*5310*/  LDGSTS.E [R57+0x10800], [R80.64], !P1 ;  /* 0x1080000050397fae */ /* 0x0007e2000c921844 */
[----:B----4-:R-:W-:-:S03]  /*5320*/  IMAD.WIDE R76, R252, 0x4, R74 ;  /* 0x00000004fc4c7825 */ /* 0x010fc600078e024a */
[----:B------:R-:W-:Y:S01]  /*5330*/  STL.64 [R1+0x1e8], R78 ;  /* 0x0001e84e01007387 */ /* 0x000fe20000100a00 */
[----:B------:R-:W-:-:S03]  /*5340*/  IMAD.WIDE R74, R252, 0x4, R238 ;  /* 0x00000004fc4a7825 */ /* 0x000fc600078e02ee */
[----:B------:R3:W-:Y:S04]  /*5350*/  LDGSTS.E [R57+0x10a00], [R78.64], !P1 ;  /* 0x10a000004e397fae */ /* 0x0007e8000c921844 */
[----:B------:R4:W-:Y:S04]  /*5360*/  STL.64 [R1+0x50], R76 ;  /* 0x0000504c01007387 */ /* 0x0009e80000100a00 */
[----:B------:R4:W-:Y:S04]  /*5370*/  LDGSTS.E [R57+0x10c00], [R76.64], !P1 ;  /* 0x10c000004c397fae */ /* 0x0009e8000c921844 */
[----:B------:R1:W-:Y:S04]  /*5380*/  STL.64 [R1+0x48], R74 ;  /* 0x0000484a01007387 */ /* 0x0003e80000100a00 */
[----:B------:R1:W-:Y:S01]  /*5390*/  LDGSTS.E [R57+0x10e00], [R74.64], !P1 ;  /* 0x10e000004a397fae */ /* 0x0003e2000c921844 */
[----:B--2---:R-:W-:-:S04]  /*53a0*/  IMAD.WIDE R58, R252, 0x4, R58 ;  /* 0x00000004fc3a7825 */ /* 0x004fc800078e023a */
[----:B----4-:R-:W-:Y:S01]  /*53b0*/  IMAD.WIDE R76, R252, 0x4, R240 ;  /* 0x00000004fc4c7825 */ /* 0x010fe200078e02f0 */
[----:B------:R-:W-:-:S03]  /*53c0*/  ISETP.GE.U32.AND P1, PT, R10, 0x7fffffa3, PT ;  /* 0x7fffffa30a00780c */ /* 0x000fc60003f26070 */
[----:B------:R-:W-:-:S04]  /*53d0*/  IMAD.WIDE R38, R252, 0x4, R38 ;  /* 0x00000004fc267825 */ /* 0x000fc800078e0226 */
[----:B-1----:R-:W-:Y:S01]  /*53e0*/  IMAD.WIDE R74, R252, 0x4, R242 ;  /* 0x00000004fc4a7825 */ /* 0x002fe200078e02f2 */
[----:B------:R-:W-:Y:S01]  /*53f0*/  IADD3 R10, R56, -0x23, RZ ;  /* 0xffffffdd380a7810 */ /* 0x000fe20007ffe0ff */
[----:B------:R3:W-:Y:S04]  /*5400*/  LDGSTS.E [R57+0x12800], [R76.64], !P2 ;  /* 0x128000004c397fae */ /* 0x0007e8000d121844 */
[----:B------:R-:W-:Y:S04]  /*5410*/  STL.64 [R1+0x40], R76 ;  /* 0x0000404c01007387 */ /* 0x000fe80000100a00 */
[----:B------:R1:W-:Y:S04]  /*5420*/  LDGSTS.E [R57+0x12a00], [R74.64], !P2 ;  /* 0x12a000004a397fae */ /* 0x0003e8000d121844 */
[----:B------:R1:W-:Y:S04]  /*5430*/  STL.64 [R1+0x38], R74 ;  /* 0x0000384a01007387 */ /* 0x0003e80000100a00 */
[----:B------:R3:W-:Y:S04]  /*5440*/  LDGSTS.E [R57+0x12c00], [R58.64], !P2 ;  /* 0x12c000003a397fae */ /* 0x0007e8000d121844 */
[----:B------:R-:W-:Y:S04]  /*5450*/  STL.64 [R1+0x30], R58 ;  /* 0x0000303a01007387 */ /* 0x000fe80000100a00 */
[----:B------:R2:W-:Y:S01]  /*5460*/  LDGSTS.E [R57+0x12e00], [R38.64], !P2 ;  /* 0x12e0000026397fae */ /* 0x0005e2000d121844 */
[----:B------:R-:W-:-:S02]  /*5470*/  ISETP.GE.U32.AND P2, PT, R10, 0x7fffffbe, PT ;  /* 0x7fffffbe0a00780c */ /* 0x000fc40003f46070 */
[----:B------:R-:W-:Y:S01]  /*5480*/  IADD3 R10, R56, -0x27, RZ ;  /* 0xffffffd9380a7810 */ /* 0x000fe20007ffe0ff */
[----:B------:R2:W-:Y:S04]  /*5490*/  STL.64 [R1+0x28], R38 ;  /* 0x0000282601007387 */ /* 0x0005e80000100a00 */
[----:B------:R3:W-:Y:S04]  /*54a0*/  LDGSTS.E [R57+0x14800], [R114.64], !P3 ;  /* 0x1480000072397fae */ /* 0x0007e8000d921844 */
[----:B------:R-:W-:Y:S04]  /*54b0*/  STL.64 [R1+0xf20], R114 ;  /* 0x000f207201007387 */ /* 0x000fe80000100a00 */
[----:B------:R3:W-:Y:S04]  /*54c0*/  LDGSTS.E [R57+0x14a00], [R116.64], !P3 ;  /* 0x14a0000074397fae */ /* 0x0007e8000d921844 */
[----:B------:R-:W-:Y:S04]  /*54d0*/  STL.64 [R1+0xf28], R116 ;  /* 0x000f287401007387 */ /* 0x000fe80000100a00 */
[----:B------:R3:W-:Y:S04]  /*54e0*/  LDGSTS.E [R57+0x14c00], [R118.64], !P3 ;  /* 0x14c0000076397fae */ /* 0x0007e8000d921844 */
[----:B------:R-:W-:Y:S04]  /*54f0*/  STL.64 [R1+0xf30], R118 ;  /* 0x000f307601007387 */ /* 0x000fe80000100a00 */
[----:B------:R3:W-:Y:S01]  /*5500*/  LDGSTS.E [R57+0x14e00], [R120.64], !P3 ;  /* 0x14e0000078397fae */ /* 0x0007e2000d921844 */
[----:B------:R-:W-:-:S03]  /*5510*/  ISETP.GE.U32.AND P3, PT, R10, 0x7fffffba, PT ;  /* 0x7fffffba0a00780c */ /* 0x000fc60003f66070 */
[----:B------:R-:W-:Y:S01]  /*5520*/  STL.64 [R1+0xf38], R120 ;  /* 0x000f387801007387 */ /* 0x000fe20000100a00 */
[----:B------:R-:W-:-:S03]  /*5530*/  IADD3 R10, R56, -0x2b, RZ ;  /* 0xffffffd5380a7810 */ /* 0x000fc60007ffe0ff */
[----:B-1----:R-:W4:Y:S04]  /*5540*/  LDL.LU.64 R74, [R1+0xa0] ;  /* 0x0000a000014a7983 */ /* 0x002f280000300a00 */
[----:B------:R3:W-:Y:S04]  /*5550*/  LDGSTS.E [R57+0x16800], [R122.64], !P4 ;  /* 0x168000007a397fae */ /* 0x0007e8000e121844 */
[----:B--2---:R-:W2:Y:S04]  /*5560*/  LDL.LU.64 R38, [R1+0x98] ;  /* 0x0000980001267983 */ /* 0x004ea80000300a00 */
[----:B---3--:R-:W2:Y:S04]  /*5570*/  LDL.LU.64 R56, [R1+0x90] ;  /* 0x0000900001387983 */ /* 0x008ea80000300a00 */
[----:B------:R-:W2:Y:S04]  /*5580*/  LDL.LU.64 R58, [R1+0x88] ;  /* 0x00008800013a7983 */ /* 0x000ea80000300a00 */
[----:B------:R-:W2:Y:S04]  /*5590*/  LDL.LU.64 R78, [R1+0x20] ;  /* 0x00002000014e7983 */ /* 0x000ea80000300a00 */
[----:B------:R-:W2:Y:S04]  /*55a0*/  LDL.LU.64 R76, [R1+0x18] ;  /* 0x00001800014c7983 */ /* 0x000ea80000300a00 */
[----:B------:R-:W2:Y:S04]  /*55b0*/  LDL.LU.64 R238, [R1+0x10] ;  /* 0x0000100001ee7983 */ /* 0x000ea80000300a00 */
[----:B------:R-:W2:Y:S01]  /*55c0*/  LDL.LU.64 R240, [R1+0x8] ;  /* 0x0000080001f07983 */ /* 0x000ea20000300a00 */
[----:B------:R-:W-:-:S03]  /*55d0*/  IMAD.WIDE R124, R252, 0x4, R124 ;  /* 0x00000004fc7c7825 */ /* 0x000fc600078e027c */
[----:B------:R1:W-:Y:S01]  /*55e0*/  STL.64 [R1+0xf18], R122 ;  /* 0x000f187a01007387 */ /* 0x0003e20000100a00 */
[----:B------:R-:W-:-:S04]  /*55f0*/  IMAD.WIDE R126, R252, 0x4, R126 ;  /* 0x00000004fc7e7825 */ /* 0x000fc800078e027e */
[----:B------:R-:W-:Y:S01]  /*5600*/  IMAD.WIDE R128, R252, 0x4, R128 ;  /* 0x00000004fc807825 */ /* 0x000fe200078e0280 */
[----:B-1----:R-:W-:-:S03]  /*5610*/  LOP3.LUT R123, R245, 0x20, RZ, 0x3c, !PT ;  /* 0x00000020f57b7812 */ /* 0x002fc600078e3cff */
[C---:B------:R-:W-:Y:S01]  /*5620*/  IMAD.WIDE R130, R252.reuse, 0x4, R130 ;  /* 0x00000004fc827825 */ /* 0x040fe200078e0282 */
[----:B------:R-:W-:Y:S01]  /*5630*/  MOV R122, c[0x0][0x180] ;  /* 0x00006000007a7a02 */ /* 0x000fe20000000f00 */
[----:B------:R1:W-:Y:S02]  /*5640*/  LDGSTS.E [R123+0x16a00], [R124.64], !P4 ;  /* 0x16a000007c7b7fae */ /* 0x0003e4000e121844 */
[C---:B------:R-:W-:Y:S02]  /*5650*/  IMAD.WIDE R132, R252.reuse, 0x4, R132 ;  /* 0x00000004fc847825 */ /* 0x040fe400078e0284 */
[----:B------:R1:W-:Y:S02]  /*5660*/  LDGSTS.E [R123+0x16c00], [R126.64], !P4 ;  /* 0x16c000007e7b7fae */ /* 0x0003e4000e121844 */
[C---:B------:R-:W-:Y:S02]  /*5670*/  IMAD.WIDE R134, R252.reuse, 0x4, R134 ;  /* 0x00000004fc867825 */ /* 0x040fe400078e0286 */
[----:B------:R1:W-:Y:S02]  /*5680*/  LDGSTS.E [R123+0x16e00], [R128.64], !P4 ;  /* 0x16e00000807b7fae */ /* 0x0003e4000e121844 */
[----:B------:R-:W-:Y:S01]  /*5690*/  IMAD.WIDE R136, R252, 0x4, R136 ;  /* 0x00000004fc887825 */ /* 0x000fe200078e0288 */
[----:B------:R-:W-:-:S02]  /*56a0*/  ISETP.GE.U32.AND P4, PT, R10, 0x7fffffb6, PT ;  /* 0x7fffffb60a00780c */ /* 0x000fc40003f86070 */
[----:B------:R-:W-:Y:S01]  /*56b0*/  IADD3 R10, R122, -0x2f, RZ ;  /* 0xffffffd17a0a7810 */ /* 0x000fe20007ffe0ff */
[----:B------:R1:W-:Y:S01]  /*56c0*/  LDGSTS.E [R123+0x18800], [R130.64], !P5 ;  /* 0x18800000827b7fae */ /* 0x0003e2000e921844 */
[----:B------:R-:W-:-:S03]  /*56d0*/  IMAD.WIDE R138, R252, 0x4, R138 ;  /* 0x00000004fc8a7825 */ /* 0x000fc600078e028a */
[----:B------:R1:W-:Y:S01]  /*56e0*/  LDGSTS.E [R123+0x18a00], [R132.64], !P5 ;  /* 0x18a00000847b7fae */ /* 0x0003e2000e921844 */
[----:B------:R-:W-:-:S03]  /*56f0*/  IMAD.WIDE R140, R252, 0x4, R140 ;  /* 0x00000004fc8c7825 */ /* 0x000fc600078e028c */
[----:B------:R1:W-:Y:S01]  /*5700*/  LDGSTS.E [R123+0x18c00], [R134.64], !P5 ;  /* 0x18c00000867b7fae */ /* 0x0003e2000e921844 */
[----:B------:R-:W-:-:S03]  /*5710*/  IMAD.WIDE R142, R252, 0x4, R142 ;  /* 0x00000004fc8e7825 */ /* 0x000fc600078e028e */
[----:B------:R1:W-:Y:S01]  /*5720*/  LDGSTS.E [R123+0x18e00], [R136.64], !P5 ;  /* 0x18e00000887b7fae */ /* 0x0003e2000e921844 */
[----:B------:R-:W-:Y:S01]  /*5730*/  IMAD.WIDE R144, R252, 0x4, R144 ;  /* 0x00000004fc907825 */ /* 0x000fe200078e0290 */
[----:B------:R-:W-:Y:S02]  /*5740*/  ISETP.GE.U32.AND P5, PT, R10, 0x7fffffb2, PT ;  /* 0x7fffffb20a00780c */ /* 0x000fe40003fa6070 */
[----:B------:R-:W-:Y:S01]  /*5750*/  IADD3 R10, R122, -0x33, RZ ;  /* 0xffffffcd7a0a7810 */ /* 0x000fe20007ffe0ff */
[----:B------:R1:W-:Y:S01]  /*5760*/  LDGSTS.E [R123+0x1a800], [R138.64], !P6 ;  /* 0x1a8000008a7b7fae */ /* 0x0003e2000f121844 */
[----:B------:R-:W-:-:S03]  /*5770*/  IMAD.WIDE R146, R252, 0x4, R146 ;  /* 0x00000004fc927825 */ /* 0x000fc600078e0292 */
[----:B------:R1:W-:Y:S01]  /*5780*/  LDGSTS.E [R123+0x1aa00], [R140.64], !P6 ;  /* 0x1aa000008c7b7fae */ /* 0x0003e2000f121844 */
[----:B------:R-:W-:-:S03]  /*5790*/  IMAD.WIDE R148, R252, 0x4, R148 ;  /* 0x00000004fc947825 */ /* 0x000fc600078e0294 */
[----:B------:R1:W-:Y:S01]  /*57a0*/  LDGSTS.E [R123+0x1ac00], [R142.64], !P6 ;  /* 0x1ac000008e7b7fae */ /* 0x0003e2000f121844 */
[C---:B------:R-:W-:Y:S01]  /*57b0*/  IMAD.WIDE R150, R252.reuse, 0x4, R150 ;  /* 0x00000004fc967825 */ /* 0x040fe200078e0296 */
[----:B------:R-:W-:Y:S02]  /*57c0*/  LOP3.LUT R11, R11, 0x7f, RZ, 0xc0, !PT ;  /* 0x0000007f0b0b7812 */ /* 0x000fe400078ec0ff */
        /* <DEDUP_REMOVED lines=13> */
[----:B------:R-:W-:Y:S01]  /*58a0*/  STL [R1+0xf68], R124 ;  /* 0x000f687c01007387 */ /* 0x000fe20000100800 */
[----:B------:R-:W-:Y:S01]  /*58b0*/  IADD3 R10, R122, -0x3b, RZ ;  /* 0xffffffc57a0a7810 */ /* 0x000fe20007ffe0ff */
[----:B------:R-:W-:Y:S02]  /*58c0*/  IMAD.SHL.U32 R243, R11, 0x4, RZ ;  /* 0x000000040bf37824 */ /* 0x000fe400078e00ff */
[----:B------:R1:W-:Y:S04]  /*58d0*/  LDGSTS.E [R123+0x1e800], [R154.64], !P1 ;  /* 0x1e8000009a7b7fae */ /* 0x0003e8000c921844 */
[----:B------:R-:W-:Y:S04]  /*58e0*/  STL [R1+0xf40], R125 ;  /* 0x000f407d01007387 */ /* 0x000fe80000100800 */
[----:B------:R1:W-:Y:S01]  /*58f0*/  LDGSTS.E [R123+0x1ea00], [R156.64], !P1 ;  /* 0x1ea000009c7b7fae */ /* 0x0003e2000c921844 */
[----:B------:R-:W-:-:S03]  /*5900*/  LOP3.LUT R242, R243, 0x40, RZ, 0x3c, !PT ;  /* 0x00000040f3f27812 */ /* 0x000fc600078e3cff */
[----:B------:R-:W-:Y:S04]  /*5910*/  STL.64 [R1+0xf48], R126 ;  /* 0x000f487e01007387 */ /* 0x000fe80000100a00 */
[----:B------:R1:W-:Y:S04]  /*5920*/  LDGSTS.E [R123+0x1ec00], [R158.64], !P1 ;  /* 0x1ec000009e7b7fae */ /* 0x0003e8000c921844 */
[----:B------:R-:W-:Y:S04]  /*5930*/  STL.64 [R1+0xf50], R128 ;  /* 0x000f508001007387 */ /* 0x000fe80000100a00 */
[----:B------:R1:W-:Y:S01]  /*5940*/  LDGSTS.E [R123+0x1ee00], [R160.64], !P1 ;  /* 0x1ee00000a07b7fae */ /* 0x0003e2000c921844 */
[----:B------:R-:W-:-:S03]  /*5950*/  ISETP.GE.U32.AND P1, PT, R10, 0x7fffffa6, PT ;  /* 0x7fffffa60a00780c */ /* 0x000fc60003f26070 */
[----:B------:R-:W-:Y:S04]  /*5960*/  STL.64 [R1+0xf58], R130 ;  /* 0x000f588201007387 */ /* 0x000fe80000100a00 */
[----:B------:R-:W-:Y:S04]  /*5970*/  STL.64 [R1+0xf60], R132 ;  /* 0x000f608401007387 */ /* 0x000fe80000100a00 */
[----:B------:R1:W-:Y:S04]  /*5980*/  STL.64 [R1+0xf70], R134 ;  /* 0x000f708601007387 */ /* 0x0003e80000100a00 */
[----:B------:R-:W-:Y:S04]  /*5990*/  STL.64 [R1+0xf78], R136 ;  /* 0x000f788801007387 */ /* 0x000fe80000100a00 */
[----:B------:R1:W-:Y:S04]  /*59a0*/  STL.64 [R1+0xf80], R138 ;  /* 0x000f808a01007387 */ /* 0x0003e80000100a00 */
[----:B------:R-:W-:Y:S04]  /*59b0*/  STL.64 [R1+0xf88], R140 ;  /* 0x000f888c01007387 */ /* 0x000fe80000100a00 */
[----:B------:R-:W-:Y:S04]  /*59c0*/  STL.64 [R1+0xf90], R142 ;  /* 0x000f908e01007387 */ /* 0x000fe80000100a00 */
[----:B------:R-:W-:Y:S04]  /*59d0*/  STL.64 [R1+0xf98], R144 ;  /* 0x000f989001007387 */ /* 0x000fe80000100a00 */
[----:B------:R-:W-:Y:S04]  /*59e0*/  STL.64 [R1+0xfa0], R146 ;  /* 0x000fa09201007387 */ /* 0x000fe80000100a00 */
[----:B------:R-:W-:Y:S04]  /*59f0*/  STL.64 [R1+0xfa8], R148 ;  /* 0x000fa89401007387 */ /* 0x000fe80000100a00 */
[----:B------:R-:W3:Y:S04]  /*5a00*/  LDL.LU.64 R88, [R1+0x80] ;  /* 0x0000800001587983 */ /* 0x000ee80000300a00 */
[----:B------:R-:W3:Y:S04]  /*5a10*/  LDL.LU.64 R84, [R1] ;  /* 0x0000000001547983 */ /* 0x000ee80000300a00 */
[----:B------:R-:W3:Y:S01]  /*5a20*/  LDL.LU.64 R86, [R1+0x78] ;  /* 0x0000780001567983 */ /* 0x000ee20000300a00 */
[----:B----4-:R-:W-:Y:S01]  /*5a30*/  IMAD.WIDE R10, R252, 0x4, R74 ;  /* 0x00000004fc0a7825 */ /* 0x010fe200078e024a */
[----:B------:R-:W-:-:S04]  /*5a40*/  IADD3 R74, R122, -0x3f, RZ ;  /* 0xffffffc17a4a7810 */ /* 0x000fc80007ffe0ff */
[----:B------:R4:W-:Y:S01]  /*5a50*/  LDGSTS.E [R242+0x11000], [R10.64], !P2 ;  /* 0x110000000af27fae */ /* 0x0009e2000d121844 */
[----:B--2---:R-:W-:-:S05]  /*5a60*/  IMAD.WIDE R38, R252, 0x4, R38 ;  /* 0x00000004fc267825 */ /* 0x004fca00078e0226 */
[----:B------:R4:W-:Y:S01]  /*5a70*/  LDGSTS.E [R242+0x11200], [R38.64], !P2 ;  /* 0x1120000026f27fae */ /* 0x0009e2000d121844 */
[----:B------:R-:W-:-:S04]  /*5a80*/  IMAD.WIDE R56, R252, 0x4, R56 ;  /* 0x00000004fc387825 */ /* 0x000fc800078e0238 */
[----:B------:R-:W-:Y:S01]  /*5a90*/  IMAD.WIDE R58, R252, 0x4, R58 ;  /* 0x00000004fc3a7825 */ /* 0x000fe200078e023a */
[----:B------:R4:W-:Y:S04]  /*5aa0*/  LDGSTS.E [R242+0x11400], [R56.64], !P2 ;  /* 0x1140000038f27fae */ /* 0x0009e8000d121844 */
[----:B------:R4:W-:Y:S01]  /*5ab0*/  LDGSTS.E [R242+0x11600], [R58.64], !P2 ;  /* 0x116000003af27fae */ /* 0x0009e2000d121844 */
[----:B------:R-:W-:Y:S01]  /*5ac0*/  ISETP.GE.U32.AND P2, PT, R74, 0x7fffffa2, PT ;  /* 0x7fffffa24a00780c */ /* 0x000fe20003f46070 */
[----:B------:R-:W-:-:S04]  /*5ad0*/  IMAD.WIDE R74, R252, 0x4, R78 ;  /* 0x00000004fc4a7825 */ /* 0x000fc800078e024e */
[----:B------:R-:W-:-:S04]  /*5ae0*/  IMAD.WIDE R78, R252, 0x4, R238 ;  /* 0x00000004fc4e7825 */ /* 0x000fc800078e02ee */
[C---:B------:R-:W-:Y:S01]  /*5af0*/  IMAD.WIDE R80, R252.reuse, 0x4, R240 ;  /* 0x00000004fc507825 */ /* 0x040fe200078e02f0 */
[----:B------:R-:W2:Y:S04]  /*5b00*/  LDL.LU.64 R238, [R1+0x70] ;  /* 0x0000700001ee7983 */ /* 0x000ea80000300a00 */
[----:B------:R-:W4:Y:S01]  /*5b10*/  LDL.LU.64 R240, [R1+0x68] ;  /* 0x0000680001f07983 */ /* 0x000f220000300a00 */
[----:B------:R-:W-:Y:S01]  /*5b20*/  IMAD.WIDE R76, R252, 0x4, R76 ;  /* 0x00000004fc4c7825 */ /* 0x000fe200078e024c */
[----:B------:R-:W-:Y:S02]  /*5b30*/  IADD3 R82, R122, -0x24, RZ ;  /* 0xffffffdc7a527810 */ /* 0x000fe40007ffe0ff */
        /* <DEDUP_REMOVED lines=52> */
[----:B------:R-:W4:Y:S01]  /*5e80*/  LDL.LU.64 R108, [R1+0xc8] ;  /* 0x0000c800016c7983 */ /* 0x000f220000300a00 */
[----:B------:R-:W-:-:S03]  /*5e90*/  IMAD.WIDE R204, R252, 0x4, R204 ;  /* 0x00000004fccc7825 */ /* 0x000fc600078e02cc */
[----:B------:R1:W-:Y:S01]  /*5ea0*/  LDGSTS.E [R242+0x1d200], [R196.64], !P1 ;  /* 0x1d200000c4f27fae */ /* 0x0003e2000c921844 */
[----:B------:R-:W-:-:S03]  /*5eb0*/  IMAD.WIDE R206, R252, 0x4, R206 ;  /* 0x00000004fcce7825 */ /* 0x000fc600078e02ce */
[----:B------:R-:W4:Y:S01]  /*5ec0*/  LDL.LU.64 R94, [R1+0xd0] ;  /* 0x0000d000015e7983 */ /* 0x000f220000300a00 */
[----:B------:R-:W-:-:S03]  /*5ed0*/  IMAD.WIDE R208, R252, 0x4, R208 ;  /* 0x00000004fcd07825 */ /* 0x000fc600078e02d0 */
[----:B------:R1:W-:Y:S04]  /*5ee0*/  LDGSTS.E [R242+0x1d400], [R198.64], !P1 ;  /* 0x1d400000c6f27fae */ /* 0x0003e8000c921844 */
[----:B------:R1:W-:Y:S01]  /*5ef0*/  LDGSTS.E [R242+0x1d600], [R200.64], !P1 ;  /* 0x1d600000c8f27fae */ /* 0x0003e2000c921844 */
[----:B------:R-:W-:-:S03]  /*5f00*/  ISETP.GE.U32.AND P1, PT, R82, 0x7fffffa9, PT ;  /* 0x7fffffa95200780c */ /* 0x000fc60003f26070 */
[----:B------:R-:W4:Y:S01]  /*5f10*/  LDL.LU.64 R106, [R1+0xd8] ;  /* 0x0000d800016a7983 */ /* 0x000f220000300a00 */
[----:B------:R-:W-:-:S03]  /*5f20*/  IADD3 R82, R122, -0x3c, RZ ;  /* 0xffffffc47a527810 */ /* 0x000fc60007ffe0ff */
[----:B------:R-:W4:Y:S04]  /*5f30*/  LDL.LU.64 R104, [R1+0xe0] ;  /* 0x0000e00001687983 */ /* 0x000f280000300a00 */
[----:B------:R1:W-:Y:S04]  /*5f40*/  LDGSTS.E [R242+0x1f000], [R202.64], !P2 ;  /* 0x1f000000caf27fae */ /* 0x0003e8000d121844 */
[----:B------:R-:W4:Y:S04]  /*5f50*/  LDL.LU.64 R98, [R1+0xe8] ;  /* 0x0000e80001627983 */ /* 0x000f280000300a00 */
[----:B------:R1:W-:Y:S04]  /*5f60*/  LDGSTS.E [R242+0x1f200], [R204.64], !P2 ;  /* 0x1f200000ccf27fae */ /* 0x0003e8000d121844 */
[----:B------:R-:W4:Y:S04]  /*5f70*/  LDL.LU.64 R102, [R1+0xf0] ;  /* 0x0000f00001667983 */ /* 0x000f280000300a00 */
[----:B------:R1:W-:Y:S04]  /*5f80*/  LDGSTS.E [R242+0x1f400], [R206.64], !P2 ;  /* 0x1f400000cef27fae */ /* 0x0003e8000d121844 */
[----:B------:R1:W-:Y:S01]  /*5f90*/  LDGSTS.E [R242+0x1f600], [R208.64], !P2 ;  /* 0x1f600000d0f27fae */ /* 0x0003e2000d121844 */
[----:B------:R-:W-:-:S03]  /*5fa0*/  ISETP.GE.U32.AND P2, PT, R82, 0x7fffffa5, PT ;  /* 0x7fffffa55200780c */ /* 0x000fc60003f46070 */
[----:B------:R-:W4:Y:S04]  /*5fb0*/  LDL.LU.64 R100, [R1+0xf8] ;  /* 0x0000f80001647983 */ /* 0x000f280000300a00 */
[----:B------:R-:W4:Y:S01]  /*5fc0*/  LDL.LU.64 R96, [R1+0x100] ;  /* 0x0001000001607983 */ /* 0x000f220000300a00 */
[----:B---3--:R-:W-:-:S04]  /*5fd0*/  IMAD.WIDE R82, R252, 0x4, R88 ;  /* 0x00000004fc527825 */ /* 0x008fc800078e0258 */
[C---:B--2---:R-:W-:Y:S02]  /*5fe0*/  IMAD.WIDE R88, R252.reuse, 0x4, R238 ;  /* 0x00000004fc587825 */ /* 0x044fe400078e02ee */
[----:B------:R-:W2:Y:S02]  /*5ff0*/  LDL.LU.64 R238, [R1+0x108] ;  /* 0x0001080001ee7983 */ /* 0x000ea40000300a00 */
[C---:B----4-:R-:W-:Y:S02]  /*6000*/  IMAD.WIDE R90, R252.reuse, 0x4, R240 ;  /* 0x00000004fc5a7825 */ /* 0x050fe400078e02f0 */
[----:B------:R-:W3:Y:S04]  /*6010*/  LDL.LU.64 R240, [R1+0x110] ;  /* 0x0001100001f07983 */ /* 0x000ee80000300a00 */
[----:B------:R-:W4:Y:S04]  /*6020*/  S2R R243, SR_TID.X ;  /* 0x0000000000f37919 */ /* 0x000f280000002100 */
[----:B-1----:R-:W1:Y:S01]  /*6030*/  S2R R242, SR_TID.X ;  /* 0x0000000000f27919 */ /* 0x002e620000002100 */
[----:B------:R-:W-:-:S04]  /*6040*/  IMAD.WIDE R86, R252, 0x4, R86 ;  /* 0x00000004fc567825 */ /* 0x000fc800078e0256 */
[----:B------:R-:W-:Y:S01]  /*6050*/  IMAD.WIDE R250, R252, 0x4, R250 ;  /* 0x00000004fcfa7825 */ /* 0x000fe200078e02fa */
[----:B------:R-:W-:Y:S01]  /*6060*/  IADD3 R92, R122, -0x40, RZ ;  /* 0xffffffc07a5c7810 */ /* 0x000fe20007ffe0ff */
[----:B------:R-:W3:Y:S01]  /*6070*/  LDL.LU.64 R120, [R1+0x210] ;  /* 0x0002100001787983 */ /* 0x000ee20000300a00 */
[----:B----4-:R-:W-:-:S05]  /*6080*/  LOP3.LUT R243, R243, 0x7f, RZ, 0xc0, !PT ;  /* 0x0000007ff3f37812 */ /* 0x010fca00078ec0ff */
[----:B------:R-:W-:-:S05]  /*6090*/  IMAD.SHL.U32 R243, R243, 0x4, RZ ;  /* 0x00000004f3f37824 */ /* 0x000fca00078e00ff */
[----:B------:R-:W-:Y:S01]  /*60a0*/  LOP3.LUT R243, R243, 0x60, RZ, 0x3c, !PT ;  /* 0x00000060f3f37812 */ /* 0x000fe200078e3cff */
[----:B------:R-:W-:-:S04]  /*60b0*/  IMAD.WIDE R84, R252, 0x4, R84 ;  /* 0x00000004fc547825 */ /* 0x000fc800078e0254 */
[----:B------:R4:W-:Y:S01]  /*60c0*/  LDGSTS.E [R243+0x11800], [R82.64], !P3 ;  /* 0x1180000052f37fae */ /* 0x0009e2000d921844 */
[----:B------:R-:W-:-:S03]  /*60d0*/  IMAD.WIDE R248, R252, 0x4, R248 ;  /* 0x00000004fcf87825 */ /* 0x000fc600078e02f8 */
[----:B------:R4:W-:Y:S01]  /*60e0*/  LDGSTS.E [R243+0x11a00], [R86.64], !P3 ;  /* 0x11a0000056f37fae */ /* 0x0009e2000d921844 */
[----:B------:R-:W-:Y:S01]  /*60f0*/  IMAD.WIDE R246, R252, 0x4, R246 ;  /* 0x00000004fcf67825 */ /* 0x000fe200078e02f6 */
[----:B-1----:R-:W-:Y:S02]  /*6100*/  LOP3.LUT R242, R242, 0x1f, RZ, 0xc0, !PT ;  /* 0x0000001ff2f27812 */ /* 0x002fe400078ec0ff */
        /* <DEDUP_REMOVED lines=10> */
[----:B------:R-:W-:-:S03]  /*61b0*/  IMAD.WIDE R218, R252, 0x4, R218 ;  /* 0x00000004fcda7825 */ /* 0x000fc600078e02da */
[----:B------:R4:W-:Y:S01]  /*61c0*/  LDGSTS.E [R243+0x13e00], [R246.64], !P4 ;  /* 0x13e00000f6f37fae */ /* 0x0009e2000e121844 */
[----:B------:R-:W-:Y:S01]  /*61d0*/  ISETP.GE.AND P4, PT, R242, R92, PT ;  /* 0x0000005cf200720c */ /* 0x000fe20003f86270 */
[----:B------:R-:W-:Y:S01]  /*61e0*/  IMAD.WIDE R220, R252, 0x4, R220 ;  /* 0x00000004fcdc7825 */ /* 0x000fe200078e02dc */
[----:B------:R-:W-:Y:S01]  /*61f0*/  IADD3 R92, R122, -0x41, RZ ;  /* 0xffffffbf7a5c7810 */ /* 0x000fe20007ffe0ff */
[----:B------:R4:W-:Y:S02]  /*6200*/  LDGSTS.E [R243+0x15800], [R210.64], !P5 ;  /* 0x15800000d2f37fae */ /* 0x0009e4000e921844 */
[C---:B------:R-:W-:Y:S02]  /*6210*/  IMAD.WIDE R222, R252.reuse, 0x4, R222 ;  /* 0x00000004fcde7825 */ /* 0x040fe400078e02de */
[----:B------:R4:W-:Y:S02]  /*6220*/  LDGSTS.E [R243+0x15a00], [R212.64], !P5 ;  /* 0x15a00000d4f37fae */ /* 0x0009e4000e921844 */
[----:B------:R-:W-:-:S02]  /*6230*/  IMAD.WIDE R224, R252, 0x4, R224 ;  /* 0x00000004fce07825 */ /* 0x000fc400078e02e0 */
[----:B------:R4:W-:Y:S02]  /*6240*/  LDGSTS.E [R243+0x15c00], [R214.64], !P5 ;  /* 0x15c00000d6f37fae */ /* 0x0009e4000e921844 */
[----:B------:R-:W-:Y:S02]  /*6250*/  IMAD.WIDE R226, R252, 0x4, R226 ;  /* 0x00000004fce27825 */ /* 0x000fe400078e02e2 */
[----:B------:R4:W-:Y:S01]  /*6260*/  LDGSTS.E [R243+0x15e00], [R216.64], !P5 ;  /* 0x15e00000d8f37fae */ /* 0x0009e2000e921844 */
[----:B------:R-:W-:Y:S01]  /*6270*/  ISETP.GE.U32.AND P5, PT, R92, 0x7fffffa0, PT ;  /* 0x7fffffa05c00780c */ /* 0x000fe20003fa6070 */
[----:B------:R-:W-:Y:S01]  /*6280*/  IMAD.WIDE R228, R252, 0x4, R228 ;  /* 0x00000004fce47825 */ /* 0x000fe200078e02e4 */
[----:B------:R-:W-:Y:S01]  /*6290*/  IADD3 R92, R122, -0x45, RZ ;  /* 0xffffffbb7a5c7810 */ /* 0x000fe20007ffe0ff */
[----:B------:R4:W-:Y:S02]  /*62a0*/  LDGSTS.E [R243+0x17800], [R218.64], !P6 ;  /* 0x17800000daf37fae */ /* 0x0009e4000f121844 */
[----:B------:R-:W-:-:S02]  /*62b0*/  IMAD.WIDE R230, R252, 0x4, R230 ;  /* 0x00000004fce67825 */ /* 0x000fc400078e02e6 */
[----:B------:R4:W-:Y:S02]  /*62c0*/  LDGSTS.E [R243+0x17a00], [R220.64], !P6 ;  /* 0x17a00000dcf37fae */ /* 0x0009e4000f121844 */
[----:B------:R-:W-:Y:S02]  /*62d0*/  IMAD.WIDE R232, R252, 0x4, R232 ;  /* 0x00000004fce87825 */ /* 0x000fe400078e02e8 */
[----:B------:R4:W-:Y:S04]  /*62e0*/  LDGSTS.E [R243+0x17c00], [R222.64], !P6 ;  /* 0x17c00000def37fae */ /* 0x0009e8000f121844 */
[----:B------:R4:W-:Y:S01]  /*62f0*/  LDGSTS.E [R243+0x17e00], [R224.64], !P6 ;  /* 0x17e00000e0f37fae */ /* 0x0009e2000f121844 */
        /* <DEDUP_REMOVED lines=9> */
[----:B------:R-:W-:Y:S01]  /*6390*/  ISETP.GE.U32.AND P0, PT, R92, 0x7fffff98, PT ;  /* 0x7fffff985c00780c */ /* 0x000fe20003f06070 */
        /* <DEDUP_REMOVED lines=12> */
[----:B------:R4:W-:Y:S04]  /*6460*/  LDGSTS.E [R243+0x1d800], [R110.64], !P2 ;  /* 0x1d8000006ef37fae */ /* 0x0009e8000d121844 */
[----:B------:R4:W-:Y:S01]  /*6470*/  LDGSTS.E [R243+0x1da00], [R106.64], !P2 ;  /* 0x1da000006af37fae */ /* 0x0009e2000d121844 */
[----:B------:R-:W-:-:S03]  /*6480*/  IMAD.WIDE R102, R252, 0x4, R100 ;  /* 0x00000004fc667825 */ /* 0x000fc600078e0264 */
[----:B------:R4:W-:Y:S01]  /*6490*/  LDGSTS.E [R243+0x1dc00], [R98.64], !P2 ;  /* 0x1dc0000062f37fae */ /* 0x0009e2000d121844 */
[----:B------:R-:W-:-:S03]  /*64a0*/  IMAD.WIDE R96, R252, 0x4, R96 ;  /* 0x00000004fc607825 */ /* 0x000fc600078e0260 */
[----:B------:R4:W-:Y:S01]  /*64b0*/  LDGSTS.E [R243+0x1de00], [R104.64], !P2 ;  /* 0x1de0000068f37fae */ /* 0x0009e2000d121844 */
[----:B------:R-:W-:-:S03]  /*64c0*/  ISETP.GE.U32.AND P2, PT, R94, 0x7fffff90, PT ;  /* 0x7fffff905e00780c */ /* 0x000fc60003f46070 */
[----:B------:R4:W-:Y:S04]  /*64d0*/  LDGSTS.E [R243+0x1f800], [R102.64], !P3 ;  /* 0x1f80000066f37fae */ /* 0x0009e8000d921844 */
[----:B------:R4:W-:Y:S01]  /*64e0*/  LDGSTS.E [R243+0x1fa00], [R96.64], !P3 ;  /* 0x1fa0000060f37fae */ /* 0x0009e2000d921844 */
[----:B------:R-:W-:Y:S02]  /*64f0*/  IMAD.MOV.U32 R112, RZ, RZ, c[0x0][0x18c] ;  /* 0x00006300ff707624 */ /* 0x000fe400078e00ff */
[----:B------:R-:W-:Y:S02]  /*6500*/  IMAD.SHL.U32 R244, R244, 0x4, RZ ;  /* 0x00000004f4f47824 */ /* 0x000fe400078e00ff */
[----:B------:R-:W-:-:S04]  /*6510*/  IMAD.SHL.U32 R114, R112, 0x20, RZ ;  /* 0x0000002070727824 */ /* 0x000fc800078e00ff */
[----:B------:R-:W-:-:S04]  /*6520*/  IMAD.WIDE R18, R114, 0x4, R18 ;  /* 0x0000000472127825 */ /* 0x000fc800078e0212 */
        /* <DEDUP_REMOVED lines=15> */
[C---:B--2---:R-:W-:Y:S02]  /*6620*/  IMAD.WIDE R100, R252.reuse, 0x4, R238 ;  /* 0x00000004fc647825 */ /* 0x044fe400078e02ee */
[----:B------:R-:W2:Y:S02]  /*6630*/  LDL.LU.64 R238, [R1+0x208] ;  /* 0x0002080001ee7983 */ /* 0x000ea40000300a00 */
[----:B---3--:R-:W-:Y:S02]  /*6640*/  IMAD.WIDE R94, R252, 0x4, R240 ;  /* 0x00000004fc5e7825 */ /* 0x008fe400078e02f0 */
[----:B------:R4:W-:Y:S04]  /*6650*/  LDGSTS.E [R243+0x1fc00], [R100.64], !P3 ;  /* 0x1fc0000064f37fae */ /* 0x0009e8000d921844 */
[----:B------:R4:W-:Y:S01]  /*6660*/  LDGSTS.E [R243+0x1fe00], [R94.64], !P3 ;  /* 0x1fe000005ef37fae */ /* 0x0009e2000d921844 */
[----:B------:R-:W-:-:S02]  /*6670*/  ISETP.NE.U32.AND P3, PT, R0, RZ, PT ;  /* 0x000000ff0000720c */ /* 0x000fc40003f65070 */
[----:B------:R-:W-:Y:S01]  /*6680*/  SEL R0, RZ, 0x4, P4 ;  /* 0x00000004ff007807 */ /* 0x000fe20002000000 */
[----:B------:R-:W0:Y:S04]  /*6690*/  LDGDEPBAR ;  /* 0x00000000000079af */ /* 0x000e280000000000 */
[----:B------:R-:W3:Y:S01]  /*66a0*/  LDL.LU.64 R240, [R1+0x200] ;  /* 0x0002000001f07983 */ /* 0x000ee20000300a00 */
[----:B----4-:R-:W-:-:S05]  /*66b0*/  IMAD.MOV.U32 R243, RZ, RZ, 0x1f ;  /* 0x0000001ffff37424 */ /* 0x010fca00078e00ff */
[----:B------:R-:W-:-:S04]  /*66c0*/  IADD3 R243, R243, c[0x0][0x180], RZ ;  /* 0x00006000f3f37a10 */ /* 0x000fc80007ffe0ff */
[----:B------:R-:W-:Y:S02]  /*66d0*/  ISETP.GT.AND P4, PT, R243, 0x5f, PT ;  /* 0x0000005ff300780c */ /* 0x000fe40003f84270 */
[----:B------:R-:W1:Y:S02]  /*66e0*/  S2R R243, SR_TID.X ;  /* 0x0000000000f37919 */ /* 0x000e640000002100 */
[----:B-1----:R-:W-:-:S04]  /*66f0*/  LOP3.LUT R243, R243, 0x60, RZ, 0xc0, !PT ;  /* 0x00000060f3f37812 */ /* 0x002fc800078ec0ff */
[----:B------:R-:W-:-:S04]  /*6700*/  SHF.R.U32.HI R243, RZ, 0x1, R243 ;  /* 0x00000001fff37819 */ /* 0x000fc800000116f3 */
[----:B------:R-:W-:-:S05]  /*6710*/  LOP3.LUT R243, R244, R243, RZ, 0x3c, !PT ;  /* 0x000000f3f4f37212 */ /* 0x000fca00078e3cff */
        /* <DEDUP_REMOVED lines=16> */
[----:B------:R-:W-:-:S04]  /*6820*/  IMAD.WIDE R24, R114, 0x4, R24 ;  /* 0x0000000472187825 */ /* 0x000fc800078e0218 */
[C---:B------:R-:W-:Y:S01]  /*6830*/  IMAD.WIDE R8, R114.reuse, 0x4, R8 ;  /* 0x0000000472087825 */ /* 0x040fe200078e0208 */
[----:B-1----:R-:W4:Y:S03]  /*6840*/  LDL.LU.64 R242, [R1+0x1f8] ;  /* 0x0001f80001f27983 */ /* 0x002f260000300a00 */
[C---:B------:R-:W-:Y:S01]  /*6850*/  IMAD.WIDE R46, R114.reuse, 0x4, R46 ;  /* 0x00000004722e7825 */ /* 0x040fe200078e022e */
[----:B------:R-:W4:Y:S03]  /*6860*/  LDL.LU.64 R118, [R1+0x1e0] ;  /* 0x0001e00001767983 */ /* 0x000f260000300a00 */
        /* <DEDUP_REMOVED lines=12> */
[----:B------:R-:W-:Y:S02]  /*6930*/  IMAD.WIDE R40, R114, 0x4, R40 ;  /* 0x0000000472287825 */ /* 0x000fe400078e0228 */
[----:B------:R-:W4:Y:S04]  /*6940*/  LDL.LU.64 R114, [R1+0x1d8] ;  /* 0x0001d80001727983 */ /* 0x000f280000300a00 */
[----:B------:R-:W4:Y:S04]  /*6950*/  LDL.LU.64 R116, [R1+0x1d0] ;  /* 0x0001d00001747983 */ /* 0x000f280000300a00 */
[----:B------:R-:W4:Y:S04]  /*6960*/  LDL.LU.64 R134, [R1+0x1c8] ;  /* 0x0001c80001867983 */ /* 0x000f280000300a00 */
[----:B------:R-:W1:Y:S01]  /*6970*/  S2R R244, SR_TID.X ;  /* 0x0000000000f47919 */ /* 0x000e620000002100 */
[----:B------:R-:W-:-:S02]  /*6980*/  IADD3 R112, R122, -0x55, RZ ;  /* 0xffffffab7a707810 */ /* 0x000fc40007ffe0ff */
[----:B------:R-:W-:Y:S01]  /*6990*/  IADD3 R113, R122, -0x59, RZ ;  /* 0xffffffa77a717810 */ /* 0x000fe20007ffe0ff */
[----:B------:R-:W4:Y:S01]  /*69a0*/  LDL.LU.64 R132, [R1+0x1c0] ;  /* 0x0001c00001847983 */ /* 0x000f220000300a00 */
[----:B------:R-:W-:-:S03]  /*69b0*/  SEL R0, R0, RZ, P4 ;  /* 0x000000ff00007207 */ /* 0x000fc60002000000 */
[----:B------:R-:W4:Y:S01]  /*69c0*/  LDL.LU.64 R128, [R1+0x1b8] ;  /* 0x0001b80001807983 */ /* 0x000f220000300a00 */
[----:B-1----:R-:W-:-:S03]  /*69d0*/  LOP3.LUT R244, R244, 0x60, RZ, 0xc0, !PT ;  /* 0x00000060f4f47812 */ /* 0x002fc600078ec0ff */
[----:B------:R-:W4:Y:S01]  /*69e0*/  LDL.LU.64 R138, [R1+0x1b0] ;  /* 0x0001b000018a7983 */ /* 0x000f220000300a00 */
[----:B------:R-:W-:-:S03]  /*69f0*/  SHF.R.U32.HI R244, RZ, 0x1, R244 ;  /* 0x00000001fff47819 */ /* 0x000fc600000116f4 */
[----:B------:R-:W4:Y:S01]  /*6a00*/  LDL.LU.64 R130, [R1+0x1a8] ;  /* 0x0001a80001827983 */ /* 0x000f220000300a00 */
[----:B------:R-:W-:-:S03]  /*6a10*/  LOP3.LUT R245, R245, R244, RZ, 0x3c, !PT ;  /* 0x000000f4f5f57212 */ /* 0x000fc600078e3cff */
[----:B------:R-:W4:Y:S01]  /*6a20*/  LDL.LU.64 R126, [R1+0x1a0] ;  /* 0x0001a000017e7983 */ /* 0x000f220000300a00 */
[----:B------:R-:W-:-:S05]  /*6a30*/  LOP3.LUT R245, R245, 0x40, RZ, 0x3c, !PT ;  /* 0x00000040f5f57812 */ /* 0x000fca00078e3cff */
        /* <DEDUP_REMOVED lines=16> */
[----:B------:R-:W0:Y:S04]  /*6b40*/  LDGDEPBAR ;  /* 0x00000000000079af */ /* 0x000e280000000000 */
[----:B-1----:R-:W1:Y:S01]  /*6b50*/  S2R R245, SR_TID.X ;  /* 0x0000000000f57919 */ /* 0x002e620000002100 */
[----:B------:R-:W-:-:S02]  /*6b60*/  ISETP.GE.U32.AND P3, PT, R112, 0x7fffff8c, PT ;  /* 0x7fffff8c7000780c */ /* 0x000fc40003f66070 */
[----:B------:R-:W-:Y:S01]  /*6b70*/  ISETP.GE.U32.AND P4, PT, R113, 0x7fffff88, PT ;  /* 0x7fffff887100780c */ /* 0x000fe20003f86070 */
[----:B------:R-:W-:-:S04]  /*6b80*/  IMAD.WIDE R112, R252, 0x4, R120 ;  /* 0x00000004fc707825 */ /* 0x000fc800078e0278 */
[----:B--2---:R-:W-:Y:S01]  /*6b90*/  IMAD.WIDE R238, R252, 0x4, R238 ;  /* 0x00000004fcee7825 */ /* 0x004fe200078e02ee */
[----:B------:R-:W-:Y:S01]  /*6ba0*/  IADD3 R244, R122, -0x5d, RZ ;  /* 0xffffffa37af47810 */ /* 0x000fe20007ffe0ff */
[----:B------:R-:W2:Y:S02]  /*6bb0*/  LDL.LU.64 R120, [R1+0x198] ;  /* 0x0001980001787983 */ /* 0x000ea40000300a00 */
[----:B---3--:R-:W-:Y:S01]  /*6bc0*/  IMAD.WIDE R240, R252, 0x4, R240 ;  /* 0x00000004fcf07825 */ /* 0x008fe200078e02f0 */
[----:B-1----:R-:W-:-:S04]  /*6bd0*/  LOP3.LUT R245, R245, 0x7f, RZ, 0xc0, !PT ;  /* 0x0000007ff5f57812 */ /* 0x002fc800078ec0ff */
[----:B------:R-:W-:Y:S01]  /*6be0*/  SHF.L.U32 R124, R245, 0x2, RZ ;  /* 0x00000002f57c7819 */ /* 0x000fe200000006ff */
[----:B------:R-:W-:Y:S06]  /*6bf0*/  BAR.SYNC.DEFER_BLOCKING 0x0 ;  /* 0x0000000000007b1d */ /* 0x000fec0000010000 */
[----:B------:R-:W-:Y:S01]  /*6c00*/  @!PT LDS RZ, [RZ] ;  /* 0x00000000fffff984 */ /* 0x000fe20000000800 */
[----:B------:R-:W-:Y:S01]  /*6c10*/  @!PT LDS RZ, [RZ] ;  /* 0x00000000fffff984 */ /* 0x000fe20000000800 */
[----:B------:R-:W-:Y:S01]  /*6c20*/  @!PT LDS RZ, [RZ] ;  /* 0x00000000fffff984 */ /* 0x000fe20000000800 */
[----:B------:R1:W-:Y:S04]  /*6c30*/  LDGSTS.E [R124+0x20000], [R112.64], !P5 ;  /* 0x20000000707c7fae */ /* 0x0003e8000e921844 */
[----:B------:R1:W-:Y:S04]  /*6c40*/  LDGSTS.E [R124+0x20200], [R238.64], !P5 ;  /* 0x20200000ee7c7fae */ /* 0x0003e8000e921844 */
[----:B------:R1:W-:Y:S01]  /*6c50*/  LDGSTS.E [R124+0x20400], [R240.64], !P5 ;  /* 0x20400000f07c7fae */ /* 0x0003e2000e921844 */
[----:B----4-:R-:W-:-:S05]  /*6c60*/  IMAD.WIDE R242, R252, 0x4, R242 ;  /* 0x00000004fcf27825 */ /* 0x010fca00078e02f2 */
[----:B------:R1:W-:Y:S01]  /*6c70*/  LDGSTS.E [R124+0x20600], [R242.64], !P5 ;  /* 0x20600000f27c7fae */ /* 0x0003e2000e921844 */
[----:B------:R-:W-:Y:S01]  /*6c80*/  ISETP.GE.U32.AND P5, PT, R244, 0x7fffff84, PT ;  /* 0x7fffff84f400780c */ /* 0x000fe20003fa6070 */
[C---:B------:R-:W-:Y:S02]  /*6c90*/  IMAD.WIDE R244, R252.reuse, 0x4, R118 ;  /* 0x00000004fcf47825 */ /* 0x040fe400078e0276 */
[----:B------:R-:W3:Y:S04]  /*6ca0*/  LDL.LU.64 R118, [R1+0x190] ;  /* 0x0001900001767983 */ /* 0x000ee80000300a00 */
[----:B------:R1:W-:Y:S01]  /*6cb0*/  LDGSTS.E [R124+0x22000], [R244.64], !P6 ;  /* 0x22000000f47c7fae */ /* 0x0003e2000f121844 */
[----:B------:R-:W-:-:S04]  /*6cc0*/  IMAD.WIDE R114, R252, 0x4, R114 ;  /* 0x00000004fc727825 */ /* 0x000fc800078e0272 */
[C---:B------:R-:W-:Y:S01]  /*6cd0*/  IMAD.WIDE R136, R252.reuse, 0x4, R116 ;  /* 0x00000004fc887825 */ /* 0x040fe200078e0274 */
[----:B------:R4:W-:Y:S04]  /*6ce0*/  LDGSTS.E [R124+0x22200], [R114.64], !P6 ;  /* 0x22200000727c7fae */ /* 0x0009e8000f121844 */
[----:B------:R-:W3:Y:S01]  /*6cf0*/  LDL.LU.64 R116, [R1+0x188] ;  /* 0x0001880001747983 */ /* 0x000ee20000300a00 */
[----:B------:R-:W-:-:S03]  /*6d00*/  IMAD.WIDE R134, R252, 0x4, R134 ;  /* 0x00000004fc867825 */ /* 0x000fc600078e0286 */
[----:B------:R4:W-:Y:S04]  /*6d10*/  STL.64 [R1], R114 ;  /* 0x0000007201007387 */ /* 0x0009e80000100a00 */
[----:B------:R1:W-:Y:S04]  /*6d20*/  STL.64 [R1+0x8], R136 ;  /* 0x0000088801007387 */ /* 0x0003e80000100a00 */
[----:B------:R1:W-:Y:S04]  /*6d30*/  STL.64 [R1+0x10], R134 ;  /* 0x0000108601007387 */ /* 0x0003e80000100a00 */
[----:B----4-:R-:W4:Y:S01]  /*6d40*/  LDL.LU.64 R114, [R1+0x180] ;  /* 0x0001800001727983 */ /* 0x010f220000300a00 */
[----:B------:R-:W-:-:S03]  /*6d50*/  IMAD.WIDE R140, R252, 0x4, R132 ;  /* 0x00000004fc8c7825 */ /* 0x000fc600078e0284 */
[----:B------:R1:W-:Y:S01]  /*6d60*/  LDGSTS.E [R124+0x22400], [R136.64], !P6 ;  /* 0x22400000887c7fae */ /* 0x0003e2000f121844 */
[----:B------:R-:W-:-:S03]  /*6d70*/  IMAD.WIDE R128, R252, 0x4, R128 ;  /* 0x00000004fc807825 */ /* 0x000fc600078e0280 */
[----:B------:R1:W-:Y:S01]  /*6d80*/  LDGSTS.E [R124+0x22600], [R134.64], !P6 ;  /* 0x22600000867c7fae */ /* 0x0003e2000f121844 */
[----:B------:R-:W-:-:S03]  /*6d90*/  IMAD.WIDE R138, R252, 0x4, R138 ;  /* 0x00000004fc8a7825 */ /* 0x000fc600078e028a */
[----:B------:R2:W-:Y:S04]  /*6da0*/  LDGSTS.E [R124+0x24000], [R140.64], !P0 ;  /* 0x240000008c7c7fae */ /* 0x0005e8000c121844 */
[----:B-1----:R-:W4:Y:S01]  /*6db0*/  LDL.LU.64 R136, [R1+0x178] ;  /* 0x0001780001887983 */ /* 0x002f220000300a00 */
[----:B------:R-:W-:-:S03]  /*6dc0*/  IMAD.WIDE R130, R252, 0x4, R130 ;  /* 0x00000004fc827825 */ /* 0x000fc600078e0282 */
[----:B------:R-:W4:Y:S04]  /*6dd0*/  LDL.LU.64 R134, [R1+0x170] ;  /* 0x0001700001867983 */ /* 0x000f280000300a00 */
[----:B------:R-:W4:Y:S01]  /*6de0*/  LDL.LU.64 R132, [R1+0x168] ;  /* 0x0001680001847983 */ /* 0x000f220000300a00 */
[----:B------:R-:W-:-:S03]  /*6df0*/  IMAD.WIDE R142, R252, 0x4, R126 ;  /* 0x00000004fc8e7825 */ /* 0x000fc600078e027e */
[----:B------:R-:W-:Y:S04]  /*6e00*/  STL.64 [R1+0x18], R140 ;  /* 0x0000188c01007387 */ /* 0x000fe80000100a00 */
[----:B------:R1:W-:Y:S04]  /*6e10*/  STL.64 [R1+0x1b8], R128 ;  /* 0x0001b88001007387 */ /* 0x0003e80000100a00 */
[----:B------:R-:W-:Y:S04]  /*6e20*/  STL.64 [R1+0x1b0], R138 ;  /* 0x0001b08a01007387 */ /* 0x000fe80000100a00 */
[----:B------:R1:W-:Y:S04]  /*6e30*/  LDGSTS.E [R124+0x24200], [R128.64], !P0 ;  /* 0x24200000807c7fae */ /* 0x0003e8000c121844 */
[----:B------:R1:W-:Y:S04]  /*6e40*/  STL.64 [R1+0x110], R130 ;  /* 0x0001108201007387 */ /* 0x0003e80000100a00 */
[----:B------:R3:W-:Y:S04]  /*6e50*/  LDGSTS.E [R124+0x24400], [R138.64], !P0 ;  /* 0x244000008a7c7fae */ /* 0x0007e8000c121844 */
[----:B-1----:R-:W4:Y:S04]  /*6e60*/  LDL.LU.64 R128, [R1+0x160] ;  /* 0x0001600001807983 */ /* 0x002f280000300a00 */
[----:B------:R1:W-:Y:S04]  /*6e70*/  LDGSTS.E [R124+0x24600], [R130.64], !P0 ;  /* 0x24600000827c7fae */ /* 0x0003e8000c121844 */
[----:B------:R-:W4:Y:S04]  /*6e80*/  LDL.LU.64 R126, [R1+0x158] ;  /* 0x00015800017e7983 */ /* 0x000f280000300a00 */
[----:B------:R2:W-:Y:S04]  /*6e90*/  LDGSTS.E [R124+0x26000], [R142.64], !P1 ;  /* 0x260000008e7c7fae */ /* 0x0005e8000c921844 */
[----:B-1----:R-:W4:Y:S04]  /*6ea0*/  LDL.LU.64 R130, [R1+0x150] ;  /* 0x0001500001827983 */ /* 0x002f280000300a00 */
[----:B------:R-:W-:Y:S01]  /*6eb0*/  STL.64 [R1+0x108], R142 ;  /* 0x0001088e01007387 */ /* 0x000fe20000100a00 */
[----:B--2---:R-:W-:-:S03]  /*6ec0*/  IMAD.WIDE R140, R252, 0x4, R120 ;  /* 0x00000004fc8c7825 */ /* 0x004fc600078e0278 */
[----:B------:R-:W2:Y:S04]  /*6ed0*/  LDL.LU.64 R120, [R1+0x148] ;  /* 0x0001480001787983 */ /* 0x000ea80000300a00 */
[----:B------:R-:W-:Y:S04]  /*6ee0*/  STL.64 [R1+0x100], R140 ;  /* 0x0001008c01007387 */ /* 0x000fe80000100a00 */
[----:B------:R1:W-:Y:S01]  /*6ef0*/  LDGSTS.E [R124+0x26200], [R140.64], !P1 ;  /* 0x262000008c7c7fae */ /* 0x0003e2000c921844 */
[----:B---3--:R-:W-:-:S05]  /*6f00*/  IMAD.WIDE R138, R252, 0x4, R118 ;  /* 0x00000004fc8a7825 */ /* 0x008fca00078e0276 */
[----:B------:R4:W-:Y:S04]  /*6f10*/  STL.64 [R1+0x20], R138 ;  /* 0x0000208a01007387 */ /* 0x0009e80000100a00 */
[----:B------:R4:W-:Y:S01]  /*6f20*/  LDGSTS.E [R124+0x26400], [R138.64], !P1 ;  /* 0x264000008a7c7fae */ /* 0x0009e2000c921844 */
[----:B------:R-:W-:Y:S01]  /*6f30*/  IMAD.WIDE R118, R252, 0x4, R116 ;  /* 0x00000004fc767825 */ /* 0x000fe200078e0274 */
[----:B------:R-:W-:-:S04]  /*6f40*/  IADD3 R116, R122, -0x4a, RZ ;  /* 0xffffffb67a747810 */ /* 0x000fc80007ffe0ff */
[----:B------:R3:W-:Y:S04]  /*6f50*/  STL.64 [R1+0xf8], R118 ;  /* 0x0000f87601007387 */ /* 0x0007e80000100a00 */
[----:B------:R3:W-:Y:S01]  /*6f60*/  LDGSTS.E [R124+0x26600], [R118.64], !P1 ;  /* 0x26600000767c7fae */ /* 0x0007e2000c921844 */
[----:B------:R-:W-:Y:S01]  /*6f70*/  ISETP.GE.U32.AND P1, PT, R116, 0x7fffff97, PT ;  /* 0x7fffff977400780c */ /* 0x000fe20003f26070 */
[C---:B----4-:R-:W-:Y:S02]  /*6f80*/  IMAD.WIDE R138, R252.reuse, 0x4, R114 ;  /* 0x00000004fc8a7825 */ /* 0x050fe400078e0272 */
[----:B---3--:R-:W3:Y:S04]  /*6f90*/  LDL.LU.64 R118, [R1+0x140] ;  /* 0x0001400001767983 */ /* 0x008ee80000300a00 */
[----:B------:R-:W4:Y:S04]  /*6fa0*/  LDL.LU.64 R116, [R1+0x138] ;  /* 0x0001380001747983 */ /* 0x000f280000300a00 */
[----:B------:R-:W4:Y:S01]  /*6fb0*/  LDL.LU.64 R114, [R1+0x130] ;  /* 0x0001300001727983 */ /* 0x000f220000300a00 */
[----:B------:R-:W-:-:S03]  /*6fc0*/  IMAD.WIDE R136, R252, 0x4, R136 ;  /* 0x00000004fc887825 */ /* 0x000fc600078e0288 */
[----:B------:R1:W-:Y:S01]  /*6fd0*/  STL.64 [R1+0xf0], R138 ;  /* 0x0000f08a01007387 */ /* 0x0003e20000100a00 */
[----:B------:R-:W-:-:S03]  /*6fe0*/  IMAD.WIDE R134, R252, 0x4, R134 ;  /* 0x00000004fc867825 */ /* 0x000fc600078e0286 */
[----:B------:R1:W-:Y:S01]  /*6ff0*/  STL.64 [R1+0x70], R136 ;  /* 0x0000708801007387 */ /* 0x0003e20000100a00 */
[----:B------:R-:W-:-:S03]  /*7000*/  IMAD.WIDE R132, R252, 0x4, R132 ;  /* 0x00000004fc847825 */ /* 0x000fc600078e0284 */
[----:B------:R1:W-:Y:S04]  /*7010*/  STL.64 [R1+0xe8], R134 ;  /* 0x0000e88601007387 */ /* 0x0003e80000100a00 */
[----:B------:R1:W-:Y:S04]  /*7020*/  STL.64 [R1+0x80], R132 ;  /* 0x0000808401007387 */ /* 0x0003e80000100a00 */
[----:B------:R-:W4:Y:S04]  /*7030*/  LDL.LU.64 R142, [R1+0x128] ;  /* 0x00012800018e7983 */ /* 0x000f280000300a00 */
[----:B------:R1:W-:Y:S04]  /*7040*/  LDGSTS.E [R124+0x28000], [R138.64], !P2 ;  /* 0x280000008a7c7fae */ /* 0x0003e8000d121844 */
[----:B-1----:R-:W4:Y:S04]  /*7050*/  LDL.LU.64 R140, [R1+0x120] ;  /* 0x00012000018c7983 */ /* 0x002f280000300a00 */
[----:B------:R1:W-:Y:S04]  /*7060*/  LDGSTS.E [R124+0x28200], [R136.64], !P2 ;  /* 0x28200000887c7fae */ /* 0x0003e8000d121844 */
[----:B------:R-:W4:Y:S01]  /*7070*/  LDL.LU.64 R138, [R1+0x118] ;  /* 0x00011800018a7983 */ /* 0x000f220000300a00 */
[----:B------:R-:W-:-:S03]  /*7080*/  IMAD.WIDE R128, R252, 0x4, R128 ;  /* 0x00000004fc807825 */ /* 0x000fc600078e0280 */
[----:B------:R1:W-:Y:S04]  /*7090*/  LDGSTS.E [R124+0x28400], [R134.64], !P2 ;  /* 0x28400000867c7fae */ /* 0x0003e8000d121844 */
[----:B-1----:R-:W4:Y:S01]  /*70a0*/  LDL.LU.64 R136, [R1+0x60] ;  /* 0x0000600001887983 */ /* 0x002f220000300a00 */
[----:B------:R-:W-:-:S03]  /*70b0*/  IMAD.WIDE R126, R252, 0x4, R126 ;  /* 0x00000004fc7e7825 */ /* 0x000fc600078e027e */
[----:B------:R1:W-:Y:S04]  /*70c0*/  STL.64 [R1+0xe0], R128 ;  /* 0x0000e08001007387 */ /* 0x0003e80000100a00 */
[----:B------:R-:W4:Y:S01]  /*70d0*/  LDL.LU.64 R134, [R1+0x58] ;  /* 0x0000580001867983 */ /* 0x000f220000300a00 */
[----:B------:R-:W-:-:S03]  /*70e0*/  IMAD.WIDE R146, R252, 0x4, R130 ;  /* 0x00000004fc927825 */ /* 0x000fc600078e0282 */
[----:B------:R1:W-:Y:S04]  /*70f0*/  STL.64 [R1+0xd8], R126 ;  /* 0x0000d87e01007387 */ /* 0x0003e80000100a00 */
[----:B------:R4:W-:Y:S04]  /*7100*/  STL.64 [R1+0xd0], R146 ;  /* 0x0000d09201007387 */ /* 0x0009e80000100a00 */
[----:B------:R1:W-:Y:S04]  /*7110*/  LDGSTS.E [R124+0x28600], [R132.64], !P2 ;  /* 0x28600000847c7fae */ /* 0x0003e8000d121844 */
[----:B------:R1:W-:Y:S04]  /*7120*/  LDGSTS.E [R124+0x2a000], [R128.64], !P3 ;  /* 0x2a000000807c7fae */ /* 0x0003e8000d921844 */
[----:B------:R1:W-:Y:S04]  /*7130*/  LDGSTS.E [R124+0x2a200], [R126.64], !P3 ;  /* 0x2a2000007e7c7fae */ /* 0x0003e8000d921844 */
[----:B------:R4:W-:Y:S01]  /*7140*/  LDGSTS.E [R124+0x2a400], [R146.64], !P3 ;  /* 0x2a400000927c7fae */ /* 0x0009e2000d921844 */
[----:B--2---:R-:W-:Y:S01]  /*7150*/  IMAD.WIDE R144, R252, 0x4, R120 ;  /* 0x00000004fc907825 */ /* 0x004fe200078e0278 */
[----:B------:R-:W-:-:S04]  /*7160*/  IADD3 R120, R122, -0x52, RZ ;  /* 0xffffffae7a787810 */ /* 0x000fc80007ffe0ff */
[----:B------:R2:W-:Y:S04]  /*7170*/  STL.64 [R1+0xc8], R144 ;  /* 0x0000c89001007387 */ /* 0x0005e80000100a00 */
[----:B-1----:R-:W4:Y:S04]  /*7180*/  LDL.LU.64 R132, [R1+0x1f0] ;  /* 0x0001f00001847983 */ /* 0x002f280000300a00 */
[----:B------:R-:W4:Y:S04]  /*7190*/  LDL.LU.64 R130, [R1+0x1e8] ;  /* 0x0001e80001827983 */ /* 0x000f280000300a00 */
[----:B------:R-:W4:Y:S04]  /*71a0*/  LDL.LU.64 R128, [R1+0x50] ;  /* 0x0000500001807983 */ /* 0x000f280000300a00 */
[----:B------:R-:W4:Y:S04]  /*71b0*/  LDL.LU.64 R126, [R1+0x48] ;  /* 0x00004800017e7983 */ /* 0x000f280000300a00 */
[----:B------:R2:W-:Y:S01]  /*71c0*/  LDGSTS.E [R124+0x2a600], [R144.64], !P3 ;  /* 0x2a600000907c7fae */ /* 0x0005e2000d921844 */
[----:B------:R-:W-:-:S03]  /*71d0*/  ISETP.GE.U32.AND P3, PT, R120, 0x7fffff8f, PT ;  /* 0x7fffff8f7800780c */ /* 0x000fc60003f66070 */
[----:B------:R-:W4:Y:S01]  /*71e0*/  LDL.LU.64 R120, [R1+0x40] ;  /* 0x0000400001787983 */ /* 0x000f220000300a00 */
[----:B---3--:R-:W-:-:S04]  /*71f0*/  IMAD.WIDE R148, R252, 0x4, R118 ;  /* 0x00000004fc947825 */ /* 0x008fc800078e0276 */
[C---:B----4-:R-:W-:Y:S01]  /*7200*/  IMAD.WIDE R146, R252.reuse, 0x4, R116 ;  /* 0x00000004fc927825 */ /* 0x050fe200078e0274 */
[----:B------:R1:W-:Y:S03]  /*7210*/  STL.64 [R1+0xc0], R148 ;  /* 0x0000c09401007387 */ /* 0x0003e60000100a00 */
[----:B--2---:R-:W-:Y:S01]  /*7220*/  IMAD.WIDE R144, R252, 0x4, R114 ;  /* 0x00000004fc907825 */ /* 0x004fe200078e0272 */
[----:B------:R-:W2:Y:S04]  /*7230*/  LDL.LU.64 R118, [R1+0x38] ;  /* 0x0000380001767983 */ /* 0x000ea80000300a00 */
[----:B------:R3:W-:Y:S04]  /*7240*/  STL.64 [R1+0xb8], R146 ;  /* 0x0000b89201007387 */ /* 0x0007e80000100a00 */
[----:B------:R-:W4:Y:S04]  /*7250*/  LDL.LU.64 R116, [R1+0x30] ;  /* 0x0000300001747983 */ /* 0x000f280000300a00 */
[----:B------:R1:W-:Y:S04]  /*7260*/  STL.64 [R1+0xb0], R144 ;  /* 0x0000b09001007387 */ /* 0x0003e80000100a00 */
[----:B------:R-:W4:Y:S01]  /*7270*/  LDL.LU.64 R114, [R1+0x28] ;  /* 0x0000280001727983 */ /* 0x000f220000300a00 */
[----:B------:R-:W-:Y:S01]  /*7280*/  IADD3 R125, R122, -0x42, RZ ;  /* 0xffffffbe7a7d7810 */ /* 0x000fe20007ffe0ff */
[----:B------:R-:W-:-:S03]  /*7290*/  IMAD.WIDE R142, R252, 0x4, R142 ;  /* 0x00000004fc8e7825 */ /* 0x000fc600078e028e */
[----:B------:R-:W-:Y:S01]  /*72a0*/  ISETP.GE.U32.AND P6, PT, R125, 0x7fffff9f, PT ;  /* 0x7fffff9f7d00780c */ /* 0x000fe20003fc6070 */
[----:B------:R1:W-:Y:S01]  /*72b0*/  LDGSTS.E [R124+0x2c000], [R148.64], !P4 ;  /* 0x2c000000947c7fae */ /* 0x0003e2000e121844 */
[----:B------:R-:W-:-:S03]  /*72c0*/  IADD3 R125, R122, -0x46, RZ ;  /* 0xffffffba7a7d7810 */ /* 0x000fc60007ffe0ff */
[----:B------:R3:W-:Y:S01]  /*72d0*/  LDGSTS.E [R124+0x2c200], [R146.64], !P4 ;  /* 0x2c200000927c7fae */ /* 0x0007e2000e121844 */
[----:B------:R-:W-:Y:S01]  /*72e0*/  ISETP.GE.U32.AND P0, PT, R125, 0x7fffff9b, PT ;  /* 0x7fffff9b7d00780c */ /* 0x000fe20003f06070 */
[----:B------:R-:W-:Y:S01]  /*72f0*/  IMAD.WIDE R140, R252, 0x4, R140 ;  /* 0x00000004fc8c7825 */ /* 0x000fe200078e028c */
[----:B------:R-:W-:Y:S01]  /*7300*/  IADD3 R125, R122, -0x4e, RZ ;  /* 0xffffffb27a7d7810 */ /* 0x000fe20007ffe0ff */
[----:B------:R3:W-:Y:S04]  /*7310*/  LDGSTS.E [R124+0x2c400], [R144.64], !P4 ;  /* 0x2c400000907c7fae */ /* 0x0007e8000e121844 */
[----:B-1----:R-:W4:Y:S01]  /*7320*/  LDL.LU.64 R148, [R1+0xfa8] ;  /* 0x000fa80001947983 */ /* 0x002f220000300a00 */
[----:B------:R-:W-:-:S03]  /*7330*/  IMAD.WIDE R138, R252, 0x4, R138 ;  /* 0x00000004fc8a7825 */ /* 0x000fc600078e028a */
[----:B---3--:R-:W3:Y:S01]  /*7340*/  LDL.LU.64 R146, [R1+0xfa0] ;  /* 0x000fa00001927983 */ /* 0x008ee20000300a00 */
[----:B------:R-:W-:-:S03]  /*7350*/  ISETP.GE.U32.AND P2, PT, R125, 0x7fffff93, PT ;  /* 0x7fffff937d00780c */ /* 0x000fc60003f46070 */
[----:B------:R1:W-:Y:S01]  /*7360*/  STL.64 [R1+0xa8], R142 ;  /* 0x0000a88e01007387 */ /* 0x0003e20000100a00 */
[----:B------:R-:W-:-:S03]  /*7370*/  IMAD.WIDE R136, R252, 0x4, R136 ;  /* 0x00000004fc887825 */ /* 0x000fc600078e0288 */
[----:B------:R-:W3:Y:S01]  /*7380*/  LDL.LU.64 R144, [R1+0xf98] ;  /* 0x000f980001907983 */ /* 0x000ee20000300a00 */
[----:B------:R-:W-:-:S03]  /*7390*/  IADD3 R125, R122, -0x56, RZ ;  /* 0xffffffaa7a7d7810 */ /* 0x000fc60007ffe0ff */
[----:B------:R1:W-:Y:S01]  /*73a0*/  LDGSTS.E [R124+0x2c600], [R142.64], !P4 ;  /* 0x2c6000008e7c7fae */ /* 0x0003e2000e121844 */
[----:B------:R-:W-:-:S03]  /*73b0*/  IMAD.WIDE R134, R252, 0x4, R134 ;  /* 0x00000004fc867825 */ /* 0x000fc600078e0286 */
[----:B------:R1:W-:Y:S01]  /*73c0*/  LDGSTS.E [R124+0x2e000], [R140.64], !P5 ;  /* 0x2e0000008c7c7fae */ /* 0x0003e2000e921844 */
[----:B------:R-:W-:-:S03]  /*73d0*/  ISETP.GE.U32.AND P4, PT, R125, 0x7fffff8b, PT ;  /* 0x7fffff8b7d00780c */ /* 0x000fc60003f86070 */
[----:B------:R1:W-:Y:S04]  /*73e0*/  LDGSTS.E [R124+0x2e200], [R138.64], !P5 ;  /* 0x2e2000008a7c7fae */ /* 0x0003e8000e921844 */
[----:B-1----:R-:W3:Y:S04]  /*73f0*/  LDL.LU.64 R142, [R1+0xf90] ;  /* 0x000f9000018e7983 */ /* 0x002ee80000300a00 */
[----:B------:R1:W-:Y:S04]  /*7400*/  STL.64 [R1+0xa0], R140 ;  /* 0x0000a08c01007387 */ /* 0x0003e80000100a00 */
[----:B------:R1:W-:Y:S01]  /*7410*/  STL.64 [R1+0x98], R138 ;  /* 0x0000988a01007387 */ /* 0x0003e20000100a00 */
[----:B------:R-:W-:-:S03]  /*7420*/  IADD3 R125, R122, -0x5a, RZ ;  /* 0xffffffa67a7d7810 */ /* 0x000fc60007ffe0ff */
[----:B------:R1:W-:Y:S04]  /*7430*/  LDGSTS.E [R124+0x2e400], [R136.64], !P5 ;  /* 0x2e400000887c7fae */ /* 0x0003e8000e921844 */
[----:B-1----:R-:W3:Y:S04]  /*7440*/  LDL.LU.64 R140, [R1+0xf88] ;  /* 0x000f8800018c7983 */ /* 0x002ee80000300a00 */
[----:B------:R1:W-:Y:S04]  /*7450*/  STL.64 [R1+0x90], R136 ;  /* 0x0000908801007387 */ /* 0x0003e80000100a00 */
[----:B------:R-:W3:Y:S04]  /*7460*/  LDL.LU.64 R138, [R1+0xf80] ;  /* 0x000f8000018a7983 */ /* 0x000ee80000300a00 */
[----:B------:R1:W-:Y:S04]  /*7470*/  STL.64 [R1+0x88], R134 ;  /* 0x0000888601007387 */ /* 0x0003e80000100a00 */
[----:B-1----:R-:W3:Y:S04]  /*7480*/  LDL.LU.64 R136, [R1+0xf78] ;  /* 0x000f780001887983 */ /* 0x002ee80000300a00 */
[----:B------:R1:W-:Y:S01]  /*7490*/  LDGSTS.E [R124+0x2e600], [R134.64], !P5 ;  /* 0x2e600000867c7fae */ /* 0x0003e2000e921844 */
[----:B------:R-:W-:Y:S01]  /*74a0*/  ISETP.GE.U32.AND P5, PT, R125, 0x7fffff87, PT ;  /* 0x7fffff877d00780c */ /* 0x000fe20003fa6070 */
[----:B------:R-:W-:-:S02]  /*74b0*/  IMAD.WIDE R132, R252, 0x4, R132 ;  /* 0x00000004fc847825 */ /* 0x000fc400078e0284 */
[----:B-1----:R-:W3:Y:S02]  /*74c0*/  LDL.LU.64 R134, [R1+0xf70] ;  /* 0x000f700001867983 */ /* 0x002ee40000300a00 */
[C---:B------:R-:W-:Y:S02]  /*74d0*/  IMAD.WIDE R130, R252.reuse, 0x4, R130 ;  /* 0x00000004fc827825 */ /* 0x040fe400078e0282 */
[----:B------:R-:W3:Y:S02]  /*74e0*/  LDL.LU R124, [R1+0xf68] ;  /* 0x000f6800017c7983 */ /* 0x000ee40000300800 */
[----:B------:R-:W-:Y:S01]  /*74f0*/  IMAD.WIDE R128, R252, 0x4, R128 ;  /* 0x00000004fc807825 */ /* 0x000fe200078e0280 */
[----:B------:R-:W-:Y:S01]  /*7500*/  IADD3 R125, R122, -0x5e, RZ ;  /* 0xffffffa27a7d7810 */ /* 0x000fe20007ffe0ff */
[----:B------:R1:W-:Y:S02]  /*7510*/  STL.64 [R1+0x128], R132 ;  /* 0x0001288401007387 */ /* 0x0003e40000100a00 */
[----:B------:R-:W-:-:S02]  /*7520*/  IMAD.WIDE R126, R252, 0x4, R126 ;  /* 0x00000004fc7e7825 */ /* 0x000fc400078e027e */
[----:B------:R1:W-:Y:S04]  /*7530*/  STL.64 [R1+0x130], R130 ;  /* 0x0001308201007387 */ /* 0x0003e80000100a00 */
[----:B------:R1:W-:Y:S01]  /*7540*/  LDGSTS.E [R123+0x20800], [R132.64], !P6 ;  /* 0x20800000847b7fae */ /* 0x0003e2000f121844 */
[----:B------:R-:W-:-:S03]  /*7550*/  IMAD.WIDE R120, R252, 0x4, R120 ;  /* 0x00000004fc787825 */ /* 0x000fc600078e0278 */
[----:B------:R1:W-:Y:S04]  /*7560*/  LDGSTS.E [R123+0x20a00], [R130.64], !P6 ;  /* 0x20a00000827b7fae */ /* 0x0003e8000f121844 */
[----:B------:R1:W-:Y:S04]  /*7570*/  LDGSTS.E [R123+0x20c00], [R128.64], !P6 ;  /* 0x20c00000807b7fae */ /* 0x0003e8000f121844 */
[----:B-1----:R-:W3:Y:S04]  /*7580*/  LDL.LU.64 R132, [R1+0xf60] ;  /* 0x000f600001847983 */ /* 0x002ee80000300a00 */
[----:B------:R1:W-:Y:S04]  /*7590*/  STL.64 [R1+0x120], R128 ;  /* 0x0001208001007387 */ /* 0x0003e80000100a00 */
[----:B------:R-:W3:Y:S04]  /*75a0*/  LDL.LU.64 R130, [R1+0xf58] ;  /* 0x000f580001827983 */ /* 0x000ee80000300a00 */
[----:B------:R1:W-:Y:S04]  /*75b0*/  STL.64 [R1+0x118], R126 ;  /* 0x0001187e01007387 */ /* 0x0003e80000100a00 */
[----:B-1----:R-:W3:Y:S04]  /*75c0*/  LDL.LU.64 R128, [R1+0xf50] ;  /* 0x000f500001807983 */ /* 0x002ee80000300a00 */
[----:B------:R1:W-:Y:S01]  /*75d0*/  LDGSTS.E [R123+0x20e00], [R126.64], !P6 ;  /* 0x20e000007e7b7fae */ /* 0x0003e2000f121844 */
[----:B------:R-:W-:-:S03]  /*75e0*/  ISETP.GE.U32.AND P6, PT, R125, 0x7fffff83, PT ;  /* 0x7fffff837d00780c */ /* 0x000fc60003fc6070 */
[----:B------:R2:W-:Y:S04]  /*75f0*/  LDGSTS.E [R123+0x22800], [R120.64], !P0 ;  /* 0x22800000787b7fae */ /* 0x0005e8000c121844 */
[----:B-1----:R-:W3:Y:S04]  /*7600*/  LDL.LU.64 R126, [R1+0xf48] ;  /* 0x000f4800017e7983 */ /* 0x002ee80000300a00 */
[----:B------:R-:W3:Y:S04]  /*7610*/  LDL.LU R125, [R1+0xf40] ;  /* 0x000f4000017d7983 */ /* 0x000ee80000300800 */
[----:B------:R1:W-:Y:S01]  /*7620*/  STL.64 [R1+0x78], R120 ;  /* 0x0000787801007387 */ /* 0x0003e20000100a00 */
[----:B--2---:R-:W-:-:S05]  /*7630*/  IMAD.WIDE R118, R252, 0x4, R118 ;  /* 0x00000004fc767825 */ /* 0x004fca00078e0276 */
[----:B------:R2:W-:Y:S01]  /*7640*/  STL.64 [R1+0x68], R118 ;  /* 0x0000687601007387 */ /* 0x0005e20000100a00 */
[----:B----4-:R-:W-:-:S03]  /*7650*/  IMAD.WIDE R116, R252, 0x4, R116 ;  /* 0x00000004fc747825 */ /* 0x010fc600078e0274 */
[----:B-1----:R-:W4:Y:S04]  /*7660*/  LDL.LU.64 R120, [R1+0xf38] ;  /* 0x000f380001787983 */ /* 0x002f280000300a00 */
[----:B------:R1:W-:Y:S01]  /*7670*/  STL.64 [R1+0x50], R116 ;  /* 0x0000507401007387 */ /* 0x0003e20000100a00 */
[----:B------:R-:W-:-:S03]  /*7680*/  IMAD.WIDE R114, R252, 0x4, R114 ;  /* 0x00000004fc727825 */ /* 0x000fc600078e0272 */
[----:B------:R2:W-:Y:S04]  /*7690*/  LDGSTS.E [R123+0x22a00], [R118.64], !P0 ;  /* 0x22a00000767b7fae */ /* 0x0005e8000c121844 */
[----:B------:R1:W-:Y:S04]  /*76a0*/  LDGSTS.E [R123+0x22c00], [R116.64], !P0 ;  /* 0x22c00000747b7fae */ /* 0x0003e8000c121844 */
[----:B------:R1:W-:Y:S04]  /*76b0*/  LDGSTS.E [R123+0x22e00], [R114.64], !P0 ;  /* 0x22e00000727b7fae */ /* 0x0003e8000c121844 */
[----:B--2---:R-:W2:Y:S04]  /*76c0*/  LDL.LU.64 R118, [R1+0xf30] ;  /* 0x000f300001767983 */ /* 0x004ea80000300a00 */
[----:B------:R1:W-:Y:S04]  /*76d0*/  STL.64 [R1+0x40], R114 ;  /* 0x0000407201007387 */ /* 0x0003e80000100a00 */
[----:B-1----:R-:W2:Y:S04]  /*76e0*/  LDL.LU.64 R116, [R1+0xf28] ;  /* 0x000f280001747983 */ /* 0x002ea80000300a00 */
[----:B------:R-:W2:Y:S01]  /*76f0*/  LDL.LU.64 R114, [R1+0xf20] ;  /* 0x000f200001727983 */ /* 0x000ea20000300a00 */
[----:B------:R-:W-:-:S04]  /*7700*/  IADD3 R122, R122, -0x43, RZ ;  /* 0xffffffbd7a7a7810 */ /* 0x000fc80007ffe0ff */
[----:B------:R-:W-:Y:S01]  /*7710*/  ISETP.GE.U32.AND P0, PT, R122, 0x7fffff9e, PT ;  /* 0x7fffff9e7a00780c */ /* 0x000fe20003f06070 */
[----:B--2---:R-:W-:-:S04]  /*7720*/  IMAD.WIDE R122, R252, 0x4, R114 ;  /* 0x00000004fc7a7825 */ /* 0x004fc800078e0272 */
[----:B------:R-:W-:Y:S02]  /*7730*/  IMAD.WIDE R114, R252, 0x4, R118 ;  /* 0x00000004fc727825 */ /* 0x000fe400078e0276 */
[----:B------:R-:W1:Y:S04]  /*7740*/  S2R R119, SR_TID.X ;  /* 0x0000000000777919 */ /* 0x000e680000002100 */
[----:B------:R2:W-:Y:S01]  /*7750*/  STL.64 [R1+0x38], R122 ;  /* 0x0000387a01007387 */ /* 0x0005e20000100a00 */
[----:B-1----:R-:W-:-:S05]  /*7760*/  LOP3.LUT R118, R119, 0x7f, RZ, 0xc0, !PT ;  /* 0x0000007f77767812 */ /* 0x002fca00078ec0ff */
[----:B------:R-:W-:-:S05]  /*7770*/  IMAD.SHL.U32 R118, R118, 0x4, RZ ;  /* 0x0000000476767824 */ /* 0x000fca00078e00ff */
[----:B------:R-:W-:-:S05]  /*7780*/  LOP3.LUT R118, R118, 0x20, RZ, 0x3c, !PT ;  /* 0x0000002076767812 */ /* 0x000fca00078e3cff */
[----:B------:R2:W-:Y:S04]  /*7790*/  LDGSTS.E [R118+0x24800], [R122.64], !P1 ;  /* 0x248000007a767fae */ /* 0x0005e8000c921844 */
[----:B--2---:R-:W2:Y:S01]  /*77a0*/  LDL.LU.64 R122, [R1+0xf18] ;  /* 0x000f1800017a7983 */ /* 0x004ea20000300a00 */
[----:B------:R-:W-:Y:S01]  /*77b0*/  LOP3.LUT R119, R119, 0x7f, RZ, 0xc0, !PT ;  /* 0x0000007f77777812 */ /* 0x000fe200078ec0ff */
[----:B------:R-:W-:-:S04]  /*77c0*/  IMAD.WIDE R116, R252, 0x4, R116 ;  /* 0x00000004fc747825 */ /* 0x000fc800078e0274 */
[----:B------:R-:W-:Y:S01]  /*77d0*/  IMAD.SHL.U32 R119, R119, 0x4, RZ ;  /* 0x0000000477777824 */ /* 0x000fe200078e00ff */
[----:B------:R1:W-:Y:S04]  /*77e0*/  LDGSTS.E [R118+0x24a00], [R116.64], !P1 ;  /* 0x24a0000074767fae */ /* 0x0003e8000c921844 */
[----:B------:R1:W-:Y:S01]  /*77f0*/  STL.64 [R1+0xea8], R116 ;  /* 0x000ea87401007387 */ /* 0x0003e20000100a00 */
[C---:B----4-:R-:W-:Y:S01]  /*7800*/  IMAD.WIDE R120, R252.reuse, 0x4, R120 ;  /* 0x00000004fc787825 */ /* 0x050fe200078e0278 */
[----:B-1----:R-:W-:Y:S02]  /*7810*/  LOP3.LUT R117, R119, 0x20, RZ, 0x3c, !PT ;  /* 0x0000002077757812 */ /* 0x002fe400078e3cff */
[----:B------:R-:W1:Y:S01]  /*7820*/  S2R R119, SR_TID.X ;  /* 0x0000000000777919 */ /* 0x000e620000002100 */
[----:B---3--:R-:W-:-:S03]  /*7830*/  IMAD.WIDE R124, R252, 0x4, R124 ;  /* 0x00000004fc7c7825 */ /* 0x008fc600078e027c */
[----:B------:R3:W-:Y:S01]  /*7840*/  LDGSTS.E [R117+0x24c00], [R114.64], !P1 ;  /* 0x24c0000072757fae */ /* 0x0007e2000c921844 */
[----:B------:R-:W-:-:S03]  /*7850*/  IMAD.WIDE R126, R252, 0x4, R126 ;  /* 0x00000004fc7e7825 */ /* 0x000fc600078e027e */
[----:B------:R4:W-:Y:S01]  /*7860*/  LDGSTS.E [R117+0x24e00], [R120.64], !P1 ;  /* 0x24e0000078757fae */ /* 0x0009e2000c921844 */
[----:B------:R-:W-:Y:S02]  /*7870*/  IMAD.MOV.U32 R118, RZ, RZ, c[0x0][0x180] ;  /* 0x00006000ff767624 */ /* 0x000fe400078e00ff */
[C---:B------:R-:W-:Y:S01]  /*7880*/  IMAD.WIDE R128, R252.reuse, 0x4, R128 ;  /* 0x00000004fc807825 */ /* 0x040fe200078e0280 */
[----:B------:R3:W-:Y:S03]  /*7890*/  STL.64 [R1+0xeb0], R114 ;  /* 0x000eb07201007387 */ /* 0x0007e60000100a00 */
[----:B------:R-:W-:Y:S01]  /*78a0*/  IMAD.WIDE R130, R252, 0x4, R130 ;  /* 0x00000004fc827825 */ /* 0x000fe200078e0282 */
[----:B------:R-:W-:-:S03]  /*78b0*/  IADD3 R118, R118, -0x47, RZ ;  /* 0xffffffb976767810 */ /* 0x000fc60007ffe0ff */
[----:B------:R-:W-:-:S04]  /*78c0*/  IMAD.WIDE R132, R252, 0x4, R132 ;  /* 0x00000004fc847825 */ /* 0x000fc800078e0284 */
[----:B------:R-:W-:-:S04]  /*78d0*/  IMAD.WIDE R134, R252, 0x4, R134 ;  /* 0x00000004fc867825 */ /* 0x000fc800078e0286 */
[----:B------:R-:W-:-:S04]  /*78e0*/  IMAD.WIDE R136, R252, 0x4, R136 ;  /* 0x00000004fc887825 */ /* 0x000fc800078e0288 */
[----:B---3--:R-:W-:Y:S02]  /*78f0*/  IMAD.MOV.U32 R115, RZ, RZ, c[0x0][0x180] ;  /* 0x00006000ff737624 */ /* 0x008fe400078e00ff */
[----:B------:R-:W-:Y:S01]  /*7900*/  IMAD.WIDE R138, R252, 0x4, R138 ;  /* 0x00000004fc8a7825 */ /* 0x000fe200078e028a */
[----:B------:R-:W-:-:S03]  /*7910*/  ISETP.GE.U32.AND P1, PT, R118, 0x7fffff9a, PT ;  /* 0x7fffff9a7600780c */ /* 0x000fc60003f26070 */
[----:B------:R-:W-:Y:S01]  /*7920*/  IMAD.WIDE R140, R252, 0x4, R140 ;  /* 0x00000004fc8c7825 */ /* 0x000fe200078e028c */
[----:B------:R-:W-:-:S03]  /*7930*/  IADD3 R118, R115, -0x4b, RZ ;  /* 0xffffffb573767810 */ /* 0x000fc60007ffe0ff */
[----:B------:R-:W-:-:S04]  /*7940*/  IMAD.WIDE R142, R252, 0x4, R142 ;  /* 0x00000004fc8e7825 */ /* 0x000fc800078e028e */
[----:B------:R-:W-:Y:S01]  /*7950*/  IMAD.WIDE R144, R252, 0x4, R144 ;  /* 0x00000004fc907825 */ /* 0x000fe200078e0290 */
[----:B-1----:R-:W-:-:S03]  /*7960*/  LOP3.LUT R119, R119, 0x7f, RZ, 0xc0, !PT ;  /* 0x0000007f77777812 */ /* 0x002fc600078ec0ff */
        /* <DEDUP_REMOVED lines=8> */
[----:B------:R-:W-:Y:S02]  /*79f0*/  IMAD.SHL.U32 R119, R119, 0x4, RZ ;  /* 0x0000000477777824 */ /* 0x000fe400078e00ff */
        /* <DEDUP_REMOVED lines=33> */
[----:B--2---:R-:W-:-:S05]  /*7c10*/  IMAD.WIDE R122, R252, 0x4, R122 ;  /* 0x00000004fc7a7825 */ /* 0x004fca00078e027a */
[----:B------:R4:W-:Y:S04]  /*7c20*/  LDGSTS.E [R117+0x26800], [R122.64], !P2 ;  /* 0x268000007a757fae */ /* 0x0009e8000d121844 */
[----:B------:R4:W-:Y:S04]  /*7c30*/  LDGSTS.E [R117+0x26a00], [R124.64], !P2 ;  /* 0x26a000007c757fae */ /* 0x0009e8000d121844 */
[----:B------:R4:W-:Y:S04]  /*7c40*/  LDGSTS.E [R117+0x26c00], [R126.64], !P2 ;  /* 0x26c000007e757fae */ /* 0x0009e8000d121844 */
[----:B------:R4:W-:Y:S04]  /*7c50*/  LDGSTS.E [R117+0x26e00], [R128.64], !P2 ;  /* 0x26e0000080757fae */ /* 0x0009e8000d121844 */
[----:B------:R4:W-:Y:S04]  /*7c60*/  LDGSTS.E [R117+0x28800], [R130.64], !P3 ;  /* 0x2880000082757fae */ /* 0x0009e8000d921844 */
[----:B------:R4:W-:Y:S04]  /*7c70*/  LDGSTS.E [R117+0x28a00], [R132.64], !P3 ;  /* 0x28a0000084757fae */ /* 0x0009e8000d921844 */
[----:B------:R4:W-:Y:S04]  /*7c80*/  LDGSTS.E [R117+0x28c00], [R134.64], !P3 ;  /* 0x28c0000086757fae */ /* 0x0009e8000d921844 */
[----:B------:R4:W-:Y:S04]  /*7c90*/  LDGSTS.E [R117+0x28e00], [R136.64], !P3 ;  /* 0x28e0000088757fae */ /* 0x0009e8000d921844 */
[----:B------:R4:W-:Y:S01]  /*7ca0*/  LDGSTS.E [R117+0x2a800], [R138.64], !P4 ;  /* 0x2a8000008a757fae */ /* 0x0009e2000e121844 */
[----:B------:R-:W-:-:S03]  /*7cb0*/  ISETP.GE.U32.AND P2, PT, R118, 0x7fffff96, PT ;  /* 0x7fffff967600780c */ /* 0x000fc60003f46070 */
[----:B------:R4:W-:Y:S01]  /*7cc0*/  LDGSTS.E [R117+0x2aa00], [R140.64], !P4 ;  /* 0x2aa000008c757fae */ /* 0x0009e2000e121844 */
[----:B------:R-:W-:-:S03]  /*7cd0*/  IADD3 R118, R115, -0x4f, RZ ;  /* 0xffffffb173767810 */ /* 0x000fc60007ffe0ff */
        /* <DEDUP_REMOVED lines=13> */
[----:B------:R-:W-:-:S04]  /*7db0*/  IADD3 R118, R115, -0x57, RZ ;  /* 0xffffffa973767810 */ /* 0x000fc80007ffe0ff */
[----:B------:R-:W-:Y:S02]  /*7dc0*/  ISETP.GE.U32.AND P5, PT, R118, 0x7fffff8a, PT ;  /* 0x7fffff8a7600780c */ /* 0x000fe40003fa6070 */
[----:B----4-:R-:W-:Y:S02]  /*7dd0*/  LOP3.LUT R117, R119, 0x40, RZ, 0x3c, !PT ;  /* 0x0000004077757812 */ /* 0x010fe400078e3cff */
[----:B------:R-:W1:Y:S01]  /*7de0*/  S2R R119, SR_TID.X ;  /* 0x0000000000777919 */ /* 0x000e620000002100 */
        /* <DEDUP_REMOVED lines=28> */
[----:B-1----:R-:W-:-:S03]  /*7fb0*/  LOP3.LUT R119, R119, 0x7f, RZ, 0xc0, !PT ;  /* 0x0000007f77777812 */ /* 0x002fc600078ec0ff */
[----:B------:R2:W-:Y:S01]  /*7fc0*/  LDGSTS.E [R117+0x2b000], [R186.64], !P5 ;  /* 0x2b000000ba757fae */ /* 0x0005e2000e921844 */
[----:B------:R-:W-:-:S03]  /*7fd0*/  IADD3 R118, R115, -0x4c, RZ ;  /* 0xffffffb473767810 */ /* 0x000fc60007ffe0ff */
[----:B------:R2:W-:Y:S04]  /*7fe0*/  LDGSTS.E [R117+0x2b200], [R188.64], !P5 ;  /* 0x2b200000bc757fae */ /* 0x0005e8000e921844 */
[----:B------:R2:W-:Y:S04]  /*7ff0*/  LDGSTS.E [R117+0x2b400], [R190.64], !P5 ;  /* 0x2b400000be757fae */ /* 0x0005e8000e921844 */
[----:B------:R2:W-:Y:S01]  /*8000*/  LDGSTS.E [R117+0x2b600], [R192.64], !P5 ;  /* 0x2b600000c0757fae */ /* 0x0005e2000e921844 */
[----:B------:R-:W-:-:S03]  /*8010*/  ISETP.GE.U32.AND P3, PT, R118, 0x7fffff95, PT ;  /* 0x7fffff957600780c */ /* 0x000fc60003f66070 */
[----:B------:R2:W-:Y:S01]  /*8020*/  LDGSTS.E [R117+0x2d000], [R194.64], !P6 ;  /* 0x2d000000c2757fae */ /* 0x0005e2000f121844 */
[----:B------:R-:W-:-:S03]  /*8030*/  IMAD.SHL.U32 R119, R119, 0x4, RZ ;  /* 0x0000000477777824 */ /* 0x000fc600078e00ff */
[----:B------:R2:W-:Y:S01]  /*8040*/  LDGSTS.E [R117+0x2d200], [R196.64], !P6 ;  /* 0x2d200000c4757fae */ /* 0x0005e2000f121844 */
[----:B------:R-:W-:-:S03]  /*8050*/  IADD3 R118, R115, -0x50, RZ ;  /* 0xffffffb073767810 */ /* 0x000fc60007ffe0ff */
[----:B------:R2:W-:Y:S04]  /*8060*/  LDGSTS.E [R117+0x2d400], [R198.64], !P6 ;  /* 0x2d400000c6757fae */ /* 0x0005e8000f121844 */
[----:B------:R2:W-:Y:S04]  /*8070*/  LDGSTS.E [R117+0x2d600], [R200.64], !P6 ;  /* 0x2d600000c8757fae */ /* 0x0005e8000f121844 */
[----:B------:R2:W-:Y:S01]  /*8080*/  LDGSTS.E [R117+0x2f000], [R202.64], !P0 ;  /* 0x2f000000ca757fae */ /* 0x0005e2000c121844 */
[----:B------:R-:W-:-:S03]  /*8090*/  ISETP.GE.U32.AND P4, PT, R118, 0x7fffff91, PT ;  /* 0x7fffff917600780c */ /* 0x000fc60003f86070 */
[----:B------:R2:W-:Y:S01]  /*80a0*/  LDGSTS.E [R117+0x2f200], [R204.64], !P0 ;  /* 0x2f200000cc757fae */ /* 0x0005e2000c121844 */
[----:B------:R-:W-:-:S03]  /*80b0*/  IADD3 R118, R115, -0x54, RZ ;  /* 0xffffffac73767810 */ /* 0x000fc60007ffe0ff */
[----:B------:R2:W-:Y:S01]  /*80c0*/  LDGSTS.E [R117+0x2f400], [R206.64], !P0 ;  /* 0x2f400000ce757fae */ /* 0x0005e2000c121844 */
[----:B------:R-:W-:-:S03]  /*80d0*/  IMAD.WIDE R86, R252, 0x4, R86 ;  /* 0x00000004fc567825 */ /* 0x000fc600078e0256 */
[----:B------:R2:W-:Y:S01]  /*80e0*/  LDGSTS.E [R117+0x2f600], [R208.64], !P0 ;  /* 0x2f600000d0757fae */ /* 0x0005e2000c121844 */
[----:B------:R-:W-:Y:S01]  /*80f0*/  IMAD.WIDE R88, R252, 0x4, R88 ;  /* 0x00000004fc587825 */ /* 0x000fe200078e0258 */
[----:B------:R-:W-:-:S03]  /*8100*/  ISETP.GE.U32.AND P5, PT, R118, 0x7fffff8d, PT ;  /* 0x7fffff8d7600780c */ /* 0x000fc60003fa6070 */
[C---:B------:R-:W-:Y:S01]  /*8110*/  IMAD.WIDE R90, R252.reuse, 0x4, R90 ;  /* 0x00000004fc5a7825 */ /* 0x040fe200078e025a */
[----:B------:R-:W-:Y:S02]  /*8120*/  IADD3 R118, R115, -0x58, RZ ;  /* 0xffffffa873767810 */ /* 0x000fe40007ffe0ff */
[----:B--2---:R-:W-:Y:S01]  /*8130*/  LOP3.LUT R117, R119, 0x60, RZ, 0x3c, !PT ;  /* 0x0000006077757812 */ /* 0x004fe200078e3cff */
[----:B------:R-:W-:-:S04]  /*8140*/  IMAD.WIDE R84, R252, 0x4, R84 ;  /* 0x00000004fc547825 */ /* 0x000fc800078e0254 */
[C---:B------:R-:W-:Y:S01]  /*8150*/  IMAD.WIDE R250, R252.reuse, 0x4, R250 ;  /* 0x00000004fcfa7825 */ /* 0x040fe200078e02fa */
[----:B------:R1:W-:Y:S03]  /*8160*/  LDGSTS.E [R117+0x21800], [R82.64], !P1 ;  /* 0x2180000052757fae */ /* 0x0003e6000c921844 */
[C---:B------:R-:W-:Y:S01]  /*8170*/  IMAD.WIDE R248, R252.reuse, 0x4, R248 ;  /* 0x00000004fcf87825 */ /* 0x040fe200078e02f8 */
[----:B------:R1:W-:Y:S03]  /*8180*/  LDGSTS.E [R117+0x21a00], [R86.64], !P1 ;  /* 0x21a0000056757fae */ /* 0x0003e6000c921844 */
[----:B------:R-:W-:Y:S01]  /*8190*/  IMAD.WIDE R246, R252, 0x4, R246 ;  /* 0x00000004fcf67825 */ /* 0x000fe200078e02f6 */
[----:B------:R1:W-:Y:S01]  /*81a0*/  LDGSTS.E [R117+0x21c00], [R88.64], !P1 ;  /* 0x21c0000058757fae */ /* 0x0003e2000c921844 */
[----:B------:R-:W-:-:S02]  /*81b0*/  ISETP.GE.U32.AND P6, PT, R118, 0x7fffff89, PT ;  /* 0x7fffff897600780c */ /* 0x000fc40003fc6070 */
[C---:B------:R-:W-:Y:S01]  /*81c0*/  IMAD.WIDE R210, R252.reuse, 0x4, R210 ;  /* 0x00000004fcd27825 */ /* 0x040fe200078e02d2 */
[----:B------:R1:W-:Y:S01]  /*81d0*/  LDGSTS.E [R117+0x21e00], [R90.64], !P1 ;  /* 0x21e000005a757fae */ /* 0x0003e2000c921844 */
[----:B------:R-:W-:Y:S02]  /*81e0*/  IADD3 R118, R115, -0x5c, RZ ;  /* 0xffffffa473767810 */ /* 0x000fe40007ffe0ff */
[C---:B------:R-:W-:Y:S01]  /*81f0*/  IMAD.WIDE R212, R252.reuse, 0x4, R212 ;  /* 0x00000004fcd47825 */ /* 0x040fe200078e02d4 */
[----:B------:R1:W-:Y:S03]  /*8200*/  LDGSTS.E [R117+0x23800], [R84.64], !P2 ;  /* 0x2380000054757fae */ /* 0x0003e6000d121844 */
        /* <DEDUP_REMOVED lines=20> */
[----:B------:R1:W-:Y:S03]  /*8350*/  LDGSTS.E [R117+0x27a00], [R220.64], !P4 ;  /* 0x27a00000dc757fae */ /* 0x0003e6000e121844 */
        /* <DEDUP_REMOVED lines=9> */
[----:B------:R2:W-:Y:S04]  /*83f0*/  STL.64 [R1+0xeb8], R120 ;  /* 0x000eb87801007387 */ /* 0x0005e80000100a00 */
[----:B------:R-:W3:Y:S01]  /*8400*/  S2R R119, SR_TID.X ;  /* 0x0000000000777919 */ /* 0x000ee20000002100 */
[----:B------:R-:W-:-:S03]  /*8410*/  IMAD.WIDE R106, R252, 0x4, R106 ;  /* 0x00000004fc6a7825 */ /* 0x000fc600078e026a */
[----:B------:R1:W-:Y:S01]  /*8420*/  LDGSTS.E [R117+0x29c00], [R230.64], !P5 ;  /* 0x29c00000e6757fae */ /* 0x0003e2000e921844 */
[----:B------:R-:W-:-:S03]  /*8430*/  IMAD.WIDE R98, R252, 0x4, R98 ;  /* 0x00000004fc627825 */ /* 0x000fc600078e0262 */
[----:B------:R1:W-:Y:S01]  /*8440*/  LDGSTS.E [R117+0x29e00], [R232.64], !P5 ;  /* 0x29e00000e8757fae */ /* 0x0003e2000e921844 */
[----:B--2---:R-:W-:-:S03]  /*8450*/  IMAD.WIDE R120, R252, 0x4, R110 ;  /* 0x00000004fc787825 */ /* 0x004fc600078e026e */
[----:B------:R1:W-:Y:S01]  /*8460*/  LDGSTS.E [R117+0x2b800], [R234.64], !P6 ;  /* 0x2b800000ea757fae */ /* 0x0003e2000f121844 */
[----:B------:R-:W-:-:S03]  /*8470*/  IMAD.WIDE R110, R252, 0x4, R104 ;  /* 0x00000004fc6e7825 */ /* 0x000fc600078e0268 */
        /* <DEDUP_REMOVED lines=8> */
[----:B------:R1:W-:Y:S04]  /*8500*/  LDGSTS.E [R117+0x2da00], [R106.64], !P0 ;  /* 0x2da000006a757fae */ /* 0x0003e8000c121844 */
[----:B------:R1:W-:Y:S04]  /*8510*/  LDGSTS.E [R117+0x2dc00], [R98.64], !P0 ;  /* 0x2dc0000062757fae */ /* 0x0003e8000c121844 */
[----:B------:R1:W-:Y:S04]  /*8520*/  LDGSTS.E [R117+0x2de00], [R110.64], !P0 ;  /* 0x2de000006e757fae */ /* 0x0003e8000c121844 */
[----:B------:R1:W-:Y:S04]  /*8530*/  LDGSTS.E [R117+0x2f800], [R102.64], !P1 ;  /* 0x2f80000066757fae */ /* 0x0003e8000c921844 */
[----:B------:R1:W-:Y:S04]  /*8540*/  LDGSTS.E [R117+0x2fa00], [R96.64], !P1 ;  /* 0x2fa0000060757fae */ /* 0x0003e8000c921844 */
[----:B------:R1:W-:Y:S04]  /*8550*/  LDGSTS.E [R117+0x2fc00], [R100.64], !P1 ;  /* 0x2fc0000064757fae */ /* 0x0003e8000c921844 */
[----:B------:R1:W-:Y:S01]  /*8560*/  LDGSTS.E [R117+0x2fe00], [R94.64], !P1 ;  /* 0x2fe000005e757fae */ /* 0x0003e2000c921844 */
[----:B---3--:R-:W-:Y:S01]  /*8570*/  LOP3.LUT R119, R119, 0x1f, RZ, 0xc0, !PT ;  /* 0x0000001f77777812 */ /* 0x008fe200078ec0ff */
[----:B------:R-:W-:Y:S01]  /*8580*/  IMAD.MOV.U32 R114, RZ, RZ, c[0x0][0x18c] ;  /* 0x00006300ff727624 */ /* 0x000fe200078e00ff */
[----:B------:R-:W-:Y:S01]  /*8590*/  ISETP.NE.U32.AND P0, PT, R0, RZ, PT ;  /* 0x000000ff0000720c */ /* 0x000fe20003f05070 */
[----:B------:R-:W-:Y:S04]  /*85a0*/  STL.64 [R1+0xec0], R122 ;  /* 0x000ec07a01007387 */ /* 0x000fe80000100a00 */
[----:B-1----:R-:W1:Y:S01]  /*85b0*/  S2R R117, SR_TID.X ;  /* 0x0000000000757919 */ /* 0x002e620000002100 */
[----:B------:R-:W-:-:S02]  /*85c0*/  ISETP.GE.AND P2, PT, R119, R118, PT ;  /* 0x000000767700720c */ /* 0x000fc40003f46270 */
[----:B------:R-:W-:Y:S01]  /*85d0*/  MOV R119, 0x1f ;  /* 0x0000001f00777802 */ /* 0x000fe20000000f00 */
[----:B------:R-:W0:Y:S03]  /*85e0*/  LDGDEPBAR ;  /* 0x00000000000079af */ /* 0x000e260000000000 */
[----:B------:R-:W-:-:S04]  /*85f0*/  IADD3 R119, R119, c[0x0][0x180], RZ ;  /* 0x0000600077777a10 */ /* 0x000fc80007ffe0ff */
[----:B------:R-:W-:Y:S01]  /*8600*/  ISETP.GT.AND P1, PT, R119, 0x7f, PT ;  /* 0x0000007f7700780c */ /* 0x000fe20003f24270 */
[----:B------:R-:W-:Y:S01]  /*8610*/  IMAD.SHL.U32 R114, R114, 0x20, RZ ;  /* 0x0000002072727824 */ /* 0x000fe200078e00ff */
[C---:B-1----:R-:W-:Y:S02]  /*8620*/  LOP3.LUT R119, R117.reuse, 0x7f, RZ, 0xc0, !PT ;  /* 0x0000007f75777812 */ /* 0x042fe400078ec0ff */
[----:B------:R-:W-:-:S03]  /*8630*/  LOP3.LUT R117, R117, 0x60, RZ, 0xc0, !PT ;  /* 0x0000006075757812 */ /* 0x000fc600078ec0ff */
[----:B------:R-:W-:Y:S01]  /*8640*/  IMAD.SHL.U32 R119, R119, 0x4, RZ ;  /* 0x0000000477777824 */ /* 0x000fe200078e00ff */
[----:B------:R-:W-:Y:S01]  /*8650*/  SHF.R.U32.HI R116, RZ, 0x1, R117 ;  /* 0x00000001ff747819 */ /* 0x000fe20000011675 */
[----:B------:R-:W-:-:S03]  /*8660*/  IMAD.WIDE R18, R114, 0x4, R18 ;  /* 0x0000000472127825 */ /* 0x000fc600078e0212 */
[----:B------:R-:W-:Y:S01]  /*8670*/  LOP3.LUT R117, R119, R116, RZ, 0x3c, !PT ;  /* 0x0000007477757212 */ /* 0x000fe200078e3cff */
[C---:B------:R-:W-:Y:S01]  /*8680*/  IMAD.WIDE R64, R114.reuse, 0x4, R64 ;  /* 0x0000000472407825 */ /* 0x040fe200078e0240 */
[----:B------:R-:W-:Y:S03]  /*8690*/  STL.64 [R1+0xec8], R124 ;  /* 0x000ec87c01007387 */ /* 0x000fe60000100a00 */
[C---:B------:R-:W-:Y:S01]  /*86a0*/  IMAD.WIDE R22, R114.reuse, 0x4, R22 ;  /* 0x0000000472167825 */ /* 0x040fe200078e0216 */
[----:B------:R-:W-:Y:S03]  /*86b0*/  STL.64 [R1+0xed0], R126 ;  /* 0x000ed07e01007387 */ /* 0x000fe60000100a00 */
[C---:B------:R-:W-:Y:S01]  /*86c0*/  IMAD.WIDE R20, R114.reuse, 0x4, R20 ;  /* 0x0000000472147825 */ /* 0x040fe200078e0214 */
[----:B------:R1:W-:Y:S03]  /*86d0*/  LDGSTS.E [R117+0x58000], [R18.64], P0 ;  /* 0x5800000012757fae */ /* 0x0003e60008121844 */
        /* <DEDUP_REMOVED lines=9> */
[----:B------:R2:W-:Y:S03]  /*8770*/  STL.64 [R1+0xee0], R132 ;  /* 0x000ee08401007387 */ /* 0x0005e60000100a00 */
[C---:B------:R-:W-:Y:S01]  /*8780*/  IMAD.WIDE R30, R114.reuse, 0x4, R30 ;  /* 0x00000004721e7825 */ /* 0x040fe200078e021e */
[----:B------:R1:W-:Y:S03]  /*8790*/  LDGSTS.E [R117+0x58c00], [R20.64], P0 ;  /* 0x58c0000014757fae */ /* 0x0003e60008121844 */
[C---:B------:R-:W-:Y:S01]  /*87a0*/  IMAD.WIDE R34, R114.reuse, 0x4, R34 ;  /* 0x0000000472227825 */ /* 0x040fe200078e0222 */
[----:B------:R-:W-:Y:S04]  /*87b0*/  STL.64 [R1+0xee8], R134 ;  /* 0x000ee88601007387 */ /* 0x000fe80000100a00 */
[----:B------:R1:W-:Y:S01]  /*87c0*/  LDGSTS.E [R117+0x59000], [R36.64], P0 ;  /* 0x5900000024757fae */ /* 0x0003e20008121844 */
[----:B------:R-:W-:-:S03]  /*87d0*/  IMAD.WIDE R2, R114, 0x4, R2 ;  /* 0x0000000472027825 */ /* 0x000fc600078e0202 */
[----:B------:R-:W-:Y:S01]  /*87e0*/  STL.64 [R1+0xef0], R136 ;  /* 0x000ef08801007387 */ /* 0x000fe20000100a00 */
[----:B------:R-:W-:-:S03]  /*87f0*/  IMAD.WIDE R72, R114, 0x4, R72 ;  /* 0x0000000472487825 */ /* 0x000fc600078e0248 */
[----:B------:R1:W-:Y:S01]  /*8800*/  LDGSTS.E [R117+0x59400], [R52.64], P0 ;  /* 0x5940000034757fae */ /* 0x0003e20008121844 */
[----:B------:R-:W-:-:S03]  /*8810*/  IMAD.WIDE R70, R114, 0x4, R70 ;  /* 0x0000000472467825 */ /* 0x000fc600078e0246 */
[----:B------:R-:W-:Y:S01]  /*8820*/  STL.64 [R1+0xef8], R138 ;  /* 0x000ef88a01007387 */ /* 0x000fe20000100a00 */
[----:B------:R-:W-:-:S03]  /*8830*/  IMAD.WIDE R68, R114, 0x4, R68 ;  /* 0x0000000472447825 */ /* 0x000fc600078e0244 */
[----:B------:R1:W-:Y:S01]  /*8840*/  LDGSTS.E [R117+0x59800], [R4.64], P0 ;  /* 0x5980000004757fae */ /* 0x0003e20008121844 */
[----:B------:R-:W-:-:S03]  /*8850*/  IMAD.WIDE R66, R114, 0x4, R66 ;  /* 0x0000000472427825 */ /* 0x000fc600078e0242 */
[----:B------:R-:W-:Y:S04]  /*8860*/  STL.64 [R1+0xf00], R140 ;  /* 0x000f008c01007387 */ /* 0x000fe80000100a00 */
[----:B------:R1:W-:Y:S04]  /*8870*/  LDGSTS.E [R117+0x59c00], [R60.64], P0 ;  /* 0x59c000003c757fae */ /* 0x0003e80008121844 */
[----:B------:R-:W-:Y:S04]  /*8880*/  STL.64 [R1+0xf08], R142 ;  /* 0x000f088e01007387 */ /* 0x000fe80000100a00 */
[----:B------:R1:W-:Y:S04]  /*8890*/  LDGSTS.E [R117+0x5a000], [R54.64], P0 ;  /* 0x5a00000036757fae */ /* 0x0003e80008121844 */
[----:B------:R-:W-:Y:S04]  /*88a0*/  STL.64 [R1+0xf10], R144 ;  /* 0x000f109001007387 */ /* 0x000fe80000100a00 */
[----:B------:R1:W-:Y:S04]  /*88b0*/  LDGSTS.E [R117+0x5a400], [R30.64], P0 ;  /* 0x5a4000001e757fae */ /* 0x0003e80008121844 */
[----:B------:R3:W-:Y:S04]  /*88c0*/  STL.64 [R1+0x150], R84 ;  /* 0x0001505401007387 */ /* 0x0007e80000100a00 */
[----:B------:R1:W-:Y:S04]  /*88d0*/  LDGSTS.E [R117+0x5a800], [R34.64], P0 ;  /* 0x5a80000022757fae */ /* 0x0003e80008121844 */
[----:B------:R-:W-:Y:S04]  /*88e0*/  STL.64 [R1+0x148], R120 ;  /* 0x0001487801007387 */ /* 0x000fe80000100a00 */
[----:B------:R1:W-:Y:S01]  /*88f0*/  LDGSTS.E [R117+0x5ac00], [R2.64], P0 ;  /* 0x5ac0000002757fae */ /* 0x0003e20008121844 */
[----:B------:R-:W-:-:S03]  /*8900*/  LOP3.LUT R119, R119, R116, RZ, 0x3c, !PT ;  /* 0x0000007477777212 */ /* 0x000fc600078e3cff */
[----:B------:R-:W-:Y:S04]  /*8910*/  STL.64 [R1+0x140], R106 ;  /* 0x0001406a01007387 */ /* 0x000fe80000100a00 */
[----:B------:R1:W-:Y:S04]  /*8920*/  LDGSTS.E [R117+0x5b000], [R72.64], P0 ;  /* 0x5b00000048757fae */ /* 0x0003e80008121844 */
[----:B------:R4:W-:Y:S04]  /*8930*/  STL.64 [R1+0x138], R98 ;  /* 0x0001386201007387 */ /* 0x0009e80000100a00 */
[----:B------:R1:W-:Y:S04]  /*8940*/  LDGSTS.E [R117+0x5b400], [R70.64], P0 ;  /* 0x5b40000046757fae */ /* 0x0003e80008121844 */
[----:B------:R1:W-:Y:S04]  /*8950*/  LDGSTS.E [R117+0x5b800], [R68.64], P0 ;  /* 0x5b80000044757fae */ /* 0x0003e80008121844 */
[----:B--2---:R-:W2:Y:S04]  /*8960*/  LDL.LU.64 R132, [R1] ;  /* 0x0000000001847983 */ /* 0x004ea80000300a00 */
[----:B------:R1:W-:Y:S04]  /*8970*/  LDGSTS.E [R117+0x5bc00], [R66.64], P0 ;  /* 0x5bc0000042757fae */ /* 0x0003e80008121844 */
[----:B------:R-:W2:Y:S04]  /*8980*/  LDL.LU.64 R130, [R1+0x8] ;  /* 0x0000080001827983 */ /* 0x000ea80000300a00 */
[----:B-1----:R-:W2:Y:S01]  /*8990*/  LDL.LU.64 R116, [R1+0x10] ;  /* 0x0000100001747983 */ /* 0x002ea20000300a00 */
[----:B---3--:R-:W-:Y:S01]  /*89a0*/  IADD3 R84, R115, -0x61, RZ ;  /* 0xffffff9f73547810 */ /* 0x008fe20007ffe0ff */
[----:B------:R-:W-:Y:S01]  /*89b0*/  IMAD.WIDE R24, R114, 0x4, R24 ;  /* 0x0000000472187825 */ /* 0x000fe200078e0218 */
[----:B------:R-:W-:Y:S01]  /*89c0*/  LOP3.LUT R119, R119, 0x40, RZ, 0x3c, !PT ;  /* 0x0000004077777812 */ /* 0x000fe200078e3cff */
[----:B------:R-:W3:Y:S01]  /*89d0*/  LDL.LU.64 R128, [R1+0x18] ;  /* 0x0000180001807983 */ /* 0x000ee20000300a00 */
[----:B------:R-:W-:-:S02]  /*89e0*/  ISETP.GE.U32.AND P3, PT, R84, 0x7fffff80, PT ;  /* 0x7fffff805400780c */ /* 0x000fc40003f66070 */
[C---:B------:R-:W-:Y:S01]  /*89f0*/  IADD3 R84, R115.reuse, -0x65, RZ ;  /* 0xffffff9b73547810 */ /* 0x040fe20007ffe0ff */
[----:B------:R-:W-:Y:S01]  /*8a00*/  IMAD.WIDE R8, R114, 0x4, R8 ;  /* 0x0000000472087825 */ /* 0x000fe200078e0208 */
[----:B------:R1:W-:Y:S02]  /*8a10*/  LDGSTS.E [R119+0x58200], [R24.64], P0 ;  /* 0x5820000018777fae */ /* 0x0003e40008121844 */
[----:B------:R-:W-:Y:S01]  /*8a20*/  ISETP.GE.U32.AND P4, PT, R84, 0x7fffff7c, PT ;  /* 0x7fffff7c5400780c */ /* 0x000fe20003f86070 */
[C---:B------:R-:W-:Y:S01]  /*8a30*/  IMAD.WIDE R46, R114.reuse, 0x4, R46 ;  /* 0x00000004722e7825 */ /* 0x040fe200078e022e */
[----:B------:R-:W-:Y:S01]  /*8a40*/  IADD3 R84, R115, -0x69, RZ ;  /* 0xffffff9773547810 */ /* 0x000fe20007ffe0ff */
[----:B------:R-:W3:Y:S02]  /*8a50*/  LDL.LU.64 R126, [R1+0x1b8] ;  /* 0x0001b800017e7983 */ /* 0x000ee40000300a00 */
[C---:B------:R-:W-:Y:S02]  /*8a60*/  IMAD.WIDE R62, R114.reuse, 0x4, R62 ;  /* 0x00000004723e7825 */ /* 0x040fe400078e023e */
[----:B------:R1:W-:Y:S02]  /*8a70*/  LDGSTS.E [R119+0x58600], [R8.64], P0 ;  /* 0x5860000008777fae */ /* 0x0003e40008121844 */
[----:B------:R-:W-:-:S02]  /*8a80*/  IMAD.WIDE R48, R114, 0x4, R48 ;  /* 0x0000000472307825 */ /* 0x000fc400078e0230 */
[----:B------:R-:W3:Y:S02]  /*8a90*/  LDL.LU.64 R124, [R1+0x1b0] ;  /* 0x0001b000017c7983 */ /* 0x000ee40000300a00 */
[----:B------:R-:W-:Y:S01]  /*8aa0*/  IMAD.WIDE R28, R114, 0x4, R28 ;  /* 0x00000004721c7825 */ /* 0x000fe200078e021c */
[----:B------:R-:W-:Y:S01]  /*8ab0*/  ISETP.GE.U32.AND P5, PT, R84, 0x7fffff78, PT ;  /* 0x7fffff785400780c */ /* 0x000fe20003fa6070 */
[----:B------:R1:W-:Y:S02]  /*8ac0*/  LDGSTS.E [R119+0x58a00], [R46.64], P0 ;  /* 0x58a000002e777fae */ /* 0x0003e40008121844 */
[C---:B------:R-:W-:Y:S01]  /*8ad0*/  IMAD.WIDE R26, R114.reuse, 0x4, R26 ;  /* 0x00000004721a7825 */ /* 0x040fe200078e021a */
[C---:B----4-:R-:W-:Y:S01]  /*8ae0*/  IADD3 R98, R115.reuse, -0x71, RZ ;  /* 0xffffff8f73627810 */ /* 0x050fe20007ffe0ff */
[----:B------:R-:W4:Y:S02]  /*8af0*/  LDL.LU.64 R134, [R1+0x110] ;  /* 0x0001100001867983 */ /* 0x000f240000300a00 */
[C---:B------:R-:W-:Y:S01]  /*8b00*/  IMAD.WIDE R14, R114.reuse, 0x4, R14 ;  /* 0x00000004720e7825 */ /* 0x040fe200078e020e */
[----:B------:R-:W-:Y:S01]  /*8b10*/  IADD3 R84, R115, -0x6d, RZ ;  /* 0xffffff9373547810 */ /* 0x000fe20007ffe0ff */
[----:B------:R1:W-:Y:S02]  /*8b20*/  LDGSTS.E [R119+0x58e00], [R62.64], P0 ;  /* 0x58e000003e777fae */ /* 0x0003e40008121844 */
[----:B------:R-:W-:-:S02]  /*8b30*/  IMAD.WIDE R44, R114, 0x4, R44 ;  /* 0x00000004722c7825 */ /* 0x000fc400078e022c */
[----:B------:R1:W-:Y:S02]  /*8b40*/  LDGSTS.E [R119+0x59200], [R48.64], P0 ;  /* 0x5920000030777fae */ /* 0x0003e40008121844 */
[C---:B------:R-:W-:Y:S01]  /*8b50*/  IMAD.WIDE R42, R114.reuse, 0x4, R42 ;  /* 0x00000004722a7825 */ /* 0x040fe200078e022a */
[----:B------:R-:W-:Y:S01]  /*8b60*/  SEL R0, RZ, 0x4, P2 ;  /* 0x00000004ff007807 */ /* 0x000fe20001000000 */
[----:B------:R1:W-:Y:S02]  /*8b70*/  LDGSTS.E [R119+0x59600], [R28.64], P0 ;  /* 0x596000001c777fae */ /* 0x0003e40008121844 */
[----:B------:R-:W-:Y:S01]  /*8b80*/  IMAD.WIDE R12, R114, 0x4, R12 ;  /* 0x00000004720c7825 */ /* 0x000fe200078e020c */
[----:B------:R-:W-:Y:S01]  /*8b90*/  ISETP.GE.U32.AND P2, PT, R98, 0x7fffff70, PT ;  /* 0x7fffff706200780c */ /* 0x000fe20003f46070 */
[----:B------:R1:W-:Y:S02]  /*8ba0*/  LDGSTS.E [R119+0x59a00], [R26.64], P0 ;  /* 0x59a000001a777fae */ /* 0x0003e40008121844 */
[----:B------:R-:W-:Y:S01]  /*8bb0*/  IMAD.WIDE R6, R114, 0x4, R6 ;  /* 0x0000000472067825 */ /* 0x000fe200078e0206 */
[----:B------:R-:W-:Y:S01]  /*8bc0*/  ISETP.GE.U32.AND P6, PT, R84, 0x7fffff74, PT ;  /* 0x7fffff745400780c */ /* 0x000fe20003fc6070 */
[----:B------:R1:W-:Y:S02]  /*8bd0*/  LDGSTS.E [R119+0x59e00], [R14.64], P0 ;  /* 0x59e000000e777fae */ /* 0x0003e40008121844 */
[----:B------:R-:W-:-:S02]  /*8be0*/  IMAD.WIDE R112, R252, 0x4, R112 ;  /* 0x00000004fc707825 */ /* 0x000fc400078e0270 */
[----:B------:R-:W4:Y:S02]  /*8bf0*/  LDL.LU.64 R122, [R1+0x108] ;  /* 0x00010800017a7983 */ /* 0x000f240000300a00 */
[C---:B------:R-:W-:Y:S01]  /*8c00*/  IMAD.WIDE R32, R114.reuse, 0x4, R32 ;  /* 0x0000000472207825 */ /* 0x040fe200078e0220 */
[C---:B------:R-:W-:Y:S01]  /*8c10*/  IADD3 R85, R115.reuse, -0x75, RZ ;  /* 0xffffff8b73557810 */ /* 0x040fe20007ffe0ff */
[----:B------:R1:W-:Y:S01]  /*8c20*/  LDGSTS.E [R119+0x5a200], [R44.64], P0 ;  /* 0x5a2000002c777fae */ /* 0x0003e20008121844 */
[C---:B------:R-:W-:Y:S01]  /*8c30*/  IADD3 R84, R115.reuse, -0x79, RZ ;  /* 0xffffff8773547810 */ /* 0x040fe20007ffe0ff */
[----:B------:R-:W-:Y:S01]  /*8c40*/  IMAD.WIDE R16, R114, 0x4, R16 ;  /* 0x0000000472107825 */ /* 0x000fe200078e0210 */
[----:B------:R-:W-:Y:S01]  /*8c50*/  IADD3 R104, R115, -0x7d, RZ ;  /* 0xffffff8373687810 */ /* 0x000fe20007ffe0ff */
[----:B------:R1:W-:Y:S02]  /*8c60*/  LDGSTS.E [R119+0x5a600], [R42.64], P0 ;  /* 0x5a6000002a777fae */ /* 0x0003e40008121844 */
[----:B------:R-:W-:-:S02]  /*8c70*/  IMAD.WIDE R98, R252, 0x4, R238 ;  /* 0x00000004fc627825 */ /* 0x000fc400078e02ee */
[----:B------:R-:W4:Y:S02]  /*8c80*/  LDL.LU.64 R120, [R1+0x100] ;  /* 0x0001000001787983 */ /* 0x000f240000300a00 */
[C---:B------:R-:W-:Y:S02]  /*8c90*/  IMAD.WIDE R50, R114.reuse, 0x4, R50 ;  /* 0x0000000472327825 */ /* 0x040fe400078e0232 */
[----:B------:R1:W-:Y:S02]  /*8ca0*/  LDGSTS.E [R119+0x5aa00], [R12.64], P0 ;  /* 0x5aa000000c777fae */ /* 0x0003e40008121844 */
[----:B------:R-:W-:Y:S02]  /*8cb0*/  IMAD.WIDE R40, R114, 0x4, R40 ;  /* 0x0000000472287825 */ /* 0x000fe400078e0228 */
[----:B------:R-:W4:Y:S04]  /*8cc0*/  LDL.LU.64 R114, [R1+0x20] ;  /* 0x0000200001727983 */ /* 0x000f280000300a00 */
[----:B------:R1:W-:Y:S04]  /*8cd0*/  LDGSTS.E [R119+0x5ae00], [R6.64], P0 ;  /* 0x5ae0000006777fae */ /* 0x0003e80008121844 */
[----:B------:R-:W-:Y:S01]  /*8ce0*/  STL [R1+0xe94], R112 ;  /* 0x000e947001007387 */ /* 0x000fe20000100800 */
[----:B------:R-:W-:-:S03]  /*8cf0*/  SEL R0, R0, RZ, P1 ;  /* 0x000000ff00007207 */ /* 0x000fc60000800000 */
[----:B------:R1:W-:Y:S04]  /*8d00*/  LDGSTS.E [R119+0x5b200], [R32.64], P0 ;  /* 0x5b20000020777fae */ /* 0x0003e80008121844 */
[----:B------:R4:W-:Y:S01]  /*8d10*/  STL [R1+0xe90], R113 ;  /* 0x000e907101007387 */ /* 0x0009e20000100800 */
[----:B------:R-:W-:-:S03]  /*8d20*/  ISETP.GE.U32.AND P1, PT, R84, 0x7fffff68, PT ;  /* 0x7fffff685400780c */ /* 0x000fc60003f26070 */
[----:B------:R1:W-:Y:S04]  /*8d30*/  LDGSTS.E [R119+0x5b600], [R16.64], P0 ;  /* 0x5b60000010777fae */ /* 0x0003e80008121844 */
[----:B------:R-:W-:Y:S04]  /*8d40*/  STL [R1+0xe98], R99 ;  /* 0x000e986301007387 */ /* 0x000fe80000100800 */
[----:B------:R1:W-:Y:S04]  /*8d50*/  LDGSTS.E [R119+0x5ba00], [R50.64], P0 ;  /* 0x5ba0000032777fae */ /* 0x0003e80008121844 */
[----:B------:R-:W4:Y:S04]  /*8d60*/  LDL.LU.64 R138, [R1+0xf8] ;  /* 0x0000f800018a7983 */ /* 0x000f280000300a00 */
[----:B------:R1:W-:Y:S01]  /*8d70*/  LDGSTS.E [R119+0x5be00], [R40.64], P0 ;  /* 0x5be0000028777fae */ /* 0x0003e20008121844 */
[----:B------:R-:W-:Y:S01]  /*8d80*/  ISETP.GE.U32.AND P0, PT, R85, 0x7fffff6c, PT ;  /* 0x7fffff6c5500780c */ /* 0x000fe20003f06070 */
[----:B------:R-:W-:-:S02]  /*8d90*/  IMAD.WIDE R84, R252, 0x4, R240 ;  /* 0x00000004fc547825 */ /* 0x000fc400078e02f0 */
[----:B------:R-:W0:Y:S02]  /*8da0*/  LDGDEPBAR ;  /* 0x00000000000079af */ /* 0x000e240000000000 */
[----:B------:R-:W-:-:S04]  /*8db0*/  IMAD.WIDE R240, R252, 0x4, R244 ;  /* 0x00000004fcf07825 */ /* 0x000fc800078e02f4 */
[C---:B--2---:R-:W-:Y:S02]  /*8dc0*/  IMAD.WIDE R244, R252.reuse, 0x4, R116 ;  /* 0x00000004fcf47825 */ /* 0x044fe400078e0274 */
[----:B------:R-:W2:Y:S04]  /*8dd0*/  LDL.LU.64 R116, [R1+0xf0] ;  /* 0x0000f00001747983 */ /* 0x000ea80000300a00 */
[----:B-1----:R-:W1:Y:S01]  /*8de0*/  S2R R119, SR_TID.X ;  /* 0x0000000000777919 */ /* 0x002e620000002100 */
[----:B---3--:R-:W-:-:S04]  /*8df0*/  IMAD.WIDE R128, R252, 0x4, R128 ;  /* 0x00000004fc807825 */ /* 0x008fc800078e0280 */
[----:B------:R-:W-:-:S04]  /*8e00*/  IMAD.WIDE R238, R252, 0x4, R130 ;  /* 0x00000004fcee7825 */ /* 0x000fc800078e0282 */
[----:B------:R-:W-:Y:S01]  /*8e10*/  IMAD.WIDE R126, R252, 0x4, R126 ;  /* 0x00000004fc7e7825 */ /* 0x000fe200078e027e */
[----:B-1----:R-:W-:-:S03]  /*8e20*/  LOP3.LUT R107, R119, 0x7f, RZ, 0xc0, !PT ;  /* 0x0000007f776b7812 */ /* 0x002fc600078ec0ff */
[----:B------:R-:W-:-:S04]  /*8e30*/  IMAD.WIDE R118, R252, 0x4, R242 ;  /* 0x00000004fc767825 */ /* 0x000fc800078e02f2 */
[----:B------:R-:W-:Y:S01]  /*8e40*/  IMAD.SHL.U32 R105, R107, 0x4, RZ ;  /* 0x000000046b697824 */ /* 0x000fe200078e00ff */
[----:B------:R-:W-:Y:S01]  /*8e50*/  BAR.SYNC.DEFER_BLOCKING 0x0 ;  /* 0x0000000000007b1d */ /* 0x000fe20000010000 */
[----:B------:R-:W-:-:S04]  /*8e60*/  IMAD.WIDE R242, R252, 0x4, R132 ;  /* 0x00000004fcf27825 */ /* 0x000fc800078e0284 */
[C---:B------:R-:W-:Y:S01]  /*8e70*/  IMAD.WIDE R124, R252.reuse, 0x4, R124 ;  /* 0x00000004fc7c7825 */ /* 0x040fe200078e027c */
[----:B------:R-:W3:Y:S04]  /*8e80*/  LDL.LU.64 R132, [R1+0x70] ;  /* 0x0000700001847983 */ /* 0x000ee80000300a00 */
[----:B------:R-:W3:Y:S04]  /*8e90*/  LDL.LU.64 R130, [R1+0xe8] ;  /* 0x0000e80001827983 */ /* 0x000ee80000300a00 */
[----:B------:R-:W-:Y:S04]  /*8ea0*/  STL.64 [R1+0x8], R128 ;  /* 0x0000088001007387 */ /* 0x000fe80000100a00 */
[----:B------:R-:W3:Y:S04]  /*8eb0*/  LDL.LU.64 R136, [R1+0x80] ;  /* 0x0000800001887983 */ /* 0x000ee80000300a00 */
[----:B------:R-:W-:Y:S01]  /*8ec0*/  @!PT LDS RZ, [RZ] ;  /* 0x00000000fffff984 */ /* 0x000fe20000000800 */
[----:B------:R-:W-:Y:S01]  /*8ed0*/  @!PT LDS RZ, [RZ] ;  /* 0x00000000fffff984 */ /* 0x000fe20000000800 */
[----:B------:R-:W-:Y:S01]  /*8ee0*/  @!PT LDS RZ, [RZ] ;  /* 0x00000000fffff984 */ /* 0x000fe20000000800 */
[----:B------:R4:W-:Y:S04]  /*8ef0*/  LDGSTS.E [R105+0x30000], [R112.64], !P3 ;  /* 0x3000000070697fae */ /* 0x0009e8000d921844 */
[----:B------:R1:W-:Y:S04]  /*8f00*/  LDGSTS.E [R105+0x30200], [R98.64], !P3 ;  /* 0x3020000062697fae */ /* 0x0003e8000d921844 */
[----:B------:R1:W-:Y:S04]  /*8f10*/  LDGSTS.E [R105+0x30400], [R84.64], !P3 ;  /* 0x3040000054697fae */ /* 0x0003e8000d921844 */
[----:B------:R1:W-:Y:S01]  /*8f20*/  LDGSTS.E [R105+0x30600], [R118.64], !P3 ;  /* 0x3060000076697fae */ /* 0x0003e2000d921844 */
[----:B----4-:R-:W-:-:S03]  /*8f30*/  IMAD.WIDE R112, R252, 0x4, R134 ;  /* 0x00000004fc707825 */ /* 0x010fc600078e0286 */
[----:B------:R4:W-:Y:S04]  /*8f40*/  LDGSTS.E [R105+0x32000], [R240.64], !P4 ;  /* 0x32000000f0697fae */ /* 0x0009e8000e121844 */
[----:B------:R4:W-:Y:S01]  /*8f50*/  LDGSTS.E [R105+0x32200], [R242.64], !P4 ;  /* 0x32200000f2697fae */ /* 0x0009e2000e121844 */
[----:B------:R-:W-:-:S03]  /*8f60*/  IMAD.WIDE R134, R252, 0x4, R122 ;  /* 0x00000004fc867825 */ /* 0x000fc600078e027a */
[----:B------:R4:W-:Y:S04]  /*8f70*/  LDGSTS.E [R105+0x32400], [R238.64], !P4 ;  /* 0x32400000ee697fae */ /* 0x0009e8000e121844 */
[----:B------:R4:W-:Y:S04]  /*8f80*/  LDGSTS.E [R105+0x32600], [R244.64], !P4 ;  /* 0x32600000f4697fae */ /* 0x0009e8000e121844 */
[----:B------:R1:W-:Y:S04]  /*8f90*/  STL.64 [R1+0x10], R126 ;  /* 0x0000107e01007387 */ /* 0x0003e80000100a00 */
[----:B------:R1:W-:Y:S04]  /*8fa0*/  LDGSTS.E [R105+0x34000], [R128.64], !P5 ;  /* 0x3400000080697fae */ /* 0x0003e8000e921844 */
[----:B------:R1:W-:Y:S04]  /*8fb0*/  STL.64 [R1], R124 ;  /* 0x0000007c01007387 */ /* 0x0003e80000100a00 */
[----:B------:R1:W-:Y:S04]  /*8fc0*/  LDGSTS.E [R105+0x34200], [R126.64], !P5 ;  /* 0x342000007e697fae */ /* 0x0003e8000e921844 */
[----:B------:R4:W-:Y:S01]  /*8fd0*/  STL.64 [R1+0x18], R112 ;  /* 0x0000187001007387 */ /* 0x0009e20000100a00 */
[----:B------:R-:W-:-:S03]  /*8fe0*/  IMAD.WIDE R120, R252, 0x4, R120 ;  /* 0x00000004fc787825 */ /* 0x000fc600078e0278 */
[----:B------:R4:W-:Y:S04]  /*8ff0*/  LDGSTS.E [R105+0x34400], [R124.64], !P5 ;  /* 0x344000007c697fae */ /* 0x0009e8000e921844 */
[----:B-1----:R-:W3:Y:S01]  /*9000*/  LDL.LU.64 R126, [R1+0xe0] ;  /* 0x0000e000017e7983 */ /* 0x002ee20000300a00 */
[----:B------:R-:W-:-:S03]  /*9010*/  IMAD.WIDE R114, R252, 0x4, R114 ;  /* 0x00000004fc727825 */ /* 0x000fc600078e0272 */
[----:B------:R1:W-:Y:S04]  /*9020*/  LDGSTS.E [R105+0x34600], [R112.64], !P5 ;  /* 0x3460000070697fae */ /* 0x0003e8000e921844 */
[----:B----4-:R-:W4:Y:S04]  /*9030*/  LDL.LU.64 R124, [R1+0xd8] ;  /* 0x0000d800017c7983 */ /* 0x010f280000300a00 */
[----:B------:R-:W4:Y:S04]  /*9040*/  LDL.LU.64 R122, [R1+0xd0] ;  /* 0x0000d000017a7983 */ /* 0x000f280000300a00 */
[----:B------:R-:W-:Y:S01]  /*9050*/  STL.64 [R1+0x28], R134 ;  /* 0x0000288601007387 */ /* 0x000fe20000100a00 */
[----:B-1----:R-:W-:-:S03]  /*9060*/  IMAD.WIDE R112, R252, 0x4, R138 ;  /* 0x00000004fc707825 */ /* 0x002fc600078e028a */
[----:B------:R-:W4:Y:S04]  /*9070*/  LDL.LU.64 R128, [R1+0xc8] ;  /* 0x0000c80001807983 */ /* 0x000f280000300a00 */
[----:B------:R1:W-:Y:S04]  /*9080*/  STL.64 [R1+0x30], R120 ;  /* 0x0000307801007387 */ /* 0x0003e80000100a00 */
[----:B------:R1:W-:Y:S04]  /*9090*/  STL.64 [R1+0x20], R114 ;  /* 0x0000207201007387 */ /* 0x0003e80000100a00 */
[----:B------:R2:W-:Y:S04]  /*90a0*/  LDGSTS.E [R105+0x36000], [R134.64], !P6 ;  /* 0x3600000086697fae */ /* 0x0005e8000f121844 */
[----:B------:R1:W-:Y:S04]  /*90b0*/  STL.64 [R1+0x48], R112 ;  /* 0x0000487001007387 */ /* 0x0003e80000100a00 */
[----:B------:R-:W4:Y:S04]  /*90c0*/  LDL.LU.64 R138, [R1+0xc0] ;  /* 0x0000c000018a7983 */ /* 0x000f280000300a00 */
[----:B------:R1:W-:Y:S04]  /*90d0*/  LDGSTS.E [R105+0x36200], [R120.64], !P6 ;  /* 0x3620000078697fae */ /* 0x0003e8000f121844 */
[----:B------:R1:W-:Y:S04]  /*90e0*/  LDGSTS.E [R105+0x36400], [R114.64], !P6 ;  /* 0x3640000072697fae */ /* 0x0003e8000f121844 */
[----:B------:R2:W-:Y:S04]  /*90f0*/  LDGSTS.E [R105+0x36600], [R112.64], !P6 ;  /* 0x3660000070697fae */ /* 0x0005e8000f121844 */
[----:B-1----:R-:W4:Y:S04]  /*9100*/  LDL.LU.64 R120, [R1+0xb8] ;  /* 0x0000b80001787983 */ /* 0x002f280000300a00 */
[----:B------:R-:W4:Y:S01]  /*9110*/  LDL.LU.64 R114, [R1+0xb0] ;  /* 0x0000b00001727983 */ /* 0x000f220000300a00 */
[----:B--2---:R-:W-:-:S05]  /*9120*/  IMAD.WIDE R134, R252, 0x4, R116 ;  /* 0x00000004fc867825 */ /* 0x004fca00078e0274 */
[----:B------:R-:W-:Y:S04]  /*9130*/  STL.64 [R1+0x60], R134 ;  /* 0x0000608601007387 */ /* 0x000fe80000100a00 */
[----:B------:R-:W2:Y:S04]  /*9140*/  LDL.LU.64 R116, [R1+0xa8] ;  /* 0x0000a80001747983 */ /* 0x000ea80000300a00 */
[----:B------:R1:W-:Y:S01]  /*9150*/  LDGSTS.E [R105+0x38000], [R134.64], !P2 ;  /* 0x3800000086697fae */ /* 0x0003e2000d121844 */
[----:B---3--:R-:W-:-:S04]  /*9160*/  IMAD.WIDE R132, R252, 0x4, R132 ;  /* 0x00000004fc847825 */ /* 0x008fc800078e0284 */
[C---:B------:R-:W-:Y:S01]  /*9170*/  IMAD.WIDE R130, R252.reuse, 0x4, R130 ;  /* 0x00000004fc827825 */ /* 0x040fe200078e0282 */
[----:B------:R-:W-:Y:S03]  /*9180*/  STL.64 [R1+0x70], R132 ;  /* 0x0000708401007387 */ /* 0x000fe60000100a00 */
[C---:B------:R-:W-:Y:S01]  /*9190*/  IMAD.WIDE R112, R252.reuse, 0x4, R136 ;  /* 0x00000004fc707825 */ /* 0x040fe200078e0288 */
[----:B------:R3:W-:Y:S04]  /*91a0*/  STL.64 [R1+0x58], R130 ;  /* 0x0000588201007387 */ /* 0x0007e80000100a00 */
[----:B------:R1:W-:Y:S04]  /*91b0*/  LDGSTS.E [R105+0x38200], [R132.64], !P2 ;  /* 0x3820000084697fae */ /* 0x0003e8000d121844 */
[----:B------:R1:W-:Y:S04]  /*91c0*/  STL.64 [R1+0x80], R112 ;  /* 0x0000807001007387 */ /* 0x0003e80000100a00 */
[----:B------:R3:W-:Y:S04]  /*91d0*/  LDGSTS.E [R105+0x38400], [R130.64], !P2 ;  /* 0x3840000082697fae */ /* 0x0007e8000d121844 */
[----:B------:R1:W-:Y:S04]  /*91e0*/  LDGSTS.E [R105+0x38600], [R112.64], !P2 ;  /* 0x3860000070697fae */ /* 0x0003e8000d121844 */
[----:B---3--:R-:W3:Y:S04]  /*91f0*/  LDL.LU.64 R130, [R1+0xa0] ;  /* 0x0000a00001827983 */ /* 0x008ee80000300a00 */
[----:B------:R-:W3:Y:S01]  /*9200*/  LDL.LU.64 R136, [R1+0x98] ;  /* 0x0000980001887983 */ /* 0x000ee20000300a00 */
[----:B------:R-:W-:-:S05]  /*9210*/  IMAD.WIDE R126, R252, 0x4, R126 ;  /* 0x00000004fc7e7825 */ /* 0x000fca00078e027e */
[----:B------:R4:W-:Y:S02]  /*9220*/  STL.64 [R1+0xe0], R126 ;  /* 0x0000e07e01007387 */ /* 0x0009e40000100a00 */
[C---:B----4-:R-:W-:Y:S02]  /*9230*/  IMAD.WIDE R124, R252.reuse, 0x4, R124 ;  /* 0x00000004fc7c7825 */ /* 0x050fe400078e027c */
[----:B-1----:R-:W4:Y:S02]  /*9240*/  LDL.LU.64 R134, [R1+0x90] ;  /* 0x0000900001867983 */ /* 0x002f240000300a00 */
[C---:B------:R-:W-:Y:S02]  /*9250*/  IMAD.WIDE R122, R252.reuse, 0x4, R122 ;  /* 0x00000004fc7a7825 */ /* 0x040fe400078e027a */
[----:B------:R1:W-:Y:S04]  /*9260*/  STL.64 [R1+0xd8], R124 ;  /* 0x0000d87c01007387 */ /* 0x0003e80000100a00 */
[----:B------:R-:W4:Y:S01]  /*9270*/  LDL.LU.64 R132, [R1+0x88] ;  /* 0x0000880001847983 */ /* 0x000f220000300a00 */
[----:B------:R-:W-:-:S03]  /*9280*/  IMAD.WIDE R112, R252, 0x4, R128 ;  /* 0x00000004fc707825 */ /* 0x000fc600078e0280 */
[----:B------:R1:W-:Y:S04]  /*9290*/  STL.64 [R1+0xd0], R122 ;  /* 0x0000d07a01007387 */ /* 0x0003e80000100a00 */
[----:B------:R1:W-:Y:S04]  /*92a0*/  STL.64 [R1+0xc8], R112 ;  /* 0x0000c87001007387 */ /* 0x0003e80000100a00 */
[----:B------:R1:W-:Y:S04]  /*92b0*/  LDGSTS.E [R105+0x3a000], [R126.64], !P0 ;  /* 0x3a0000007e697fae */ /* 0x0003e8000c121844 */
[----:B------:R-:W4:Y:S04]  /*92c0*/  LDL.LU.64 R128, [R1+0x128] ;  /* 0x0001280001807983 */ /* 0x000f280000300a00 */
[----:B------:R1:W-:Y:S01]  /*92d0*/  LDGSTS.E [R105+0x3a200], [R124.64], !P0 ;  /* 0x3a2000007c697fae */ /* 0x0003e2000c121844 */
[----:B------:R-:W-:-:S03]  /*92e0*/  IMAD.WIDE R144, R252, 0x4, R138 ;  /* 0x00000004fc907825 */ /* 0x000fc600078e028a */
[----:B-1----:R-:W4:Y:S04]  /*92f0*/  LDL.LU.64 R126, [R1+0x130] ;  /* 0x00013000017e7983 */ /* 0x002f280000300a00 */
[----:B------:R1:W-:Y:S04]  /*9300*/  LDGSTS.E [R105+0x3a400], [R122.64], !P0 ;  /* 0x3a4000007a697fae */ /* 0x0003e8000c121844 */
[----:B------:R-:W4:Y:S04]  /*9310*/  LDL.LU.64 R124, [R1+0x120] ;  /* 0x00012000017c7983 */ /* 0x000f280000300a00 */
[----:B------:R2:W-:Y:S01]  /*9320*/  LDGSTS.E [R105+0x3a600], [R112.64], !P0 ;  /* 0x3a60000070697fae */ /* 0x0005e2000c121844 */
[----:B------:R-:W-:-:S03]  /*9330*/  IMAD.WIDE R142, R252, 0x4, R120 ;  /* 0x00000004fc8e7825 */ /* 0x000fc600078e0278 */
[----:B-1----:R-:W4:Y:S01]  /*9340*/  LDL.LU.64 R122, [R1+0x118] ;  /* 0x00011800017a7983 */ /* 0x002f220000300a00 */
[----:B------:R-:W-:-:S03]  /*9350*/  IMAD.WIDE R140, R252, 0x4, R114 ;  /* 0x00000004fc8c7825 */ /* 0x000fc600078e0272 */
[----:B------:R1:W-:Y:S04]  /*9360*/  STL.64 [R1+0xc0], R144 ;  /* 0x0000c09001007387 */ /* 0x0003e80000100a00 */
[----:B------:R-:W4:Y:S04]  /*9370*/  LDL.LU.64 R120, [R1+0x78] ;  /* 0x0000780001787983 */ /* 0x000f280000300a00 */
[----:B------:R1:W-:Y:S04]  /*9380*/  STL.64 [R1+0xb8], R142 ;  /* 0x0000b88e01007387 */ /* 0x0003e80000100a00 */
[----:B------:R-:W4:Y:S04]  /*9390*/  LDL.LU.64 R114, [R1+0x68] ;  /* 0x0000680001727983 */ /* 0x000f280000300a00 */
[----:B------:R1:W-:Y:S01]  /*93a0*/  STL.64 [R1+0xb0], R140 ;  /* 0x0000b08c01007387 */ /* 0x0003e20000100a00 */
[----:B------:R-:W-:Y:S01]  /*93b0*/  IMAD.MOV.U32 R99, RZ, RZ, c[0x0][0x180] ;  /* 0x00006000ff637624 */ /* 0x000fe200078e00ff */
[----:B------:R-:W-:-:S02]  /*93c0*/  ISETP.GE.U32.AND P3, PT, R104, 0x7fffff64, PT ;  /* 0x7fffff646800780c */ /* 0x000fc40003f66070 */
[----:B------:R1:W-:Y:S01]  /*93d0*/  LDGSTS.E [R105+0x3c000], [R144.64], !P1 ;  /* 0x3c00000090697fae */ /* 0x0003e2000c921844 */
[----:B--2---:R-:W-:Y:S01]  /*93e0*/  IMAD.WIDE R138, R252, 0x4, R116 ;  /* 0x00000004fc8a7825 */ /* 0x004fe200078e0274 */
[----:B------:R-:W-:Y:S02]  /*93f0*/  IADD3 R104, R99, -0x62, RZ ;  /* 0xffffff9e63687810 */ /* 0x000fe40007ffe0ff */
[----:B------:R-:W2:Y:S04]  /*9400*/  LDL.LU.64 R116, [R1+0x50] ;  /* 0x0000500001747983 */ /* 0x000ea80000300a00 */
[----:B------:R3:W-:Y:S04]  /*9410*/  STL.64 [R1+0xa8], R138 ;  /* 0x0000a88a01007387 */ /* 0x0007e80000100a00 */
[----:B------:R-:W2:Y:S04]  /*9420*/  LDL.LU.64 R112, [R1+0x40] ;  /* 0x0000400001707983 */ /* 0x000ea80000300a00 */
[----:B------:R1:W-:Y:S01]  /*9430*/  LDGSTS.E [R105+0x3c200], [R142.64], !P1 ;  /* 0x3c2000008e697fae */ /* 0x0003e2000c921844 */
[----:B------:R-:W-:-:S03]  /*9440*/  ISETP.GE.U32.AND P4, PT, R104, 0x7fffff7f, PT ;  /* 0x7fffff7f6800780c */ /* 0x000fc60003f86070 */
[----:B------:R1:W-:Y:S04]  /*9450*/  LDGSTS.E [R105+0x3c400], [R140.64], !P1 ;  /* 0x3c4000008c697fae */ /* 0x0003e8000c921844 */
[----:B------:R3:W-:Y:S01]  /*9460*/  LDGSTS.E [R105+0x3c600], [R138.64], !P1 ;  /* 0x3c6000008a697fae */ /* 0x0007e2000c921844 */
[----:B------:R-:W-:-:S03]  /*9470*/  IMAD.SHL.U32 R107, R107, 0x4, RZ ;  /* 0x000000046b6b7824 */ /* 0x000fc600078e00ff */
[----:B-1----:R-:W2:Y:S01]  /*9480*/  LDL.LU.64 R144, [R1+0xf10] ;  /* 0x000f100001907983 */ /* 0x002ea20000300a00 */
[----:B------:R-:W-:-:S03]  /*9490*/  IADD3 R104, R99, -0x66, RZ ;  /* 0xffffff9a63687810 */ /* 0x000fc60007ffe0ff */
[----:B------:R-:W2:Y:S04]  /*94a0*/  LDL.LU.64 R142, [R1+0xf08] ;  /* 0x000f0800018e7983 */ /* 0x000ea80000300a00 */
[----:B------:R-:W2:Y:S01]  /*94b0*/  LDL.LU.64 R140, [R1+0xf00] ;  /* 0x000f0000018c7983 */ /* 0x000ea20000300a00 */
[----:B------:R-:W-:Y:S02]  /*94c0*/  ISETP.GE.U32.AND P5, PT, R104, 0x7fffff7b, PT ;  /* 0x7fffff7b6800780c */ /* 0x000fe40003fa6070 */
[----:B------:R-:W-:Y:S01]  /*94d0*/  LOP3.LUT R107, R107, 0x20, RZ, 0x3c, !PT ;  /* 0x000000206b6b7812 */ /* 0x000fe200078e3cff */
[C---:B---3--:R-:W-:Y:S02]  /*94e0*/  IMAD.WIDE R138, R252.reuse, 0x4, R130 ;  /* 0x00000004fc8a7825 */ /* 0x048fe400078e0282 */
[----:B------:R-:W3:Y:S02]  /*94f0*/  LDL.LU.64 R130, [R1+0x38] ;  /* 0x0000380001827983 */ /* 0x000ee40000300a00 */
[----:B------:R-:W-:-:S02]  /*9500*/  IMAD.WIDE R136, R252, 0x4, R136 ;  /* 0x00000004fc887825 */ /* 0x000fc400078e0288 */
[----:B------:R1:W-:Y:S04]  /*9510*/  STL.64 [R1+0xa0], R138 ;  /* 0x0000a08a01007387 */ /* 0x0003e80000100a00 */
[----:B------:R1:W-:Y:S04]  /*9520*/  STL.64 [R1+0x98], R136 ;  /* 0x0000988801007387 */ /* 0x0003e80000100a00 */
[----:B------:R1:W-:Y:S04]  /*9530*/  LDGSTS.E [R105+0x3e000], [R138.64], !P3 ;  /* 0x3e0000008a697fae */ /* 0x0003e8000d921844 */
[----:B------:R4:W-:Y:S04]  /*9540*/  LDGSTS.E [R105+0x3e200], [R136.64], !P3 ;  /* 0x3e20000088697fae */ /* 0x0009e8000d921844 */
[----:B-1----:R-:W3:Y:S01]  /*9550*/  LDL.LU.64 R138, [R1+0xef8] ;  /* 0x000ef800018a7983 */ /* 0x002ee20000300a00 */
[----:B----4-:R-:W-:-:S05]  /*9560*/  IMAD.WIDE R134, R252, 0x4, R134 ;  /* 0x00000004fc867825 */ /* 0x010fca00078e0286 */
[----:B------:R1:W-:Y:S01]  /*9570*/  STL.64 [R1+0x90], R134 ;  /* 0x0000908601007387 */ /* 0x0003e20000100a00 */
[----:B------:R-:W-:-:S03]  /*9580*/  IMAD.WIDE R132, R252, 0x4, R132 ;  /* 0x00000004fc847825 */ /* 0x000fc600078e0284 */
[----:B------:R-:W4:Y:S04]  /*9590*/  LDL.LU.64 R136, [R1+0xef0] ;  /* 0x000ef00001887983 */ /* 0x000f280000300a00 */
[----:B------:R1:W-:Y:S04]  /*95a0*/  STL.64 [R1+0x88], R132 ;  /* 0x0000888401007387 */ /* 0x0003e80000100a00 */
[----:B------:R1:W-:Y:S04]  /*95b0*/  LDGSTS.E [R105+0x3e400], [R134.64], !P3 ;  /* 0x3e40000086697fae */ /* 0x0003e8000d921844 */
[----:B------:R1:W-:Y:S01]  /*95c0*/  LDGSTS.E [R105+0x3e600], [R132.64], !P3 ;  /* 0x3e60000084697fae */ /* 0x0003e2000d921844 */
[----:B------:R-:W-:-:S03]  /*95d0*/  IMAD.WIDE R128, R252, 0x4, R128 ;  /* 0x00000004fc807825 */ /* 0x000fc600078e0280 */
[----:B-1----:R-:W4:Y:S01]  /*95e0*/  LDL.LU.64 R134, [R1+0xee8] ;  /* 0x000ee80001867983 */ /* 0x002f220000300a00 */
[----:B------:R-:W-:-:S03]  /*95f0*/  IMAD.WIDE R126, R252, 0x4, R126 ;  /* 0x00000004fc7e7825 */ /* 0x000fc600078e027e */
[----:B------:R-:W4:Y:S04]  /*9600*/  LDL.LU.64 R132, [R1+0xee0] ;  /* 0x000ee00001847983 */ /* 0x000f280000300a00 */
[----:B------:R1:W-:Y:S01]  /*9610*/  STL.64 [R1+0xe8], R128 ;  /* 0x0000e88001007387 */ /* 0x0003e20000100a00 */
[----:B------:R-:W-:-:S03]  /*9620*/  IMAD.WIDE R124, R252, 0x4, R124 ;  /* 0x00000004fc7c7825 */ /* 0x000fc600078e027c */
[----:B------:R1:W-:Y:S04]  /*9630*/  STL.64 [R1+0x110], R126 ;  /* 0x0001107e01007387 */ /* 0x0003e80000100a00 */
[----:B------:R1:W-:Y:S01]  /*9640*/  LDGSTS.E [R107+0x30800], [R128.64], !P4 ;  /* 0x30800000806b7fae */ /* 0x0003e2000e121844 */
[----:B------:R-:W-:-:S03]  /*9650*/  IMAD.WIDE R122, R252, 0x4, R122 ;  /* 0x00000004fc7a7825 */ /* 0x000fc600078e027a */
[----:B------:R1:W-:Y:S04]  /*9660*/  LDGSTS.E [R107+0x30a00], [R126.64], !P4 ;  /* 0x30a000007e6b7fae */ /* 0x0003e8000e121844 */
[----:B------:R1:W-:Y:S01]  /*9670*/  LDGSTS.E [R107+0x30c00], [R124.64], !P4 ;  /* 0x30c000007c6b7fae */ /* 0x0003e2000e121844 */
[----:B------:R-:W-:-:S03]  /*9680*/  IMAD.WIDE R120, R252, 0x4, R120 ;  /* 0x00000004fc787825 */ /* 0x000fc600078e0278 */
[----:B-1----:R-:W4:Y:S04]  /*9690*/  LDL.LU.64 R128, [R1+0xed8] ;  /* 0x000ed80001807983 */ /* 0x002f280000300a00 */
[----:B------:R1:W-:Y:S01]  /*96a0*/  STL.64 [R1+0x108], R124 ;  /* 0x0001087c01007387 */ /* 0x0003e20000100a00 */
[----:B------:R-:W-:-:S03]  /*96b0*/  IMAD.WIDE R114, R252, 0x4, R114 ;  /* 0x00000004fc727825 */ /* 0x000fc600078e0272 */
[----:B------:R-:W4:Y:S04]  /*96c0*/  LDL.LU.64 R126, [R1+0xed0] ;  /* 0x000ed000017e7983 */ /* 0x000f280000300a00 */
[----:B------:R1:W-:Y:S04]  /*96d0*/  STL.64 [R1+0x100], R122 ;  /* 0x0001007a01007387 */ /* 0x0003e80000100a00 */
[----:B-1----:R-:W4:Y:S04]  /*96e0*/  LDL.LU.64 R124, [R1+0xec8] ;  /* 0x000ec800017c7983 */ /* 0x002f280000300a00 */
[----:B------:R1:W-:Y:S04]  /*96f0*/  LDGSTS.E [R107+0x30e00], [R122.64], !P4 ;  /* 0x30e000007a6b7fae */ /* 0x0003e8000e121844 */
[----:B------:R1:W-:Y:S04]  /*9700*/  LDGSTS.E [R107+0x32800], [R120.64], !P5 ;  /* 0x32800000786b7fae */ /* 0x0003e8000e921844 */
[----:B------:R2:W-:Y:S04]  /*9710*/  LDGSTS.E [R107+0x32a00], [R114.64], !P5 ;  /* 0x32a00000726b7fae */ /* 0x0005e8000e921844 */
[----:B-1----:R-:W4:Y:S04]  /*9720*/  LDL.LU.64 R122, [R1+0xec0] ;  /* 0x000ec000017a7983 */ /* 0x002f280000300a00 */
[----:B------:R1:W-:Y:S04]  /*9730*/  STL.64 [R1+0xf8], R120 ;  /* 0x0000f87801007387 */ /* 0x0003e80000100a00 */
[----:B------:R2:W-:Y:S04]  /*9740*/  STL.64 [R1+0xf0], R114 ;  /* 0x0000f07201007387 */ /* 0x0005e80000100a00 */
[----:B-1----:R-:W4:Y:S01]  /*9750*/  LDL.LU.64 R120, [R1+0xeb8] ;  /* 0x000eb80001787983 */ /* 0x002f220000300a00 */
[----:B--2---:R-:W-:-:S05]  /*9760*/  IMAD.WIDE R116, R252, 0x4, R116 ;  /* 0x00000004fc747825 */ /* 0x004fca00078e0274 */
[----:B------:R1:W-:Y:S01]  /*9770*/  STL.64 [R1+0x78], R116 ;  /* 0x0000787401007387 */ /* 0x0003e20000100a00 */
[----:B------:R-:W-:-:S03]  /*9780*/  IMAD.WIDE R112, R252, 0x4, R112 ;  /* 0x00000004fc707825 */ /* 0x000fc600078e0270 */
[----:B------:R-:W2:Y:S04]  /*9790*/  LDL.LU.64 R114, [R1+0xeb0] ;  /* 0x000eb00001727983 */ /* 0x000ea80000300a00 */
[----:B------:R-:W-:Y:S04]  /*97a0*/  STL.64 [R1+0x68], R112 ;  /* 0x0000687001007387 */ /* 0x000fe80000100a00 */
[----:B------:R1:W-:Y:S01]  /*97b0*/  LDGSTS.E [R107+0x32c00], [R116.64], !P5 ;  /* 0x32c00000746b7fae */ /* 0x0003e2000e921844 */
[----:B------:R-:W-:-:S03]  /*97c0*/  IADD3 R104, R99, -0x6a, RZ ;  /* 0xffffff9663687810 */ /* 0x000fc60007ffe0ff */
[----:B------:R2:W-:Y:S04]  /*97d0*/  LDGSTS.E [R107+0x32e00], [R112.64], !P5 ;  /* 0x32e00000706b7fae */ /* 0x0005e8000e921844 */
[----:B-1----:R-:W2:Y:S01]  /*97e0*/  LDL.LU.64 R116, [R1+0xea8] ;  /* 0x000ea80001747983 */ /* 0x002ea20000300a00 */
[----:B------:R-:W-:Y:S01]  /*97f0*/  ISETP.GE.U32.AND P6, PT, R104, 0x7fffff77, PT ;  /* 0x7fffff776800780c */ /* 0x000fe20003fc6070 */
[----:B---3--:R-:W-:-:S05]  /*9800*/  IMAD.WIDE R130, R252, 0x4, R130 ;  /* 0x00000004fc827825 */ /* 0x008fca00078e0282 */
[----:B------:R1:W-:Y:S07]  /*9810*/  STL.64 [R1+0x50], R130 ;  /* 0x0000508201007387 */ /* 0x0003ee0000100a00 */
[----:B------:R1:W-:Y:S01]  /*9820*/  LDGSTS.E [R107+0x34800], [R130.64], !P6 ;  /* 0x34800000826b7fae */ /* 0x0003e2000f121844 */
[----:B--2---:R-:W-:-:S05]  /*9830*/  IMAD.WIDE R116, R252, 0x4, R116 ;  /* 0x00000004fc747825 */ /* 0x004fca00078e0274 */
[----:B------:R-:W-:Y:S04]  /*9840*/  STL.64 [R1+0x40], R116 ;  /* 0x0000407401007387 */ /* 0x000fe80000100a00 */
[----:B-1----:R-:W2:Y:S01]  /*9850*/  LDL.LU.64 R130, [R1+0xea0] ;  /* 0x000ea00001827983 */ /* 0x002ea20000300a00 */
[C---:B------:R-:W-:Y:S01]  /*9860*/  IADD3 R104, R99.reuse, -0x6e, RZ ;  /* 0xffffff9263687810 */ /* 0x040fe20007ffe0ff */
[----:B------:R-:W-:Y:S02]  /*9870*/  IMAD.WIDE R112, R252, 0x4, R114 ;  /* 0x00000004fc707825 */ /* 0x000fe400078e0272 */
[----:B------:R-:W1:Y:S01]  /*9880*/  S2R R106, SR_TID.X ;  /* 0x00000000006a7919 */ /* 0x000e620000002100 */
[----:B------:R-:W-:Y:S02]  /*9890*/  ISETP.GE.U32.AND P2, PT, R104, 0x7fffff73, PT ;  /* 0x7fffff736800780c */ /* 0x000fe40003f46070 */
[----:B------:R-:W-:Y:S01]  /*98a0*/  IADD3 R104, R99, -0x72, RZ ;  /* 0xffffff8e63687810 */ /* 0x000fe20007ffe0ff */
[----:B----4-:R-:W-:Y:S01]  /*98b0*/  IMAD.WIDE R120, R252, 0x4, R120 ;  /* 0x00000004fc787825 */ /* 0x010fe200078e0278 */
[----:B------:R3:W-:Y:S02]  /*98c0*/  LDGSTS.E [R107+0x34a00], [R116.64], !P6 ;  /* 0x34a00000746b7fae */ /* 0x0007e4000f121844 */
[----:B------:R-:W-:-:S02]  /*98d0*/  ISETP.GE.U32.AND P0, PT, R104, 0x7fffff6f, PT ;  /* 0x7fffff6f6800780c */ /* 0x000fc40003f06070 */
[C---:B------:R-:W-:Y:S01]  /*98e0*/  IADD3 R104, R99.reuse, -0x76, RZ ;  /* 0xffffff8a63687810 */ /* 0x040fe20007ffe0ff */
[----:B------:R-:W-:Y:S01]  /*98f0*/  IMAD.WIDE R122, R252, 0x4, R122 ;  /* 0x00000004fc7a7825 */ /* 0x000fe200078e027a */
[----:B------:R1:W-:Y:S02]  /*9900*/  LDGSTS.E [R107+0x34c00], [R112.64], !P6 ;  /* 0x34c00000706b7fae */ /* 0x0003e4000f121844 */
[----:B------:R-:W-:Y:S02]  /*9910*/  ISETP.GE.U32.AND P1, PT, R104, 0x7fffff6b, PT ;  /* 0x7fffff6b6800780c */ /* 0x000fe40003f26070 */
[C---:B------:R-:W-:Y:S01]  /*9920*/  IADD3 R104, R99.reuse, -0x7a, RZ ;  /* 0xffffff8663687810 */ /* 0x040fe20007ffe0ff */
[----:B------:R-:W-:Y:S01]  /*9930*/  IMAD.WIDE R124, R252, 0x4, R124 ;  /* 0x00000004fc7c7825 */ /* 0x000fe200078e027c */
[----:B------:R3:W-:Y:S02]  /*9940*/  LDGSTS.E [R107+0x34e00], [R120.64], !P6 ;  /* 0x34e00000786b7fae */ /* 0x0007e4000f121844 */
[----:B------:R-:W-:Y:S01]  /*9950*/  ISETP.GE.U32.AND P3, PT, R104, 0x7fffff67, PT ;  /* 0x7fffff676800780c */ /* 0x000fe20003f66070 */
[C---:B------:R-:W-:Y:S01]  /*9960*/  IMAD.WIDE R126, R252.reuse, 0x4, R126 ;  /* 0x00000004fc7e7825 */ /* 0x040fe200078e027e */
[----:B------:R-:W-:Y:S01]  /*9970*/  IADD3 R104, R99, -0x7e, RZ ;  /* 0xffffff8263687810 */ /* 0x000fe20007ffe0ff */
[----:B------:R3:W-:Y:S02]  /*9980*/  LDGSTS.E [R107+0x36800], [R122.64], !P2 ;  /* 0x368000007a6b7fae */ /* 0x0007e4000d121844 */
[----:B------:R-:W-:-:S02]  /*9990*/  IMAD.WIDE R128, R252, 0x4, R128 ;  /* 0x00000004fc807825 */ /* 0x000fc400078e0280 */
[----:B------:R3:W-:Y:S02]  /*99a0*/  LDGSTS.E [R107+0x36a00], [R124.64], !P2 ;  /* 0x36a000007c6b7fae */ /* 0x0007e4000d121844 */
[----:B------:R-:W-:Y:S01]  /*99b0*/  IMAD.WIDE R132, R252, 0x4, R132 ;  /* 0x00000004fc847825 */ /* 0x000fe200078e0284 */
[----:B------:R-:W-:Y:S01]  /*99c0*/  ISETP.GE.U32.AND P4, PT, R104, 0x7fffff63, PT ;  /* 0x7fffff636800780c */ /* 0x000fe20003f86070 */
[----:B------:R3:W-:Y:S02]  /*99d0*/  LDGSTS.E [R107+0x36c00], [R126.64], !P2 ;  /* 0x36c000007e6b7fae */ /* 0x0007e4000d121844 */
[C---:B------:R-:W-:Y:S02]  /*99e0*/  IMAD.WIDE R134, R252.reuse, 0x4, R134 ;  /* 0x00000004fc867825 */ /* 0x040fe400078e0286 */
[----:B------:R3:W-:Y:S02]  /*99f0*/  LDGSTS.E [R107+0x36e00], [R128.64], !P2 ;  /* 0x36e00000806b7fae */ /* 0x0007e4000d121844 */
        /* <DEDUP_REMOVED lines=12> */
[----:B------:R-:W-:Y:S01]  /*9ac0*/  IMAD.WIDE R160, R252, 0x4, R160 ;  /* 0x00000004fca07825 */ /* 0x000fe200078e02a0 */
[----:B------:R1:W-:Y:S02]  /*9ad0*/  STL.64 [R1+0x38], R112 ;  /* 0x0000387001007387 */ /* 0x0003e40000100a00 */
[----:B-1----:R-:W-:Y:S01]  /*9ae0*/  LOP3.LUT R112, R106, 0x7f, RZ, 0xc0, !PT ;  /* 0x0000007f6a707812 */ /* 0x002fe200078ec0ff */
        /* <DEDUP_REMOVED lines=17> */
[----:B---3--:R-:W2:Y:S01]  /*9c00*/  LDL.LU.64 R106, [R1+0x150] ;  /* 0x00015000016a7983 */ /* 0x008ea20000300a00 */
[----:B------:R-:W-:-:S02]  /*9c10*/  IADD3 R104, R99, -0x63, RZ ;  /* 0xffffff9d63687810 */ /* 0x000fc40007ffe0ff */
[----:B------:R-:W-:Y:S01]  /*9c20*/  SHF.L.U32 R112, R112, 0x2, RZ ;  /* 0x0000000270707819 */ /* 0x000fe200000006ff */
[----:B------:R-:W-:Y:S01]  /*9c30*/  IMAD.WIDE R10, R252, 0x4, R10 ;  /* 0x00000004fc0a7825 */ /* 0x000fe200078e020a */
[----:B------:R-:W-:Y:S01]  /*9c40*/  ISETP.GE.U32.AND P5, PT, R104, 0x7fffff7e, PT ;  /* 0x7fffff7e6800780c */ /* 0x000fe20003fa6070 */
[----:B------:R-:W3:Y:S01]  /*9c50*/  LDL.LU.64 R114, [R1+0x140] ;  /* 0x0001400001727983 */ /* 0x000ee20000300a00 */
[C---:B------:R-:W-:Y:S01]  /*9c60*/  IADD3 R104, R99.reuse, -0x67, RZ ;  /* 0xffffff9963687810 */ /* 0x040fe20007ffe0ff */
[----:B------:R-:W-:Y:S01]  /*9c70*/  IMAD.WIDE R38, R252, 0x4, R38 ;  /* 0x00000004fc267825 */ /* 0x000fe200078e0226 */
[----:B------:R-:W-:Y:S01]  /*9c80*/  LOP3.LUT R112, R112, 0x40, RZ, 0x3c, !PT ;  /* 0x0000004070707812 */ /* 0x000fe200078e3cff */
[----:B------:R-:W4:Y:S01]  /*9c90*/  LDL.LU.64 R116, [R1+0x138] ;  /* 0x0001380001747983 */ /* 0x000f220000300a00 */
[----:B------:R-:W-:Y:S02]  /*9ca0*/  ISETP.GE.U32.AND P6, PT, R104, 0x7fffff7a, PT ;  /* 0x7fffff7a6800780c */ /* 0x000fe40003fc6070 */
[----:B------:R-:W-:-:S04]  /*9cb0*/  IADD3 R104, R99, -0x6b, RZ ;  /* 0xffffff9563687810 */ /* 0x000fc80007ffe0ff */
[----:B------:R-:W-:Y:S01]  /*9cc0*/  ISETP.GE.U32.AND P2, PT, R104, 0x7fffff76, PT ;  /* 0x7fffff766800780c */ /* 0x000fe20003f46070 */
[----:B------:R-:W-:Y:S01]  /*9cd0*/  IMAD.WIDE R56, R252, 0x4, R56 ;  /* 0x00000004fc387825 */ /* 0x000fe200078e0238 */
[C---:B------:R-:W-:Y:S01]  /*9ce0*/  IADD3 R104, R99.reuse, -0x6f, RZ ;  /* 0xffffff9163687810 */ /* 0x040fe20007ffe0ff */
[----:B------:R1:W-:Y:S03]  /*9cf0*/  LDGSTS.E [R112+0x31000], [R10.64], !P5 ;  /* 0x310000000a707fae */ /* 0x0003e6000e921844 */
        /* <DEDUP_REMOVED lines=13> */
[C---:B------:R-:W-:Y:S01]  /*9dd0*/  IMAD.WIDE R78, R252.reuse, 0x4, R78 ;  /* 0x00000004fc4e7825 */ /* 0x040fe200078e024e */
[C---:B------:R-:W-:Y:S01]  /*9de0*/  IADD3 R104, R99.reuse, -0x7f, RZ ;  /* 0xffffff8163687810 */ /* 0x040fe20007ffe0ff */
[----:B------:R1:W-:Y:S02]  /*9df0*/  LDGSTS.E [R112+0x33000], [R74.64], !P6 ;  /* 0x330000004a707fae */ /* 0x0003e4000f121844 */
[----:B------:R-:W-:Y:S01]  /*9e00*/  IMAD.WIDE R80, R252, 0x4, R80 ;  /* 0x00000004fc507825 */ /* 0x000fe200078e0250 */
[----:B------:R-:W-:Y:S01]  /*9e10*/  ISETP.GE.U32.AND P5, PT, R104, 0x7fffff62, PT ;  /* 0x7fffff626800780c */ /* 0x000fe20003fa6070 */
[----:B------:R1:W-:Y:S01]  /*9e20*/  LDGSTS.E [R112+0x33200], [R76.64], !P6 ;  /* 0x332000004c707fae */ /* 0x0003e2000f121844 */
[----:B------:R-:W-:Y:S01]  /*9e30*/  IADD3 R104, R99, -0x64, RZ ;  /* 0xffffff9c63687810 */ /* 0x000fe20007ffe0ff */
[----:B------:R-:W-:-:S02]  /*9e40*/  IMAD.WIDE R162, R252, 0x4, R162 ;  /* 0x00000004fca27825 */ /* 0x000fc400078e02a2 */
[----:B------:R1:W-:Y:S02]  /*9e50*/  LDGSTS.E [R112+0x33400], [R78.64], !P6 ;  /* 0x334000004e707fae */ /* 0x0003e4000f121844 */
[C---:B------:R-:W-:Y:S02]  /*9e60*/  IMAD.WIDE R164, R252.reuse, 0x4, R164 ;  /* 0x00000004fca47825 */ /* 0x040fe400078e02a4 */
[----:B------:R1:W-:Y:S02]  /*9e70*/  LDGSTS.E [R112+0x33600], [R80.64], !P6 ;  /* 0x3360000050707fae */ /* 0x0003e4000f121844 */
[----:B------:R-:W-:Y:S01]  /*9e80*/  IMAD.WIDE R166, R252, 0x4, R166 ;  /* 0x00000004fca67825 */ /* 0x000fe200078e02a6 */
[----:B------:R-:W-:Y:S01]  /*9e90*/  ISETP.GE.U32.AND P6, PT, R104, 0x7fffff7d, PT ;  /* 0x7fffff7d6800780c */ /* 0x000fe20003fc6070 */
[----:B------:R1:W-:Y:S02]  /*9ea0*/  LDGSTS.E [R112+0x35000], [R162.64], !P2 ;  /* 0x35000000a2707fae */ /* 0x0003e4000d121844 */
[C---:B------:R-:W-:Y:S01]  /*9eb0*/  IMAD.WIDE R168, R252.reuse, 0x4, R168 ;  /* 0x00000004fca87825 */ /* 0x040fe200078e02a8 */
[----:B------:R-:W-:Y:S01]  /*9ec0*/  IADD3 R104, R99, -0x68, RZ ;  /* 0xffffff9863687810 */ /* 0x000fe20007ffe0ff */
[----:B------:R1:W-:Y:S02]  /*9ed0*/  LDGSTS.E [R112+0x35200], [R164.64], !P2 ;  /* 0x35200000a4707fae */ /* 0x0003e4000d121844 */
        /* <DEDUP_REMOVED lines=52> */
[----:B------:R-:W-:Y:S02]  /*a220*/  IMAD.WIDE R86, R252, 0x4, R86 ;  /* 0x00000004fc567825 */ /* 0x000fe400078e0256 */
[----:B------:R1:W-:Y:S01]  /*a230*/  LDGSTS.E [R112+0x3f600], [R208.64], !P5 ;  /* 0x3f600000d0707fae */ /* 0x0003e2000e921844 */
[----:B------:R-:W-:Y:S01]  /*a240*/  ISETP.GE.U32.AND P5, PT, R104, 0x7fffff65, PT ;  /* 0x7fffff656800780c */ /* 0x000fe20003fa6070 */
[----:B------:R-:W-:Y:S01]  /*a250*/  IMAD.WIDE R88, R252, 0x4, R88 ;  /* 0x00000004fc587825 */ /* 0x000fe200078e0258 */
[----:B-1----:R-:W-:-:S03]  /*a260*/  LOP3.LUT R112, R105, 0x60, RZ, 0x3c, !PT ;  /* 0x0000006069707812 */ /* 0x002fc600078e3cff */
[C---:B------:R-:W-:Y:S01]  /*a270*/  IMAD.WIDE R104, R252.reuse, 0x4, R90 ;  /* 0x00000004fc687825 */ /* 0x040fe200078e025a */
[----:B------:R-:W-:Y:S01]  /*a280*/  IADD3 R90, R99, -0x81, RZ ;  /* 0xffffff7f635a7810 */ /* 0x000fe20007ffe0ff */
[----:B------:R1:W-:Y:S04]  /*a290*/  LDGSTS.E [R112+0x31800], [R82.64], !P6 ;  /* 0x3180000052707fae */ /* 0x0003e8000f121844 */
[----:B------:R1:W-:Y:S04]  /*a2a0*/  LDGSTS.E [R112+0x31a00], [R86.64], !P6 ;  /* 0x31a0000056707fae */ /* 0x0003e8000f121844 */
[----:B------:R1:W-:Y:S01]  /*a2b0*/  LDGSTS.E [R112+0x31c00], [R88.64], !P6 ;  /* 0x31c0000058707fae */ /* 0x0003e2000f121844 */
[----:B------:R-:W-:-:S03]  /*a2c0*/  IMAD.WIDE R250, R252, 0x4, R250 ;  /* 0x00000004fcfa7825 */ /* 0x000fc600078e02fa */
[----:B------:R1:W-:Y:S01]  /*a2d0*/  LDGSTS.E [R112+0x31e00], [R104.64], !P6 ;  /* 0x31e0000068707fae */ /* 0x0003e2000f121844 */
[----:B------:R-:W-:Y:S01]  /*a2e0*/  ISETP.GE.U32.AND P6, PT, R90, 0x7fffff60, PT ;  /* 0x7fffff605a00780c */ /* 0x000fe20003fc6070 */
        /* <DEDUP_REMOVED lines=14> */
[----:B--2---:R-:W-:Y:S01]  /*a3d0*/  IMAD.WIDE R90, R252, 0x4, R106 ;  /* 0x00000004fc5a7825 */ /* 0x004fe200078e026a */
[----:B------:R-:W-:-:S04]  /*a3e0*/  IADD3 R106, R99, -0x85, RZ ;  /* 0xffffff7b636a7810 */ /* 0x000fc80007ffe0ff */
[----:B------:R1:W-:Y:S04]  /*a3f0*/  LDGSTS.E [R112+0x33800], [R90.64], !P2 ;  /* 0x338000005a707fae */ /* 0x0003e8000d121844 */
[----:B------:R1:W-:Y:S04]  /*a400*/  LDGSTS.E [R112+0x33a00], [R250.64], !P2 ;  /* 0x33a00000fa707fae */ /* 0x0003e8000d121844 */
[----:B------:R1:W-:Y:S04]  /*a410*/  LDGSTS.E [R112+0x33c00], [R248.64], !P2 ;  /* 0x33c00000f8707fae */ /* 0x0003e8000d121844 */
[----:B------:R1:W-:Y:S01]  /*a420*/  LDGSTS.E [R112+0x33e00], [R246.64], !P2 ;  /* 0x33e00000f6707fae */ /* 0x0003e2000d121844 */
[----:B------:R-:W-:-:S02]  /*a430*/  ISETP.GE.U32.AND P2, PT, R106, 0x7fffff5c, PT ;  /* 0x7fffff5c6a00780c */ /* 0x000fc40003f46070 */
[----:B------:R-:W-:Y:S01]  /*a440*/  IADD3 R106, R99, -0x89, RZ ;  /* 0xffffff77636a7810 */ /* 0x000fe20007ffe0ff */
        /* <DEDUP_REMOVED lines=16> */
[----:B------:R-:W-:Y:S01]  /*a550*/  ISETP.GE.U32.AND P3, PT, R106, 0x7fffff50, PT ;  /* 0x7fffff506a00780c */ /* 0x000fe20003f66070 */
[----:B------:R-:W-:-:S02]  /*a560*/  IMAD.WIDE R106, R252, 0x4, R92 ;  /* 0x00000004fc6a7825 */ /* 0x000fc400078e025c */
[----:B------:R-:W2:Y:S02]  /*a570*/  LDL.LU.64 R92, [R1+0x148] ;  /* 0x00014800015c7983 */ /* 0x000ea40000300a00 */
[----:B------:R-:W-:-:S04]  /*a580*/  IMAD.WIDE R234, R252, 0x4, R234 ;  /* 0x00000004fcea7825 */ /* 0x000fc800078e02ea */
[C---:B------:R-:W-:Y:S01]  /*a590*/  IMAD.WIDE R236, R252.reuse, 0x4, R236 ;  /* 0x00000004fcec7825 */ /* 0x040fe200078e02ec */
[----:B------:R-:W-:Y:S01]  /*a5a0*/  IADD3 R113, R99, -0x80, RZ ;  /* 0xffffff8063717810 */ /* 0x000fe20007ffe0ff */
[----:B------:R1:W-:Y:S02]  /*a5b0*/  LDGSTS.E [R112+0x3b800], [R234.64], !P4 ;  /* 0x3b800000ea707fae */ /* 0x0003e4000e121844 */
[C---:B------:R-:W-:Y:S02]  /*a5c0*/  IMAD.WIDE R108, R252.reuse, 0x4, R108 ;  /* 0x00000004fc6c7825 */ /* 0x040fe400078e026c */
[----:B------:R1:W-:Y:S04]  /*a5d0*/  LDGSTS.E [R112+0x3ba00], [R236.64], !P4 ;  /* 0x3ba00000ec707fae */ /* 0x0003e8000e121844 */
[----:B------:R1:W-:Y:S04]  /*a5e0*/  LDGSTS.E [R112+0x3bc00], [R108.64], !P4 ;  /* 0x3bc000006c707fae */ /* 0x0003e8000e121844 */
[----:B------:R1:W-:Y:S01]  /*a5f0*/  LDGSTS.E [R112+0x3be00], [R106.64], !P4 ;  /* 0x3be000006a707fae */ /* 0x0003e2000e121844 */
[----:B------:R-:W-:Y:S01]  /*a600*/  ISETP.GE.U32.AND P4, PT, R113, 0x7fffff61, PT ;  /* 0x7fffff617100780c */ /* 0x000fe20003f86070 */
[----:B---3--:R-:W-:-:S04]  /*a610*/  IMAD.WIDE R114, R252, 0x4, R114 ;  /* 0x00000004fc727825 */ /* 0x008fc800078e0272 */
[----:B----4-:R-:W-:-:S04]  /*a620*/  IMAD.WIDE R116, R252, 0x4, R116 ;  /* 0x00000004fc747825 */ /* 0x010fc800078e0274 */
[----:B------:R-:W-:-:S04]  /*a630*/  IMAD.WIDE R110, R252, 0x4, R110 ;  /* 0x00000004fc6e7825 */ /* 0x000fc800078e026e */
[----:B------:R-:W-:-:S04]  /*a640*/  IMAD.WIDE R102, R252, 0x4, R102 ;  /* 0x00000004fc667825 */ /* 0x000fc800078e0266 */
[----:B------:R-:W-:-:S04]  /*a650*/  IMAD.WIDE R96, R252, 0x4, R96 ;  /* 0x00000004fc607825 */ /* 0x000fc800078e0260 */
[----:B------:R-:W-:-:S04]  /*a660*/  IMAD.WIDE R100, R252, 0x4, R100 ;  /* 0x00000004fc647825 */ /* 0x000fc800078e0264 */
[----:B------:R-:W-:Y:S01]  /*a670*/  IMAD.WIDE R94, R252, 0x4, R94 ;  /* 0x00000004fc5e7825 */ /* 0x000fe200078e025e */
[----:B------:R-:W-:-:S03]  /*a680*/  IADD3 R99, R99, -0x95, RZ ;  /* 0xffffff6b63637810 */ /* 0x000fc60007ffe0ff */
        /* <DEDUP_REMOVED lines=9> */
[----:B-1----:R-:W1:Y:S01]  /*a720*/  S2R R112, SR_TID.X ;  /* 0x0000000000707919 */ /* 0x002e620000002100 */
[----:B------:R-:W-:Y:S01]  /*a730*/  ISETP.GE.U32.AND P5, PT, R99, 0x7fffff4c, PT ;  /* 0x7fffff4c6300780c */ /* 0x000fe20003fa6070 */
[----:B------:R-:W-:Y:S01]  /*a740*/  IMAD.MOV.U32 R99, RZ, RZ, c[0x0][0x18c] ;  /* 0x00006300ff637624 */ /* 0x000fe200078e00ff */
[----:B------:R-:W-:Y:S01]  /*a750*/  ISETP.NE.U32.AND P4, PT, R0, RZ, PT ;  /* 0x000000ff0000720c */ /* 0x000fe20003f85070 */
[----:B------:R-:W0:Y:S02]  /*a760*/  LDGDEPBAR ;  /* 0x00000000000079af */ /* 0x000e240000000000 */
[----:B------:R-:W-:-:S04]  /*a770*/  IMAD.SHL.U32 R99, R99, 0x20, RZ ;  /* 0x0000002063637824 */ /* 0x000fc800078e00ff */
[----:B------:R-:W-:Y:S01]  /*a780*/  IMAD.WIDE R18, R99, 0x4, R18 ;  /* 0x0000000463127825 */ /* 0x000fe200078e0212 */
[C---:B-1----:R-:W-:Y:S02]  /*a790*/  LOP3.LUT R113, R112.reuse, 0x7f, RZ, 0xc0, !PT ;  /* 0x0000007f70717812 */ /* 0x042fe400078ec0ff */
[----:B------:R-:W-:-:S03]  /*a7a0*/  LOP3.LUT R112, R112, 0x60, RZ, 0xc0, !PT ;  /* 0x0000006070707812 */ /* 0x000fc600078ec0ff */
[----:B------:R-:W-:Y:S01]  /*a7b0*/  IMAD.SHL.U32 R0, R113, 0x4, RZ ;  /* 0x0000000471007824 */ /* 0x000fe200078e00ff */
[----:B------:R-:W-:Y:S01]  /*a7c0*/  SHF.R.U32.HI R112, RZ, 0x1, R112 ;  /* 0x00000001ff707819 */ /* 0x000fe20000011670 */
[----:B------:R-:W-:-:S03]  /*a7d0*/  IMAD.WIDE R64, R99, 0x4, R64 ;  /* 0x0000000463407825 */ /* 0x000fc600078e0240 */
[----:B------:R-:W-:Y:S01]  /*a7e0*/  LOP3.LUT R113, R0, R112, RZ, 0x3c, !PT ;  /* 0x0000007000717212 */ /* 0x000fe200078e3cff */
[----:B------:R-:W-:-:S04]  /*a7f0*/  IMAD.WIDE R22, R99, 0x4, R22 ;  /* 0x0000000463167825 */ /* 0x000fc800078e0216 */
[C---:B------:R-:W-:Y:S01]  /*a800*/  IMAD.WIDE R20, R99.reuse, 0x4, R20 ;  /* 0x0000000463147825 */ /* 0x040fe200078e0214 */
[----:B------:R1:W-:Y:S03]  /*a810*/  LDGSTS.E [R113+0x5c000], [R18.64], P4 ;  /* 0x5c00000012717fae */ /* 0x0003e6000a121844 */
        /* <DEDUP_REMOVED lines=22> */
[----:B------:R-:W-:Y:S01]  /*a980*/  IMAD.WIDE R66, R99, 0x4, R66 ;  /* 0x0000000463427825 */ /* 0x000fe200078e0242 */
[----:B------:R1:W-:Y:S01]  /*a990*/  LDGSTS.E [R113+0x5f000], [R72.64], P4 ;  /* 0x5f00000048717fae */ /* 0x0003e2000a121844 */
[----:B------:R-:W-:-:S02]  /*a9a0*/  LOP3.LUT R0, R0, R112, RZ, 0x3c, !PT ;  /* 0x0000007000007212 */ /* 0x000fc400078e3cff */
[C---:B------:R-:W-:Y:S01]  /*a9b0*/  IMAD.WIDE R24, R99.reuse, 0x4, R24 ;  /* 0x0000000463187825 */ /* 0x040fe200078e0218 */
[----:B------:R1:W-:Y:S03]  /*a9c0*/  LDGSTS.E [R113+0x5f400], [R70.64], P4 ;  /* 0x5f40000046717fae */ /* 0x0003e6000a121844 */
[C---:B------:R-:W-:Y:S01]  /*a9d0*/  IMAD.WIDE R8, R99.reuse, 0x4, R8 ;  /* 0x0000000463087825 */ /* 0x040fe200078e0208 */
[----:B------:R1:W-:Y:S03]  /*a9e0*/  LDGSTS.E [R113+0x5f800], [R68.64], P4 ;  /* 0x5f80000044717fae */ /* 0x0003e6000a121844 */
[C---:B------:R-:W-:Y:S01]  /*a9f0*/  IMAD.WIDE R46, R99.reuse, 0x4, R46 ;  /* 0x00000004632e7825 */ /* 0x040fe200078e022e */
[----:B------:R1:W-:Y:S03]  /*aa00*/  LDGSTS.E [R113+0x5fc00], [R66.64], P4 ;  /* 0x5fc0000042717fae */ /* 0x0003e6000a121844 */
        /* <DEDUP_REMOVED lines=13> */
[----:B------:R-:W2:Y:S04]  /*aae0*/  LDL.LU R99, [R1+0xe98] ;  /* 0x000e980001637983 */ /* 0x000ea80000300800 */
[----:B------:R-:W3:Y:S04]  /*aaf0*/  LDL.LU R112, [R1+0xe94] ;  /* 0x000e940001707983 */ /* 0x000ee80000300800 */
[----:B-1----:R-:W3:Y:S01]  /*ab00*/  LDL.LU R113, [R1+0xe90] ;  /* 0x000e900001717983 */ /* 0x002ee20000300800 */
        /* <DEDUP_REMOVED lines=17> */
[----:B------:R-:W0:Y:S01]  /*ac20*/  LDGDEPBAR ;  /* 0x00000000000079af */ /* 0x000e220000000000 */
[----:B-1----:R-:W-:-:S05]  /*ac30*/  IMAD.MOV.U32 R0, RZ, RZ, c[0x0][0x180] ;  /* 0x00006000ff007624 */ /* 0x002fca00078e00ff */
[----:B------:R-:W-:Y:S01]  /*ac40*/  IADD3 R0, R0, -0x99, RZ ;  /* 0xffffff6700007810 */ /* 0x000fe20007ffe0ff */
[----:B------:R-:W-:Y:S03]  /*ac50*/  BAR.SYNC.DEFER_BLOCKING 0x0 ;  /* 0x0000000000007b1d */ /* 0x000fe60000010000 */
[----:B------:R-:W-:-:S03]  /*ac60*/  ISETP.GE.U32.AND P4, PT, R0, 0x7fffff48, PT ;  /* 0x7fffff480000780c */ /* 0x000fc60003f86070 */
[----:B------:R-:W1:Y:S01]  /*ac70*/  S2R R0, SR_TID.X ;  /* 0x0000000000007919 */ /* 0x000e620000002100 */
[----:B------:R-:W-:Y:S01]  /*ac80*/  IMAD.WIDE R84, R252, 0x4, R84 ;  /* 0x00000004fc547825 */ /* 0x000fe200078e0254 */
[----:B-1----:R-:W-:-:S05]  /*ac90*/  LOP3.LUT R0, R0, 0x7f, RZ, 0xc0, !PT ;  /* 0x0000007f00007812 */ /* 0x002fca00078ec0ff */
[----:B------:R-:W-:Y:S02]  /*aca0*/  IMAD.SHL.U32 R0, R0, 0x4, RZ ;  /* 0x0000000400007824 */ /* 0x000fe400078e00ff */
[----:B--2---:R-:W-:-:S04]  /*acb0*/  IMAD.WIDE R98, R252, 0x4, R98 ;  /* 0x00000004fc627825 */ /* 0x004fc800078e0262 */
[----:B---3--:R-:W-:-:S05]  /*acc0*/  IMAD.WIDE R112, R252, 0x4, R112 ;  /* 0x00000004fc707825 */ /* 0x008fca00078e0270 */
[----:B------:R-:W-:Y:S01]  /*acd0*/  @!PT LDS RZ, [RZ] ;  /* 0x00000000fffff984 */ /* 0x000fe20000000800 */
[----:B------:R-:W-:Y:S01]  /*ace0*/  @!PT LDS RZ, [RZ] ;  /* 0x00000000fffff984 */ /* 0x000fe20000000800 */
[----:B------:R-:W-:Y:S01]  /*acf0*/  @!PT LDS RZ, [RZ] ;  /* 0x00000000fffff984 */ /* 0x000fe20000000800 */
[----:B------:R1:W-:Y:S04]  /*ad00*/  LDGSTS.E [R0+0x40000], [R112.64], !P6 ;  /* 0x4000000070007fae */ /* 0x0003e8000f121844 */
[----:B------:R2:W-:Y:S04]  /*ad10*/  LDGSTS.E [R0+0x40200], [R98.64], !P6 ;  /* 0x4020000062007fae */ /* 0x0005e8000f121844 */
[----:B------:R3:W-:Y:S04]  /*ad20*/  LDGSTS.E [R0+0x40400], [R84.64], !P6 ;  /* 0x4040000054007fae */ /* 0x0007e8000f121844 */
[----:B-1----:R-:W4:Y:S04]  /*ad30*/  LDL.LU.64 R112, [R1] ;  /* 0x0000000001707983 */ /* 0x002f280000300a00 */
[----:B--2---:R-:W2:Y:S04]  /*ad40*/  LDL.LU.64 R98, [R1+0x10] ;  /* 0x0000100001627983 */ /* 0x004ea80000300a00 */
[----:B---3--:R-:W3:Y:S01]  /*ad50*/  LDL.LU.64 R84, [R1+0x8] ;  /* 0x0000080001547983 */ /* 0x008ee20000300a00 */
[----:B------:R-:W-:-:S05]  /*ad60*/  IMAD.WIDE R118, R252, 0x4, R118 ;  /* 0x00000004fc767825 */ /* 0x000fca00078e0276 */
[----:B------:R1:W-:Y:S04]  /*ad70*/  LDGSTS.E [R0+0x40600], [R118.64], !P6 ;  /* 0x4060000076007fae */ /* 0x0003e8000f121844 */
[----:B-1----:R-:W1:Y:S01]  /*ad80*/  S2R R119, SR_TID.X ;  /* 0x0000000000777919 */ /* 0x002e620000002100 */
[----:B------:R-:W-:Y:S01]  /*ad90*/  MOV R118, c[0x0][0x188] ;  /* 0x0000620000767a02 */ /* 0x000fe20000000f00 */
[----:B------:R-:W-:Y:S02]  /*ada0*/  IMAD.WIDE R240, R252, 0x4, R240 ;  /* 0x00000004fcf07825 */ /* 0x000fe400078e02f0 */
[----:B------:R1:W5:Y:S02]  /*adb0*/  LDL.LU R252, [R1+0xe8c] ;  /* 0x000e8c0001fc7983 */ /* 0x0003640000300800 */
[----:B------:R-:W-:-:S04]  /*adc0*/  IMAD.SHL.U32 R118, R118, 0x20, RZ ;  /* 0x0000002076767824 */ /* 0x000fc800078e00ff */
[----:B------:R-:W-:Y:S01]  /*add0*/  IMAD.WIDE R242, R118, 0x4, R242 ;  /* 0x0000000476f27825 */ /* 0x000fe200078e02f2 */
[----:B-1----:R-:W-:-:S05]  /*ade0*/  LOP3.LUT R119, R119, 0x7f, RZ, 0xc0, !PT ;  /* 0x0000007f77777812 */ /* 0x002fca00078ec0ff */
[----:B------:R-:W-:-:S05]  /*adf0*/  IMAD.SHL.U32 R119, R119, 0x4, RZ ;  /* 0x0000000477777824 */ /* 0x000fca00078e00ff */
[----:B------:R1:W-:Y:S01]  /*ae00*/  LDGSTS.E [R119+0x42000], [R240.64], !P2 ;  /* 0x42000000f0777fae */ /* 0x0003e2000d121844 */
[----:B------:R-:W-:-:S03]  /*ae10*/  IMAD.WIDE R238, R118, 0x4, R238 ;  /* 0x0000000476ee7825 */ /* 0x000fc600078e02ee */
[----:B------:R1:W-:Y:S01]  /*ae20*/  LDGSTS.E [R119+0x42200], [R242.64], !P2 ;  /* 0x42200000f2777fae */ /* 0x0003e2000d121844 */
[----:B------:R-:W-:-:S03]  /*ae30*/  IMAD.WIDE R244, R118, 0x4, R244 ;  /* 0x0000000476f47825 */ /* 0x000fc600078e02f4 */
[----:B------:R1:W-:Y:S02]  /*ae40*/  LDGSTS.E [R119+0x42400], [R238.64], !P2 ;  /* 0x42400000ee777fae */ /* 0x0003e4000d121844 */
[----:B-1----:R-:W-:Y:S02]  /*ae50*/  IMAD.MOV.U32 R240, RZ, RZ, c[0x0][0x188] ;  /* 0x00006200fff07624 */ /* 0x002fe400078e00ff */
[----:B------:R1:W-:Y:S02]  /*ae60*/  LDGSTS.E [R119+0x42600], [R244.64], !P2 ;  /* 0x42600000f4777fae */ /* 0x0003e4000d121844 */
[----:B------:R-:W-:Y:S02]  /*ae70*/  IMAD.SHL.U32 R243, R240, 0x20, RZ ;  /* 0x00000020f0f37824 */ /* 0x000fe400078e00ff */
[----:B------:R-:W4:Y:S04]  /*ae80*/  LDL.LU.64 R238, [R1+0x70] ;  /* 0x0000700001ee7983 */ /* 0x000f280000300a00 */
[----:B-1----:R-:W4:Y:S01]  /*ae90*/  LDL.LU.64 R244, [R1+0x60] ;  /* 0x0000600001f47983 */ /* 0x002f220000300a00 */
[----:B--2---:R-:W-:-:S04]  /*aea0*/  IMAD.WIDE R98, R243, 0x4, R98 ;  /* 0x00000004f3627825 */ /* 0x004fc800078e0262 */
[----:B---3--:R-:W-:-:S05]  /*aeb0*/  IMAD.WIDE R84, R243, 0x4, R84 ;  /* 0x00000004f3547825 */ /* 0x008fca00078e0254 */
[----:B------:R1:W-:Y:S04]  /*aec0*/  LDGSTS.E [R119+0x44000], [R84.64], !P0 ;  /* 0x4400000054777fae */ /* 0x0003e8000c121844 */
[----:B------:R2:W-:Y:S04]  /*aed0*/  LDGSTS.E [R119+0x44200], [R98.64], !P0 ;  /* 0x4420000062777fae */ /* 0x0005e8000c121844 */
[----:B-1----:R-:W3:Y:S04]  /*aee0*/  LDL.LU.64 R84, [R1+0x18] ;  /* 0x0000180001547983 */ /* 0x002ee80000300a00 */
[----:B--2---:R-:W2:Y:S01]  /*aef0*/  LDL.LU.64 R98, [R1+0x28] ;  /* 0x0000280001627983 */ /* 0x004ea20000300a00 */
[----:B----4-:R-:W-:-:S05]  /*af00*/  IMAD.WIDE R112, R243, 0x4, R112 ;  /* 0x00000004f3707825 */ /* 0x010fca00078e0270 */
[----:B------:R1:W-:Y:S04]  /*af10*/  LDGSTS.E [R119+0x44400], [R112.64], !P0 ;  /* 0x4440000070777fae */ /* 0x0003e8000c121844 */
[----:B-1----:R-:W4:Y:S01]  /*af20*/  LDL.LU.64 R112, [R1+0x20] ;  /* 0x0000200001707983 */ /* 0x002f220000300a00 */
[----:B---3--:R-:W-:-:S04]  /*af30*/  IMAD.WIDE R84, R243, 0x4, R84 ;  /* 0x00000004f3547825 */ /* 0x008fc800078e0254 */
[C---:B--2---:R-:W-:Y:S01]  /*af40*/  IMAD.WIDE R98, R243.reuse, 0x4, R98 ;  /* 0x00000004f3627825 */ /* 0x044fe200078e0262 */
[----:B------:R1:W-:Y:S04]  /*af50*/  LDGSTS.E [R119+0x44600], [R84.64], !P0 ;  /* 0x4460000054777fae */ /* 0x0003e8000c121844 */
[----:B------:R2:W-:Y:S04]  /*af60*/  LDGSTS.E [R119+0x46000], [R98.64], !P1 ;  /* 0x4600000062777fae */ /* 0x0005e8000c921844 */
[----:B-1----:R-:W3:Y:S04]  /*af70*/  LDL.LU.64 R84, [R1+0x30] ;  /* 0x0000300001547983 */ /* 0x002ee80000300a00 */
[----:B--2---:R-:W2:Y:S01]  /*af80*/  LDL.LU.64 R98, [R1+0x48] ;  /* 0x0000480001627983 */ /* 0x004ea20000300a00 */
[----:B----4-:R-:W-:-:S04]  /*af90*/  IMAD.WIDE R112, R243, 0x4, R112 ;  /* 0x00000004f3707825 */ /* 0x010fc800078e0270 */
[----:B---3--:R-:W-:-:S04]  /*afa0*/  IMAD.WIDE R84, R243, 0x4, R84 ;  /* 0x00000004f3547825 */ /* 0x008fc800078e0254 */
[C---:B--2---:R-:W-:Y:S01]  /*afb0*/  IMAD.WIDE R98, R243.reuse, 0x4, R98 ;  /* 0x00000004f3627825 */ /* 0x044fe200078e0262 */
[----:B------:R1:W-:Y:S04]  /*afc0*/  LDGSTS.E [R119+0x46200], [R84.64], !P1 ;  /* 0x4620000054777fae */ /* 0x0003e8000c921844 */
[----:B------:R2:W-:Y:S04]  /*afd0*/  LDGSTS.E [R119+0x46400], [R112.64], !P1 ;  /* 0x4640000070777fae */ /* 0x0005e8000c921844 */
[----:B------:R3:W-:Y:S01]  /*afe0*/  LDGSTS.E [R119+0x46600], [R98.64], !P1 ;  /* 0x4660000062777fae */ /* 0x0007e2000c921844 */
[----:B-1----:R-:W-:-:S03]  /*aff0*/  IMAD.WIDE R84, R243, 0x4, R244 ;  /* 0x00000004f3547825 */ /* 0x002fc600078e02f4 */
[----:B--2---:R-:W2:Y:S01]  /*b000*/  LDL.LU.64 R112, [R1+0x58] ;  /* 0x0000580001707983 */ /* 0x004ea20000300a00 */
[----:B---3--:R-:W-:-:S03]  /*b010*/  IMAD.WIDE R98, R243, 0x4, R238 ;  /* 0x00000004f3627825 */ /* 0x008fc600078e02ee */
[----:B------:R-:W3:Y:S04]  /*b020*/  LDL.LU.64 R244, [R1+0x98] ;  /* 0x0000980001f47983 */ /* 0x000ee80000300a00 */
[----:B------:R-:W4:Y:S04]  /*b030*/  LDL.LU.64 R238, [R1+0x90] ;  /* 0x0000900001ee7983 */ /* 0x000f280000300a00 */
[----:B------:R1:W-:Y:S04]  /*b040*/  LDGSTS.E [R119+0x48000], [R84.64], !P3 ;  /* 0x4800000054777fae */ /* 0x0003e8000d921844 */
[----:B------:R1:W-:Y:S04]  /*b050*/  LDGSTS.E [R119+0x48200], [R98.64], !P3 ;  /* 0x4820000062777fae */ /* 0x0003e8000d921844 */
[----:B-1----:R-:W3:Y:S04]  /*b060*/  LDL.LU.64 R84, [R1+0x80] ;  /* 0x0000800001547983 */ /* 0x002ee80000300a00 */
[----:B------:R-:W4:Y:S01]  /*b070*/  LDL.LU.64 R98, [R1+0xe0] ;  /* 0x0000e00001627983 */ /* 0x000f220000300a00 */
[----:B--2---:R-:W-:-:S05]  /*b080*/  IMAD.WIDE R112, R243, 0x4, R112 ;  /* 0x00000004f3707825 */ /* 0x004fca00078e0270 */
[----:B------:R1:W-:Y:S04]  /*b090*/  LDGSTS.E [R119+0x48400], [R112.64], !P3 ;  /* 0x4840000070777fae */ /* 0x0003e8000d921844 */
[----:B-1----:R-:W2:Y:S01]  /*b0a0*/  LDL.LU.64 R112, [R1+0xd8] ;  /* 0x0000d80001707983 */ /* 0x002ea20000300a00 */
[----:B---3--:R-:W-:-:S05]  /*b0b0*/  IMAD.WIDE R84, R243, 0x4, R84 ;  /* 0x00000004f3547825 */ /* 0x008fca00078e0254 */
[----:B------:R1:W-:Y:S04]  /*b0c0*/  LDGSTS.E [R119+0x48600], [R84.64], !P3 ;  /* 0x4860000054777fae */ /* 0x0003e8000d921844 */
[----:B-1----:R-:W3:Y:S01]  /*b0d0*/  LDL.LU.64 R84, [R1+0xd0] ;  /* 0x0000d00001547983 */ /* 0x002ee20000300a00 */
[----:B----4-:R-:W-:-:S05]  /*b0e0*/  IMAD.WIDE R98, R243, 0x4, R98 ;  /* 0x00000004f3627825 */ /* 0x010fca00078e0262 */
[----:B------:R1:W-:Y:S04]  /*b0f0*/  LDGSTS.E [R119+0x4a000], [R98.64], !P5 ;  /* 0x4a00000062777fae */ /* 0x0003e8000e921844 */
[----:B-1----:R-:W4:Y:S01]  /*b100*/  LDL.LU.64 R98, [R1+0xc8] ;  /* 0x0000c80001627983 */ /* 0x002f220000300a00 */
        /* <DEDUP_REMOVED lines=9> */
[----:B--2---:R-:W-:-:S04]  /*b1a0*/  IMAD.WIDE R112, R243, 0x4, R112 ;  /* 0x00000004f3707825 */ /* 0x004fc800078e0270 */
[----:B---3--:R-:W-:-:S05]  /*b1b0*/  IMAD.WIDE R84, R243, 0x4, R84 ;  /* 0x00000004f3547825 */ /* 0x008fca00078e0254 */
[----:B------:R1:W-:Y:S04]  /*b1c0*/  LDGSTS.E [R119+0x4c000], [R84.64], !P4 ;  /* 0x4c00000054777fae */ /* 0x0003e8000e121844 */
[----:B------:R2:W-:Y:S04]  /*b1d0*/  LDGSTS.E [R119+0x4c200], [R112.64], !P4 ;  /* 0x4c20000070777fae */ /* 0x0005e8000e121844 */
[----:B-1----:R-:W3:Y:S04]  /*b1e0*/  LDL.LU.64 R84, [R1+0xa8] ;  /* 0x0000a80001547983 */ /* 0x002ee80000300a00 */
[----:B--2---:R-:W2:Y:S01]  /*b1f0*/  LDL.LU.64 R112, [R1+0xa0] ;  /* 0x0000a00001707983 */ /* 0x004ea20000300a00 */
[----:B------:R-:W-:-:S05]  /*b200*/  IMAD.MOV.U32 R0, RZ, RZ, c[0x0][0x180] ;  /* 0x00006000ff007624 */ /* 0x000fca00078e00ff */
[----:B------:R-:W-:Y:S01]  /*b210*/  IADD3 R0, R0, -0x9d, RZ ;  /* 0xffffff6300007810 */ /* 0x000fe20007ffe0ff */
[----:B----4-:R-:W-:-:S03]  /*b220*/  IMAD.WIDE R98, R243, 0x4, R98 ;  /* 0x00000004f3627825 */ /* 0x010fc600078e0262 */
[----:B------:R-:W-:Y:S02]  /*b230*/  ISETP.GE.U32.AND P6, PT, R0, 0x7fffff44, PT ;  /* 0x7fffff440000780c */ /* 0x000fe40003fc6070 */
[----:B------:R2:W-:Y:S01]  /*b240*/  LDGSTS.E [R119+0x4c400], [R98.64], !P4 ;  /* 0x4c40000062777fae */ /* 0x0005e2000e121844 */
[----:B---3--:R-:W-:-:S04]  /*b250*/  IMAD.WIDE R84, R243, 0x4, R84 ;  /* 0x00000004f3547825 */ /* 0x008fc800078e0254 */
[C---:B--2---:R-:W-:Y:S01]  /*b260*/  IMAD.WIDE R98, R243.reuse, 0x4, R112 ;  /* 0x00000004f3627825 */ /* 0x044fe200078e0270 */
[----:B------:R1:W-:Y:S03]  /*b270*/  LDGSTS.E [R119+0x4c600], [R84.64], !P4 ;  /* 0x4c60000054777fae */ /* 0x0003e6000e121844 */
[C---:B------:R-:W-:Y:S02]  /*b280*/  IMAD.WIDE R112, R243.reuse, 0x4, R238 ;  /* 0x00000004f3707825 */ /* 0x040fe400078e02ee */
[----:B------:R2:W-:Y:S02]  /*b290*/  LDGSTS.E [R119+0x4e000], [R98.64], !P6 ;  /* 0x4e00000062777fae */ /* 0x0005e4000f121844 */
[C---:B-1----:R-:W-:Y:S02]  /*b2a0*/  IMAD.WIDE R84, R243.reuse, 0x4, R244 ;  /* 0x00000004f3547825 */ /* 0x042fe400078e02f4 */
[----:B------:R-:W3:Y:S04]  /*b2b0*/  LDL.LU.64 R244, [R1+0x40] ;  /* 0x0000400001f47983 */ /* 0x000ee80000300a00 */
[----:B------:R-:W4:Y:S04]  /*b2c0*/  LDL.LU.64 R238, [R1+0x38] ;  /* 0x0000380001ee7983 */ /* 0x000f280000300a00 */
[----:B--2---:R-:W2:Y:S04]  /*b2d0*/  LDL.LU.64 R98, [R1+0x88] ;  /* 0x0000880001627983 */ /* 0x004ea80000300a00 */
[----:B------:R1:W-:Y:S04]  /*b2e0*/  LDGSTS.E [R119+0x4e200], [R84.64], !P6 ;  /* 0x4e20000054777fae */ /* 0x0003e8000f121844 */
[----:B------:R1:W-:Y:S04]  /*b2f0*/  LDGSTS.E [R119+0x4e400], [R112.64], !P6 ;  /* 0x4e40000070777fae */ /* 0x0003e8000f121844 */
[----:B-1----:R-:W3:Y:S04]  /*b300*/  LDL.LU.64 R84, [R1+0xe8] ;  /* 0x0000e80001547983 */ /* 0x002ee80000300a00 */
[----:B------:R-:W3:Y:S04]  /*b310*/  LDL.LU.64 R112, [R1+0x110] ;  /* 0x0001100001707983 */ /* 0x000ee80000300a00 */
[----:B------:R-:W1:Y:S01]  /*b320*/  S2R R241, SR_TID.X ;  /* 0x0000000000f17919 */ /* 0x000e620000002100 */
[----:B--2---:R-:W-:-:S05]  /*b330*/  IMAD.WIDE R98, R243, 0x4, R98 ;  /* 0x00000004f3627825 */ /* 0x004fca00078e0262 */
[----:B------:R2:W-:Y:S04]  /*b340*/  LDGSTS.E [R119+0x4e600], [R98.64], !P6 ;  /* 0x4e60000062777fae */ /* 0x0005e8000f121844 */
[----:B--2---:R-:W2:Y:S01]  /*b350*/  LDL.LU.64 R98, [R1+0x108] ;  /* 0x0001080001627983 */ /* 0x004ea20000300a00 */
[----:B------:R-:W-:Y:S01]  /*b360*/  IMAD.MOV.U32 R118, RZ, RZ, c[0x0][0x180] ;  /* 0x00006000ff767624 */ /* 0x000fe200078e00ff */
[----:B-1----:R-:W-:-:S04]  /*b370*/  LOP3.LUT R241, R241, 0x7f, RZ, 0xc0, !PT ;  /* 0x0000007ff1f17812 */ /* 0x002fc800078ec0ff */
[----:B------:R-:W-:Y:S01]  /*b380*/  IADD3 R0, R118, -0x82, RZ ;  /* 0xffffff7e76007810 */ /* 0x000fe20007ffe0ff */
[----:B------:R-:W-:-:S03]  /*b390*/  IMAD.SHL.U32 R241, R241, 0x4, RZ ;  /* 0x00000004f1f17824 */ /* 0x000fc600078e00ff */
[----:B------:R-:W-:Y:S01]  /*b3a0*/  ISETP.GE.U32.AND P2, PT, R0, 0x7fffff5f, PT ;  /* 0x7fffff5f0000780c */ /* 0x000fe20003f46070 */
[----:B---3--:R-:W-:Y:S01]  /*b3b0*/  IMAD.WIDE R84, R243, 0x4, R84 ;  /* 0x00000004f3547825 */ /* 0x008fe200078e0254 */
[----:B------:R-:W-:-:S03]  /*b3c0*/  LOP3.LUT R241, R241, 0x20, RZ, 0x3c, !PT ;  /* 0x00000020f1f17812 */ /* 0x000fc600078e3cff */
[----:B------:R-:W-:-:S08]  /*b3d0*/  IMAD.WIDE R112, R243, 0x4, R112 ;  /* 0x00000004f3707825 */ /* 0x000fd000078e0270 */
[----:B------:R1:W-:Y:S04]  /*b3e0*/  LDGSTS.E [R241+0x40800], [R84.64], !P2 ;  /* 0x4080000054f17fae */ /* 0x0003e8000d121844 */
[----:B------:R3:W-:Y:S04]  /*b3f0*/  LDGSTS.E [R241+0x40a00], [R112.64], !P2 ;  /* 0x40a0000070f17fae */ /* 0x0007e8000d121844 */
[----:B-1----:R-:W4:Y:S04]  /*b400*/  LDL.LU.64 R84, [R1+0x100] ;  /* 0x0001000001547983 */ /* 0x002f280000300a00 */
[----:B---3--:R-:W3:Y:S01]  /*b410*/  LDL.LU.64 R112, [R1+0xf0] ;  /* 0x0000f00001707983 */ /* 0x008ee20000300a00 */
[----:B--2---:R-:W-:-:S05]  /*b420*/  IMAD.WIDE R98, R243, 0x4, R98 ;  /* 0x00000004f3627825 */ /* 0x004fca00078e0262 */
[----:B------:R1:W-:Y:S04]  /*b430*/  LDGSTS.E [R241+0x40c00], [R98.64], !P2 ;  /* 0x40c0000062f17fae */ /* 0x0003e8000d121844 */
[----:B-1----:R-:W2:Y:S01]  /*b440*/  LDL.LU.64 R98, [R1+0xf8] ;  /* 0x0000f80001627983 */ /* 0x002ea20000300a00 */
[----:B------:R-:W-:-:S04]  /*b450*/  IADD3 R0, R118, -0x86, RZ ;  /* 0xffffff7a76007810 */ /* 0x000fc80007ffe0ff */
[----:B------:R-:W-:Y:S01]  /*b460*/  ISETP.GE.U32.AND P0, PT, R0, 0x7fffff5b, PT ;  /* 0x7fffff5b0000780c */ /* 0x000fe20003f06070 */
[----:B----4-:R-:W-:-:S04]  /*b470*/  IMAD.WIDE R84, R243, 0x4, R84 ;  /* 0x00000004f3547825 */ /* 0x010fc800078e0254 */
[C---:B---3--:R-:W-:Y:S01]  /*b480*/  IMAD.WIDE R112, R243.reuse, 0x4, R112 ;  /* 0x00000004f3707825 */ /* 0x048fe200078e0270 */
[----:B------:R1:W-:Y:S04]  /*b490*/  LDGSTS.E [R241+0x40e00], [R84.64], !P2 ;  /* 0x40e0000054f17fae */ /* 0x0003e8000d121844 */
[----:B-1----:R-:W3:Y:S01]  /*b4a0*/  LDL.LU.64 R84, [R1+0x78] ;  /* 0x0000780001547983 */ /* 0x002ee20000300a00 */
[----:B--2---:R-:W-:-:S05]  /*b4b0*/  IMAD.WIDE R98, R243, 0x4, R98 ;  /* 0x00000004f3627825 */ /* 0x004fca00078e0262 */
[----:B------:R1:W-:Y:S04]  /*b4c0*/  LDGSTS.E [R241+0x42800], [R98.64], !P0 ;  /* 0x4280000062f17fae */ /* 0x0003e8000c121844 */
[----:B------:R2:W-:Y:S04]  /*b4d0*/  LDGSTS.E [R241+0x42a00], [R112.64], !P0 ;  /* 0x42a0000070f17fae */ /* 0x0005e8000c121844 */
[----:B-1----:R-:W4:Y:S04]  /*b4e0*/  LDL.LU.64 R98, [R1+0x68] ;  /* 0x0000680001627983 */ /* 0x002f280000300a00 */
[----:B--2---:R-:W2:Y:S04]  /*b4f0*/  LDL.LU.64 R112, [R1+0x50] ;  /* 0x0000500001707983 */ /* 0x004ea80000300a00 */
[----:B------:R1:W-:Y:S04]  /*b500*/  STL [R1+0x380], RZ ;  /* 0x000380ff01007387 */ /* 0x0003e80000100800 */
        /* <DEDUP_REMOVED lines=127> */
[----:B------:R1:W-:Y:S04]  /*bd00*/  STL [R1], RZ ;  /* 0x000000ff01007387 */ /* 0x0003e80000100800 */
        /* <DEDUP_REMOVED lines=62> */
[----:B------:R1:W-:Y:S01]  /*c0f0*/  STL [R1+0x6fc], RZ ;  /* 0x0006fcff01007387 */ /* 0x0003e20000100800 */
[----:B------:R-:W-:-:S03]  /*c100*/  IADD3 R0, R118, -0x8a, RZ ;  /* 0xffffff7676007810 */ /* 0x000fc60007ffe0ff */
[----:B------:R1:W-:Y:S04]  /*c110*/  STL [R1+0x6e0], RZ ;  /* 0x0006e0ff01007387 */ /* 0x0003e80000100800 */
[----:B------:R1:W-:Y:S04]  /*c120*/  STL [R1+0x6e4], RZ ;  /* 0x0006e4ff01007387 */ /* 0x0003e80000100800 */
[----:B------:R1:W-:Y:S04]  /*c130*/  STL [R1+0x6e8], RZ ;  /* 0x0006e8ff01007387 */ /* 0x0003e80000100800 */
[----:B------:R1:W-:Y:S01]  /*c140*/  STL [R1+0x6ec], RZ ;  /* 0x0006ecff01007387 */ /* 0x0003e20000100800 */
[----:B------:R-:W-:-:S03]  /*c150*/  ISETP.GE.U32.AND P1, PT, R0, 0x7fffff57, PT ;  /* 0x7fffff570000780c */ /* 0x000fc60003f26070 */
        /* <DEDUP_REMOVED lines=16> */
[----:B------:R1:W-:Y:S01]  /*c260*/  STL [R1+0x6bc], RZ ;  /* 0x0006bcff01007387 */ /* 0x0003e20000100800 */
[----:B---3--:R-:W-:-:S03]  /*c270*/  IMAD.WIDE R84, R243, 0x4, R84 ;  /* 0x00000004f3547825 */ /* 0x008fc600078e0254 */
[----:B------:R1:W-:Y:S04]  /*c280*/  STL [R1+0x6a0], RZ ;  /* 0x0006a0ff01007387 */ /* 0x0003e80000100800 */
[----:B------:R1:W-:Y:S04]  /*c290*/  STL [R1+0x6a4], RZ ;  /* 0x0006a4ff01007387 */ /* 0x0003e80000100800 */
[----:B------:R1:W-:Y:S01]  /*c2a0*/  STL [R1+0x6a8], RZ ;  /* 0x0006a8ff01007387 */ /* 0x0003e20000100800 */
[----:B------:R-:W-:-:S03]  /*c2b0*/  ISETP.GE.U32.AND P4, PT, R0, 0x7fffff4b, PT ;  /* 0x7fffff4b0000780c */ /* 0x000fc60003f86070 */
[----:B------:R1:W-:Y:S01]  /*c2c0*/  STL [R1+0x6ac], RZ ;  /* 0x0006acff01007387 */ /* 0x0003e20000100800 */
[----:B------:R-:W-:-:S03]  /*c2d0*/  IADD3 R0, R118, -0x9a, RZ ;  /* 0xffffff6676007810 */ /* 0x000fc60007ffe0ff */
[----:B------:R1:W-:Y:S01]  /*c2e0*/  STL [R1+0x680], RZ ;  /* 0x000680ff01007387 */ /* 0x0003e20000100800 */
[----:B----4-:R-:W-:-:S03]  /*c2f0*/  IMAD.WIDE R98, R243, 0x4, R98 ;  /* 0x00000004f3627825 */ /* 0x010fc600078e0262 */
[----:B------:R1:W-:Y:S04]  /*c300*/  STL [R1+0x684], RZ ;  /* 0x000684ff01007387 */ /* 0x0003e80000100800 */
[----:B------:R1:W-:Y:S04]  /*c310*/  STL [R1+0x688], RZ ;  /* 0x000688ff01007387 */ /* 0x0003e80000100800 */
[----:B------:R2:W-:Y:S04]  /*c320*/  LDGSTS.E [R241+0x42c00], [R84.64], !P0 ;  /* 0x42c0000054f17fae */ /* 0x0005e8000c121844 */
[----:B------:R1:W-:Y:S01]  /*c330*/  STL [R1+0x68c], RZ ;  /* 0x00068cff01007387 */ /* 0x0003e20000100800 */
[----:B------:R-:W-:-:S03]  /*c340*/  ISETP.GE.U32.AND P6, PT, R0, 0x7fffff47, PT ;  /* 0x7fffff470000780c */ /* 0x000fc60003fc6070 */
[----:B------:R-:W3:Y:S01]  /*c350*/  S2R R242, SR_TID.X ;  /* 0x0000000000f27919 */ /* 0x000ee20000002100 */
[----:B--2---:R-:W-:-:S03]  /*c360*/  IMAD.WIDE R84, R243, 0x4, R112 ;  /* 0x00000004f3547825 */ /* 0x004fc600078e0270 */
[----:B------:R1:W-:Y:S01]  /*c370*/  STL [R1+0x670], RZ ;  /* 0x000670ff01007387 */ /* 0x0003e20000100800 */
[----:B------:R-:W-:-:S03]  /*c380*/  IADD3 R0, R118, -0x9e, RZ ;  /* 0xffffff6276007810 */ /* 0x000fc60007ffe0ff */
[----:B------:R1:W-:Y:S01]  /*c390*/  STL [R1+0x674], RZ ;  /* 0x000674ff01007387 */ /* 0x0003e20000100800 */
[----:B------:R-:W-:-:S03]  /*c3a0*/  IMAD.WIDE R112, R243, 0x4, R244 ;  /* 0x00000004f3707825 */ /* 0x000fc600078e02f4 */
[----:B------:R1:W-:Y:S04]  /*c3b0*/  STL [R1+0x678], RZ ;  /* 0x000678ff01007387 */ /* 0x0003e80000100800 */
[----:B------:R1:W-:Y:S01]  /*c3c0*/  STL [R1+0x67c], RZ ;  /* 0x00067cff01007387 */ /* 0x0003e20000100800 */
[----:B------:R-:W-:-:S03]  /*c3d0*/  IMAD.WIDE R122, R243, 0x4, R122 ;  /* 0x00000004f37a7825 */ /* 0x000fc600078e027a */
[----:B------:R2:W-:Y:S04]  /*c3e0*/  LDGSTS.E [R241+0x42e00], [R98.64], !P0 ;  /* 0x42e0000062f17fae */ /* 0x0005e8000c121844 */
[----:B------:R1:W-:Y:S01]  /*c3f0*/  STL [R1+0x660], RZ ;  /* 0x000660ff01007387 */ /* 0x0003e20000100800 */
[----:B------:R-:W-:-:S03]  /*c400*/  ISETP.GE.U32.AND P2, PT, R0, 0x7fffff43, PT ;  /* 0x7fffff430000780c */ /* 0x000fc60003f46070 */
[----:B------:R4:W-:Y:S01]  /*c410*/  LDGSTS.E [R241+0x44800], [R84.64], !P1 ;  /* 0x4480000054f17fae */ /* 0x0009e2000c921844 */
[----:B------:R-:W-:-:S03]  /*c420*/  IMAD.WIDE R124, R243, 0x4, R124 ;  /* 0x00000004f37c7825 */ /* 0x000fc600078e027c */
[----:B------:R1:W-:Y:S01]  /*c430*/  STL [R1+0x664], RZ ;  /* 0x000664ff01007387 */ /* 0x0003e20000100800 */
[----:B--2---:R-:W-:-:S03]  /*c440*/  IMAD.WIDE R98, R243, 0x4, R238 ;  /* 0x00000004f3627825 */ /* 0x004fc600078e02ee */
[----:B------:R1:W-:Y:S01]  /*c450*/  STL [R1+0x668], RZ ;  /* 0x000668ff01007387 */ /* 0x0003e20000100800 */
[----:B------:R-:W-:Y:S01]  /*c460*/  IADD3 R0, R118, -0x83, RZ ;  /* 0xffffff7d76007810 */ /* 0x000fe20007ffe0ff */
[C---:B----4-:R-:W-:Y:S02]  /*c470*/  IMAD.WIDE R84, R243.reuse, 0x4, R120 ;  /* 0x00000004f3547825 */ /* 0x050fe400078e0278 */
[----:B------:R1:W-:Y:S02]  /*c480*/  STL [R1+0x66c], RZ ;  /* 0x00066cff01007387 */ /* 0x0003e40000100800 */
[C---:B------:R-:W-:Y:S02]  /*c490*/  IMAD.WIDE R126, R243.reuse, 0x4, R126 ;  /* 0x00000004f37e7825 */ /* 0x040fe400078e027e */
[----:B------:R1:W-:Y:S02]  /*c4a0*/  STL [R1+0x630], RZ ;  /* 0x000630ff01007387 */ /* 0x0003e40000100800 */
[----:B------:R-:W-:-:S02]  /*c4b0*/  IMAD.WIDE R128, R243, 0x4, R128 ;  /* 0x00000004f3807825 */ /* 0x000fc400078e0280 */
[----:B------:R2:W-:Y:S04]  /*c4c0*/  LDGSTS.E [R241+0x44a00], [R112.64], !P1 ;  /* 0x44a0000070f17fae */ /* 0x0005e8000c921844 */
[----:B------:R1:W-:Y:S01]  /*c4d0*/  STL [R1+0x634], RZ ;  /* 0x000634ff01007387 */ /* 0x0003e20000100800 */
[----:B------:R-:W-:-:S03]  /*c4e0*/  IMAD.WIDE R130, R243, 0x4, R130 ;  /* 0x00000004f3827825 */ /* 0x000fc600078e0282 */
[----:B------:R2:W-:Y:S01]  /*c4f0*/  LDGSTS.E [R241+0x44c00], [R98.64], !P1 ;  /* 0x44c0000062f17fae */ /* 0x0005e2000c921844 */
[----:B------:R-:W-:-:S03]  /*c500*/  IMAD.WIDE R132, R243, 0x4, R132 ;  /* 0x00000004f3847825 */ /* 0x000fc600078e0284 */
[----:B------:R1:W-:Y:S01]  /*c510*/  STL [R1+0x638], RZ ;  /* 0x000638ff01007387 */ /* 0x0003e20000100800 */
[----:B------:R-:W-:Y:S01]  /*c520*/  ISETP.GE.U32.AND P0, PT, R0, 0x7fffff5e, PT ;  /* 0x7fffff5e0000780c */ /* 0x000fe20003f06070 */
[----:B------:R-:W-:Y:S02]  /*c530*/  IMAD.WIDE R134, R243, 0x4, R134 ;  /* 0x00000004f3867825 */ /* 0x000fe400078e0286 */
[----:B------:R2:W-:Y:S01]  /*c540*/  LDGSTS.E [R241+0x44e00], [R84.64], !P1 ;  /* 0x44e0000054f17fae */ /* 0x0005e2000c921844 */
[----:B------:R-:W-:-:S03]  /*c550*/  IADD3 R0, R118, -0x87, RZ ;  /* 0xffffff7976007810 */ /* 0x000fc60007ffe0ff */
[----:B------:R1:W-:Y:S01]  /*c560*/  STL [R1+0x63c], RZ ;  /* 0x00063cff01007387 */ /* 0x0003e20000100800 */
[----:B------:R-:W-:-:S03]  /*c570*/  IMAD.WIDE R136, R243, 0x4, R136 ;  /* 0x00000004f3887825 */ /* 0x000fc600078e0288 */
[----:B------:R2:W-:Y:S01]  /*c580*/  LDGSTS.E [R241+0x46800], [R122.64], !P3 ;  /* 0x468000007af17fae */ /* 0x0005e2000d921844 */
[----:B------:R-:W-:-:S03]  /*c590*/  IMAD.WIDE R138, R243, 0x4, R138 ;  /* 0x00000004f38a7825 */ /* 0x000fc600078e028a */
[----:B------:R1:W-:Y:S01]  /*c5a0*/  STL [R1+0x620], RZ ;  /* 0x000620ff01007387 */ /* 0x0003e20000100800 */
[----:B------:R-:W-:-:S03]  /*c5b0*/  IMAD.WIDE R140, R243, 0x4, R140 ;  /* 0x00000004f38c7825 */ /* 0x000fc600078e028c */
[----:B------:R2:W-:Y:S04]  /*c5c0*/  LDGSTS.E [R241+0x46a00], [R124.64], !P3 ;  /* 0x46a000007cf17fae */ /* 0x0005e8000d921844 */
        /* <DEDUP_REMOVED lines=8> */
[----:B------:R-:W-:-:S03]  /*c650*/  IADD3 R0, R118, -0x8b, RZ ;  /* 0xffffff7576007810 */ /* 0x000fc60007ffe0ff */
        /* <DEDUP_REMOVED lines=20> */
[----:B---3--:R-:W-:-:S03]  /*c7a0*/  LOP3.LUT R242, R242, 0x7f, RZ, 0xc0, !PT ;  /* 0x0000007ff2f27812 */ /* 0x008fc600078ec0ff */
[----:B------:R2:W-:Y:S01]  /*c7b0*/  LDGSTS.E [R241+0x4ac00], [R142.64], !P4 ;  /* 0x4ac000008ef17fae */ /* 0x0005e2000e121844 */
[----:B------:R-:W-:-:S03]  /*c7c0*/  IMAD.WIDE R158, R243, 0x4, R158 ;  /* 0x00000004f39e7825 */ /* 0x000fc600078e029e */
[----:B------:R1:W-:Y:S01]  /*c7d0*/  STL [R1+0x1a8], RZ ;  /* 0x0001a8ff01007387 */ /* 0x0003e20000100800 */
[----:B------:R-:W-:-:S03]  /*c7e0*/  IMAD.WIDE R160, R243, 0x4, R160 ;  /* 0x00000004f3a07825 */ /* 0x000fc600078e02a0 */
[----:B------:R2:W-:Y:S04]  /*c7f0*/  LDGSTS.E [R241+0x4ae00], [R144.64], !P4 ;  /* 0x4ae0000090f17fae */ /* 0x0005e8000e121844 */
[----:B------:R1:W-:Y:S04]  /*c800*/  STL [R1+0x1ac], RZ ;  /* 0x0001acff01007387 */ /* 0x0003e80000100800 */
[----:B------:R2:W-:Y:S04]  /*c810*/  LDGSTS.E [R241+0x4c800], [R146.64], !P6 ;  /* 0x4c80000092f17fae */ /* 0x0005e8000f121844 */
[----:B------:R1:W-:Y:S01]  /*c820*/  STL [R1+0x190], RZ ;  /* 0x000190ff01007387 */ /* 0x0003e20000100800 */
[----:B------:R-:W-:-:S03]  /*c830*/  ISETP.GE.U32.AND P5, PT, R0, 0x7fffff52, PT ;  /* 0x7fffff520000780c */ /* 0x000fc60003fa6070 */
[----:B------:R2:W-:Y:S01]  /*c840*/  LDGSTS.E [R241+0x4ca00], [R148.64], !P6 ;  /* 0x4ca0000094f17fae */ /* 0x0005e2000f121844 */
[----:B------:R-:W-:-:S03]  /*c850*/  SHF.L.U32 R242, R242, 0x2, RZ ;  /* 0x00000002f2f27819 */ /* 0x000fc600000006ff */
[----:B------:R1:W-:Y:S01]  /*c860*/  STL [R1+0x194], RZ ;  /* 0x000194ff01007387 */ /* 0x0003e20000100800 */
[----:B------:R-:W-:-:S03]  /*c870*/  IADD3 R0, R118, -0x93, RZ ;  /* 0xffffff6d76007810 */ /* 0x000fc60007ffe0ff */
[----:B------:R2:W-:Y:S04]  /*c880*/  LDGSTS.E [R241+0x4cc00], [R150.64], !P6 ;  /* 0x4cc0000096f17fae */ /* 0x0005e8000f121844 */
[----:B------:R1:W-:Y:S04]  /*c890*/  STL [R1+0x198], RZ ;  /* 0x000198ff01007387 */ /* 0x0003e80000100800 */
[----:B------:R2:W-:Y:S04]  /*c8a0*/  LDGSTS.E [R241+0x4ce00], [R152.64], !P6 ;  /* 0x4ce0000098f17fae */ /* 0x0005e8000f121844 */
[----:B------:R1:W-:Y:S04]  /*c8b0*/  STL [R1+0x19c], RZ ;  /* 0x00019cff01007387 */ /* 0x0003e80000100800 */
        /* <DEDUP_REMOVED lines=14> */
[----:B------:R1:W-:Y:S01]  /*c9a0*/  STL [R1+0x5b0], RZ ;  /* 0x0005b0ff01007387 */ /* 0x0003e20000100800 */
[----:B--2---:R-:W-:-:S03]  /*c9b0*/  LOP3.LUT R241, R242, 0x40, RZ, 0x3c, !PT ;  /* 0x00000040f2f17812 */ /* 0x004fc600078e3cff */
[----:B------:R1:W-:Y:S01]  /*c9c0*/  STL [R1+0x5b4], RZ ;  /* 0x0005b4ff01007387 */ /* 0x0003e20000100800 */
[----:B------:R-:W-:-:S03]  /*c9d0*/  IMAD.WIDE R74, R243, 0x4, R74 ;  /* 0x00000004f34a7825 */ /* 0x000fc600078e024a */
[----:B------:R1:W-:Y:S01]  /*c9e0*/  STL [R1+0x5b8], RZ ;  /* 0x0005b8ff01007387 */ /* 0x0003e20000100800 */
[----:B------:R-:W-:-:S03]  /*c9f0*/  IMAD.WIDE R76, R243, 0x4, R76 ;  /* 0x00000004f34c7825 */ /* 0x000fc600078e024c */
[----:B------:R1:W-:Y:S01]  /*ca00*/  STL [R1+0x5bc], RZ ;  /* 0x0005bcff01007387 */ /* 0x0003e20000100800 */
[----:B------:R-:W-:Y:S01]  /*ca10*/  ISETP.GE.U32.AND P6, PT, R0, 0x7fffff4a, PT ;  /* 0x7fffff4a0000780c */ /* 0x000fe20003fc6070 */
[C---:B------:R-:W-:Y:S02]  /*ca20*/  IMAD.WIDE R78, R243.reuse, 0x4, R78 ;  /* 0x00000004f34e7825 */ /* 0x040fe400078e024e */
[----:B------:R1:W-:Y:S01]  /*ca30*/  STL [R1+0x5a0], RZ ;  /* 0x0005a0ff01007387 */ /* 0x0003e20000100800 */
[----:B------:R-:W-:Y:S01]  /*ca40*/  IADD3 R0, R118, -0x9b, RZ ;  /* 0xffffff6576007810 */ /* 0x000fe20007ffe0ff */
[C---:B------:R-:W-:Y:S02]  /*ca50*/  IMAD.WIDE R80, R243.reuse, 0x4, R80 ;  /* 0x00000004f3507825 */ /* 0x040fe400078e0250 */
[----:B------:R2:W-:Y:S04]  /*ca60*/  LDGSTS.E [R241+0x41000], [R10.64], !P0 ;  /* 0x410000000af17fae */ /* 0x0005e8000c121844 */
[----:B------:R-:W3:Y:S01]  /*ca70*/  S2R R245, SR_TID.X ;  /* 0x0000000000f57919 */ /* 0x000ee20000002100 */
        /* <DEDUP_REMOVED lines=54> */
[----:B------:R4:W-:Y:S01]  /*cde0*/  LDGSTS.E [R241+0x49000], [R178.64], !P4 ;  /* 0x49000000b2f17fae */ /* 0x0009e2000e121844 */
[----:B------:R-:W-:-:S03]  /*cdf0*/  IMAD.MOV.U32 R238, RZ, RZ, c[0x0][0x180] ;  /* 0x00006000ffee7624 */ /* 0x000fc600078e00ff */
        /* <DEDUP_REMOVED lines=11> */
[----:B------:R1:W-:Y:S04]  /*ceb0*/  STL [R1+0x230], RZ ;  /* 0x000230ff01007387 */ /* 0x0003e80000100800 */
[----:B------:R4:W-:Y:S04]  /*cec0*/  LDGSTS.E [R241+0x4b000], [R186.64], !P6 ;  /* 0x4b000000baf17fae */ /* 0x0009e8000f121844 */
[----:B------:R1:W-:Y:S01]  /*ced0*/  STL [R1+0x234], RZ ;  /* 0x000234ff01007387 */ /* 0x0003e20000100800 */
[----:B---3--:R-:W-:-:S03]  /*cee0*/  LOP3.LUT R239, R245, 0x1f, RZ, 0xc0, !PT ;  /* 0x0000001ff5ef7812 */ /* 0x008fc600078ec0ff */
[----:B------:R4:W-:Y:S01]  /*cef0*/  LDGSTS.E [R241+0x4b200], [R188.64], !P6 ;  /* 0x4b200000bcf17fae */ /* 0x0009e2000f121844 */
[----:B------:R-:W-:-:S03]  /*cf00*/  IADD3 R238, R238, -0x80, RZ ;  /* 0xffffff80eeee7810 */ /* 0x000fc60007ffe0ff */
        /* <DEDUP_REMOVED lines=19> */
[----:B------:R4:W-:Y:S01]  /*d040*/  LDGSTS.E [R241+0x4d600], [R200.64], !P2 ;  /* 0x4d600000c8f17fae */ /* 0x0009e2000d121844 */
[----:B------:R-:W-:-:S03]  /*d050*/  ISETP.GE.AND P2, PT, R239, R238, PT ;  /* 0x000000eeef00720c */ /* 0x000fc60003f46270 */
[----:B------:R1:W-:Y:S01]  /*d060*/  STL [R1+0x540], RZ ;  /* 0x000540ff01007387 */ /* 0x0003e20000100800 */
[----:B------:R-:W-:-:S03]  /*d070*/  LOP3.LUT R238, R242, 0x60, RZ, 0x3c, !PT ;  /* 0x00000060f2ee7812 */ /* 0x000fc600078e3cff */
[----:B------:R1:W-:Y:S01]  /*d080*/  STL [R1+0x544], RZ ;  /* 0x000544ff01007387 */ /* 0x0003e20000100800 */
[----:B------:R-:W-:Y:S01]  /*d090*/  ISETP.GE.U32.AND P4, PT, R0, 0x7fffff51, PT ;  /* 0x7fffff510000780c */ /* 0x000fe20003f86070 */
[C---:B------:R-:W-:Y:S02]  /*d0a0*/  IMAD.WIDE R88, R243.reuse, 0x4, R88 ;  /* 0x00000004f3587825 */ /* 0x040fe400078e0258 */
[----:B------:R1:W-:Y:S01]  /*d0b0*/  STL [R1+0x548], RZ ;  /* 0x000548ff01007387 */ /* 0x0003e20000100800 */
[----:B------:R-:W-:Y:S01]  /*d0c0*/  IADD3 R0, R118, -0x94, RZ ;  /* 0xffffff6c76007810 */ /* 0x000fe20007ffe0ff */
[C---:B------:R-:W-:Y:S02]  /*d0d0*/  IMAD.WIDE R104, R243.reuse, 0x4, R104 ;  /* 0x00000004f3687825 */ /* 0x040fe400078e0268 */
[----:B------:R4:W-:Y:S04]  /*d0e0*/  LDGSTS.E [R241+0x4f000], [R202.64], !P0 ;  /* 0x4f000000caf17fae */ /* 0x0009e8000c121844 */
        /* <DEDUP_REMOVED lines=25> */
[----:B------:R-:W-:-:S03]  /*d280*/  IMAD.MOV.U32 R242, RZ, RZ, 0x1f ;  /* 0x0000001ffff27424 */ /* 0x000fc600078e00ff */
[----:B------:R3:W-:Y:S01]  /*d290*/  LDGSTS.E [R238+0x43800], [R90.64], !P3 ;  /* 0x438000005aee7fae */ /* 0x0007e2000d921844 */
[----:B--2---:R-:W-:-:S03]  /*d2a0*/  IADD3 R10, R118, -0x9c, RZ ;  /* 0xffffff64760a7810 */ /* 0x004fc60007ffe0ff */
[----:B------:R1:W-:Y:S01]  /*d2b0*/  STL [R1+0x25c], RZ ;  /* 0x00025cff01007387 */ /* 0x0003e20000100800 */
[----:B------:R-:W-:Y:S01]  /*d2c0*/  ISETP.GE.U32.AND P1, PT, R0, 0x7fffff49, PT ;  /* 0x7fffff490000780c */ /* 0x000fe20003f26070 */
[C---:B------:R-:W-:Y:S02]  /*d2d0*/  IMAD.WIDE R218, R243.reuse, 0x4, R218 ;  /* 0x00000004f3da7825 */ /* 0x040fe400078e02da */
[----:B------:R3:W-:Y:S04]  /*d2e0*/  LDGSTS.E [R238+0x43a00], [R250.64], !P3 ;  /* 0x43a00000faee7fae */ /* 0x0007e8000d921844 */
[----:B------:R1:W-:Y:S01]  /*d2f0*/  STL [R1+0x240], RZ ;  /* 0x000240ff01007387 */ /* 0x0003e20000100800 */
[----:B------:R-:W-:-:S03]  /*d300*/  IMAD.WIDE R220, R243, 0x4, R220 ;  /* 0x00000004f3dc7825 */ /* 0x000fc600078e02dc */
[----:B------:R3:W-:Y:S01]  /*d310*/  LDGSTS.E [R238+0x43c00], [R248.64], !P3 ;  /* 0x43c00000f8ee7fae */ /* 0x0007e2000d921844 */
[----:B------:R-:W-:-:S03]  /*d320*/  IMAD.WIDE R222, R243, 0x4, R222 ;  /* 0x00000004f3de7825 */ /* 0x000fc600078e02de */
[----:B------:R1:W-:Y:S01]  /*d330*/  STL [R1+0x244], RZ ;  /* 0x000244ff01007387 */ /* 0x0003e20000100800 */
[----:B------:R-:W-:-:S03]  /*d340*/  SEL R11, RZ, 0x4, P2 ;  /* 0x00000004ff0b7807 */ /* 0x000fc60001000000 */
[----:B------:R3:W-:Y:S01]  /*d350*/  LDGSTS.E [R238+0x43e00], [R246.64], !P3 ;  /* 0x43e00000f6ee7fae */ /* 0x0007e2000d921844 */
[----:B------:R-:W-:-:S03]  /*d360*/  IMAD.WIDE R224, R243, 0x4, R224 ;  /* 0x00000004f3e07825 */ /* 0x000fc600078e02e0 */
[----:B------:R1:W-:Y:S01]  /*d370*/  STL [R1+0x248], RZ ;  /* 0x000248ff01007387 */ /* 0x0003e20000100800 */
[----:B------:R-:W-:-:S03]  /*d380*/  ISETP.GE.U32.AND P2, PT, R10, 0x7fffff45, PT ;  /* 0x7fffff450a00780c */ /* 0x000fc60003f46070 */
[----:B------:R3:W-:Y:S01]  /*d390*/  LDGSTS.E [R238+0x45800], [R210.64], !P5 ;  /* 0x45800000d2ee7fae */ /* 0x0007e2000e921844 */
[----:B------:R-:W-:-:S03]  /*d3a0*/  IMAD.WIDE R226, R243, 0x4, R226 ;  /* 0x00000004f3e27825 */ /* 0x000fc600078e02e2 */
[----:B------:R1:W-:Y:S01]  /*d3b0*/  STL [R1+0x24c], RZ ;  /* 0x00024cff01007387 */ /* 0x0003e20000100800 */
[----:B----4-:R-:W-:-:S03]  /*d3c0*/  IADD3 R241, R118, -0xa0, RZ ;  /* 0xffffff6076f17810 */ /* 0x010fc60007ffe0ff */
[----:B------:R3:W-:Y:S01]  /*d3d0*/  LDGSTS.E [R238+0x45a00], [R212.64], !P5 ;  /* 0x45a00000d4ee7fae */ /* 0x0007e2000e921844 */
[----:B------:R-:W-:-:S03]  /*d3e0*/  IADD3 R242, R242, c[0x0][0x180], RZ ;  /* 0x00006000f2f27a10 */ /* 0x000fc60007ffe0ff */
        /* <DEDUP_REMOVED lines=10> */
[----:B------:R-:W-:-:S03]  /*d490*/  ISETP.GE.U32.AND P3, PT, R241, 0x7fffff41, PT ;  /* 0x7fffff41f100780c */ /* 0x000fc60003f66070 */
[----:B------:R1:W-:Y:S01]  /*d4a0*/  STL [R1+0x53c], RZ ;  /* 0x00053cff01007387 */ /* 0x0003e20000100800 */
[----:B------:R-:W-:-:S03]  /*d4b0*/  ISETP.GT.AND P0, PT, R242, 0x9f, PT ;  /* 0x0000009ff200780c */ /* 0x000fc60003f04270 */
        /* <DEDUP_REMOVED lines=12> */
[----:B------:R-:W-:-:S03]  /*d580*/  SEL R11, R11, RZ, P0 ;  /* 0x000000ff0b0b7207 */ /* 0x000fc60000000000 */
        /* <DEDUP_REMOVED lines=12> */
[----:B------:R-:W-:-:S03]  /*d650*/  ISETP.NE.U32.AND P0, PT, R11, RZ, PT ;  /* 0x000000ff0b00720c */ /* 0x000fc60003f05070 */
[----:B------:R3:W-:Y:S01]  /*d660*/  LDGSTS.E [R238+0x4ba00], [R236.64], !P1 ;  /* 0x4ba00000ecee7fae */ /* 0x0007e2000c921844 */
[----:B------:R-:W-:-:S03]  /*d670*/  IMAD.WIDE R96, R243, 0x4, R96 ;  /* 0x00000004f3607825 */ /* 0x000fc600078e0260 */
[----:B------:R1:W-:Y:S01]  /*d680*/  STL [R1+0x390], RZ ;  /* 0x000390ff01007387 */ /* 0x0003e20000100800 */
[----:B------:R-:W-:Y:S01]  /*d690*/  IMAD.MOV.U32 R118, RZ, RZ, c[0x0][0x18c] ;  /* 0x00006300ff767624 */ /* 0x000fe200078e00ff */
[----:B------:R-:W-:Y:S02]  /*d6a0*/  LOP3.LUT R245, R245, 0x60, RZ, 0xc0, !PT ;  /* 0x00000060f5f57812 */ /* 0x000fe400078ec0ff */
        /* <DEDUP_REMOVED lines=8> */
[----:B------:R-:W-:-:S03]  /*d730*/  IMAD.SHL.U32 R118, R118, 0x20, RZ ;  /* 0x0000002076767824 */ /* 0x000fc600078e00ff */
[----:B------:R3:W-:Y:S01]  /*d740*/  LDGSTS.E [R238+0x4da00], [R114.64], !P2 ;  /* 0x4da0000072ee7fae */ /* 0x0007e2000d121844 */
[----:B------:R-:W-:-:S03]  /*d750*/  SHF.R.U32.HI R245, RZ, 0x1, R245 ;  /* 0x00000001fff57819 */ /* 0x000fc600000116f5 */
[----:B------:R1:W-:Y:S04]  /*d760*/  STL [R1+0x210], RZ ;  /* 0x000210ff01007387 */ /* 0x0003e80000100800 */
        /* <DEDUP_REMOVED lines=16> */
[----:B------:R1:W-:Y:S01]  /*d870*/  STL [R1+0x20c], RZ ;  /* 0x00020cff01007387 */ /* 0x0003e20000100800 */
[----:B---3--:R-:W-:-:S03]  /*d880*/  LOP3.LUT R238, R119, R245, RZ, 0x3c, !PT ;  /* 0x000000f577ee7212 */ /* 0x008fc600078e3cff */
[----:B------:R1:W-:Y:S01]  /*d890*/  STL [R1+0x330], RZ ;  /* 0x000330ff01007387 */ /* 0x0003e20000100800 */
[----:B------:R-:W-:-:S03]  /*d8a0*/  IMAD.WIDE R36, R118, 0x4, R36 ;  /* 0x0000000476247825 */ /* 0x000fc600078e0224 */
[----:B------:R1:W-:Y:S01]  /*d8b0*/  STL [R1+0x334], RZ ;  /* 0x000334ff01007387 */ /* 0x0003e20000100800 */
[----:B------:R-:W-:-:S03]  /*d8c0*/  IMAD.WIDE R52, R118, 0x4, R52 ;  /* 0x0000000476347825 */ /* 0x000fc600078e0234 */
[----:B------:R1:W-:Y:S01]  /*d8d0*/  STL [R1+0x338], RZ ;  /* 0x000338ff01007387 */ /* 0x0003e20000100800 */
[----:B------:R-:W-:-:S03]  /*d8e0*/  IMAD.WIDE R4, R118, 0x4, R4 ;  /* 0x0000000476047825 */ /* 0x000fc600078e0204 */
[----:B------:R-:W0:Y:S01]  /*d8f0*/  LDGDEPBAR ;  /* 0x00000000000079af */ /* 0x000e220000000000 */
[----:B------:R-:W-:-:S03]  /*d900*/  IMAD.WIDE R60, R118, 0x4, R60 ;  /* 0x00000004763c7825 */ /* 0x000fc600078e023c */
[----:B------:R1:W-:Y:S01]  /*d910*/  STL [R1+0x33c], RZ ;  /* 0x00033cff01007387 */ /* 0x0003e20000100800 */
[----:B------:R-:W-:-:S03]  /*d920*/  IMAD.WIDE R54, R118, 0x4, R54 ;  /* 0x0000000476367825 */ /* 0x000fc600078e0236 */
[----:B------:R1:W-:Y:S04]  /*d930*/  LDGSTS.E [R238+0x60000], [R18.64], P0 ;  /* 0x6000000012ee7fae */ /* 0x0003e80008121844 */
        /* <DEDUP_REMOVED lines=11> */
[----:B------:R1:W-:Y:S01]  /*d9f0*/  LDGSTS.E [R238+0x61000], [R36.64], P0 ;  /* 0x6100000024ee7fae */ /* 0x0003e20008121844 */
[----:B------:R-:W-:-:S03]  /*da00*/  LOP3.LUT R119, R119, R245, RZ, 0x3c, !PT ;  /* 0x000000f577777212 */ /* 0x000fc600078e3cff */
        /* <DEDUP_REMOVED lines=12> */
[----:B------:R-:W-:-:S03]  /*dad0*/  LOP3.LUT R119, R119, 0x40, RZ, 0x3c, !PT ;  /* 0x0000004077777812 */ /* 0x000fc600078e3cff */
        /* <DEDUP_REMOVED lines=45> */
[----:B------:R1:W-:Y:S04]  /*ddb0*/  STL [R1+0x28c], RZ ;  /* 0x00028cff01007387 */ /* 0x0003e80000100800 */
        /* <DEDUP_REMOVED lines=9> */
[----:B------:R1:W-:Y:S04]  /*de50*/  LDGSTS.E [R119+0x63600], [R16.64], P0 ;  /* 0x6360000010777fae */ /* 0x0003e80008121844 */
[----:B------:R2:W-:Y:S04]  /*de60*/  LDGSTS.E [R119+0x63a00], [R50.64], P0 ;  /* 0x63a0000032777fae */ /* 0x0005e80008121844 */
[----:B------:R2:W-:Y:S01]  /*de70*/  LDGSTS.E [R119+0x63e00], [R40.64], P0 ;  /* 0x63e0000028777fae */ /* 0x0005e20008121844 */
[----:B------:R-:W-:-:S03]  /*de80*/  ISETP.GE.AND P0, PT, R242, 0x20, PT ;  /* 0x00000020f200780c */ /* 0x000fc60003f06270 */
[----:B------:R-:W0:Y:S01]  /*de90*/  LDGDEPBAR ;  /* 0x00000000000079af */ /* 0x000e220000000000 */
[----:B-1----:R-:W-:Y:S01]  /*dea0*/  CS2R R28, SRZ ;  /* 0x00000000001c7805 */ /* 0x002fe2000001ff00 */
[----:B------:R-:W-:Y:S01]  /*deb0*/  CS2R R30, SRZ ;  /* 0x00000000001e7805 */ /* 0x000fe2000001ff00 */
        /* <DEDUP_REMOVED lines=11> */
[----:B--2---:R-:W-:Y:S01]  /*df70*/  CS2R R118, SRZ ;  /* 0x0000000000767805 */ /* 0x004fe2000001ff00 */
[----:B----4-:R-:W-:Y:S01]  /*df80*/  CS2R R60, SRZ ;  /* 0x00000000003c7805 */ /* 0x010fe2000001ff00 */
[----:B------:R-:W-:Y:S01]  /*df90*/  CS2R R62, SRZ ;  /* 0x00000000003e7805 */ /* 0x000fe2000001ff00 */
[----:B------:R-:W-:Y:S01]  /*dfa0*/  CS2R R56, SRZ ;  /* 0x0000000000387805 */ /* 0x000fe2000001ff00 */
[----:B------:R-:W-:Y:S01]  /*dfb0*/  CS2R R58, SRZ ;  /* 0x00000000003a7805 */ /* 0x000fe2000001ff00 */
[----:B---3--:R-:W-:Y:S01]  /*dfc0*/  CS2R R52, SRZ ;  /* 0x0000000000347805 */ /* 0x008fe2000001ff00 */
        /* <DEDUP_REMOVED lines=61> */
[----:B------:R-:W-:Y:S05]  /*e3a0*/  @!P0 BRA `(.L_x_0) ;  /* 0x00018db000008947 */ /* 0x000fea0003800000 */
[----:B------:R-:W2:Y:S04]  /*e3b0*/  LDL.LU R165, [R1+0x2a0] ;  /* 0x0002a00001a57983 */ /* 0x000ea80000300800 */
[----:B------:R-:W3:Y:S04]  /*e3c0*/  LDL.LU R162, [R1+0x2a4] ;  /* 0x0002a40001a27983 */ /* 0x000ee80000300800 */
[----:B------:R-:W4:Y:S04]  /*e3d0*/  LDL.LU R163, [R1+0x2a8] ;  /* 0x0002a80001a37983 */ /* 0x000f280000300800 */
[----:B------:R-:W4:Y:S04]  /*e3e0*/  LDL.LU R242, [R1+0x2ac] ;  /* 0x0002ac0001f27983 */ /* 0x000f280000300800 */
[----:B------:R-:W4:Y:S04]  /*e3f0*/  LDL.LU R38, [R1+0x2f0] ;  /* 0x0002f00001267983 */ /* 0x000f280000300800 */
[----:B------:R-:W4:Y:S04]  /*e400*/  LDL.LU R39, [R1+0x2f4] ;  /* 0x0002f40001277983 */ /* 0x000f280000300800 */
[----:B------:R-:W4:Y:S04]  /*e410*/  LDL.LU R161, [R1+0x2f8] ;  /* 0x0002f80001a17983 */ /* 0x000f280000300800 */
[----:B------:R-:W4:Y:S04]  /*e420*/  LDL.LU R112, [R1+0x2fc] ;  /* 0x0002fc0001707983 */ /* 0x000f280000300800 */
[----:B------:R-:W4:Y:S04]  /*e430*/  LDL.LU R113, [R1+0x300] ;  /* 0x0003000001717983 */ /* 0x000f280000300800 */
[----:B------:R-:W4:Y:S01]  /*e440*/  LDL.LU R126, [R1+0x304] ;  /* 0x00030400017e7983 */ /* 0x000f220000300800 */
[----:B------:R-:W-:-:S03]  /*e450*/  IMAD R160, R239, c[0x0][0x18c], RZ ;  /* 0x00006300efa07a24 */ /* 0x000fc600078e02ff */
[----:B------:R-:W4:Y:S04]  /*e460*/  LDL.LU R127, [R1+0x308] ;  /* 0x00030800017f7983 */ /* 0x000f280000300800 */
[----:B------:R-:W4:Y:S04]  /*e470*/  LDL.LU R124, [R1+0x30c] ;  /* 0x00030c00017c7983 */ /* 0x000f280000300800 */
[----:B------:R-:W4:Y:S04]  /*e480*/  LDL.LU R239, [R1+0x310] ;  /* 0x0003100001ef7983 */ /* 0x000f280000300800 */
[----:B------:R-:W4:Y:S04]  /*e490*/  LDL.LU R238, [R1+0x314] ;  /* 0x0003140001ee7983 */ /* 0x000f280000300800 */
[----:B------:R-:W4:Y:S01]  /*e4a0*/  LDL.LU R125, [R1+0x318] ;  /* 0x00031800017d7983 */ /* 0x000f220000300800 */
[----:B------:R-:W-:-:S02]  /*e4b0*/  SHF.R.S32.HI R0, RZ, 0x1f, R160 ;  /* 0x0000001fff007819 */ /* 0x000fc400000114a0 */
[C---:B--2---:R-:W-:Y:S02]  /*e4c0*/  IADD3 R3, P4, R160.reuse, R165, RZ ;  /* 0x000000a5a0037210 */ /* 0x044fe40007f9e0ff */
[C---:B---3--:R-:W-:Y:S02]  /*e4d0*/  IADD3 R4, P3, R160.reuse, R162, RZ ;  /* 0x000000a2a0047210 */ /* 0x048fe40007f7e0ff */
[----:B----4-:R-:W-:-:S03]  /*e4e0*/  IADD3 R5, P2, R160, R163, RZ ;  /* 0x000000a3a0057210 */ /* 0x010fc60007f5e0ff */
[----:B------:R1:W-:Y:S01]  /*e4f0*/  STL [R1+0xfdc], R4 ;  /* 0x000fdc0401007387 */ /* 0x0003e20000100800 */
[C---:B------:R-:W-:Y:S02]  /*e500*/  IADD3 R6, P1, R160.reuse, R242, RZ ;  /* 0x000000f2a0067210 */ /* 0x040fe40007f3e0ff */
[C---:B------:R-:W-:Y:S02]  /*e510*/  IADD3 R7, P0, R160.reuse, R38, RZ ;  /* 0x00000026a0077210 */ /* 0x040fe40007f1e0ff */
[----:B-1----:R-:W-:Y:S02]  /*e520*/  LEA.HI.X.SX32 R4, R165, R0, 0x1, P4 ;  /* 0x00000000a5047211 */ /* 0x002fe400020f0eff */
[C---:B------:R-:W-:Y:S01]  /*e530*/  IADD3 R8, P6, R160.reuse, R39, RZ ;  /* 0x00000027a0087210 */ /* 0x040fe20007fde0ff */
[----:B------:R1:W-:Y:S01]  /*e540*/  STL [R1+0xfd8], R7 ;  /* 0x000fd80701007387 */ /* 0x0003e20000100800 */
[----:B------:R-:W-:-:S03]  /*e550*/  IADD3 R9, P5, R160, R161, RZ ;  /* 0x000000a1a0097210 */ /* 0x000fc60007fbe0ff */
[----:B------:R2:W-:Y:S04]  /*e560*/  STL [R1+0xfd4], R8 ;  /* 0x000fd40801007387 */ /* 0x0005e80000100800 */
[----:B------:R3:W-:Y:S04]  /*e570*/  STL [R1+0xfd0], R9 ;  /* 0x000fd00901007387 */ /* 0x0007e80000100800 */
[----:B------:R-:W4:Y:S01]  /*e580*/  LDL.LU R167, [R1+0x31c] ;  /* 0x00031c0001a77983 */ /* 0x000f220000300800 */
[----:B------:R-:W-:Y:S02]  /*e590*/  IADD3 R10, P4, R160, R112, RZ ;  /* 0x00000070a00a7210 */ /* 0x000fe40007f9e0ff */
[----:B-1----:R-:W-:-:S02]  /*e5a0*/  LEA.HI.X.SX32 R7, R162, R0, 0x1, P3 ;  /* 0x00000000a2077211 */ /* 0x002fc400018f0eff */
[C---:B------:R-:W-:Y:S01]  /*e5b0*/  IADD3 R11, P3, R160.reuse, R113, RZ ;  /* 0x00000071a00b7210 */ /* 0x040fe20007f7e0ff */
[----:B------:R1:W-:Y:S01]  /*e5c0*/  STL [R1+0xfcc], R10 ;  /* 0x000fcc0a01007387 */ /* 0x0003e20000100800 */
[----:B--2---:R-:W-:Y:S02]  /*e5d0*/  LEA.HI.X.SX32 R8, R163, R0, 0x1, P2 ;  /* 0x00000000a3087211 */ /* 0x004fe400010f0eff */
[----:B------:R-:W-:Y:S01]  /*e5e0*/  IADD3 R12, P2, R160, R126, RZ ;  /* 0x0000007ea00c7210 */ /* 0x000fe20007f5e0ff */
[----:B------:R-:W2:Y:S01]  /*e5f0*/  LDL.LU R164, [R1+0x320] ;  /* 0x0003200001a47983 */ /* 0x000ea20000300800 */
[-C--:B---3--:R-:W-:Y:S02]  /*e600*/  LEA.HI.X.SX32 R9, R242, R0.reuse, 0x1, P1 ;  /* 0x00000000f2097211 */ /* 0x088fe400008f0eff */
[----:B------:R-:W-:Y:S01]  /*e610*/  IADD3 R13, P1, R160, R127, RZ ;  /* 0x0000007fa00d7210 */ /* 0x000fe20007f3e0ff */
[----:B------:R3:W-:Y:S01]  /*e620*/  STL [R1+0xfc8], R11 ;  /* 0x000fc80b01007387 */ /* 0x0007e20000100800 */
[----:B-1----:R-:W-:-:S03]  /*e630*/  LEA.HI.X.SX32 R10, R38, R0, 0x1, P0 ;  /* 0x00000000260a7211 */ /* 0x002fc600000f0eff */
[----:B------:R-:W2:Y:S01]  /*e640*/  LDL.LU R165, [R1+0x324] ;  /* 0x0003240001a57983 */ /* 0x000ea20000300800 */
[----:B------:R-:W-:-:S03]  /*e650*/  IADD3 R14, P0, R160, R124, RZ ;  /* 0x0000007ca00e7210 */ /* 0x000fc60007f1e0ff */
[----:B------:R1:W-:Y:S01]  /*e660*/  STL [R1+0xfc4], R12 ;  /* 0x000fc40c01007387 */ /* 0x0003e20000100800 */
[----:B---3--:R-:W-:-:S03]  /*e670*/  LEA.HI.X.SX32 R11, R39, R0, 0x1, P6 ;  /* 0x00000000270b7211 */ /* 0x008fc600030f0eff */
[----:B------:R-:W4:Y:S01]  /*e680*/  LDL.LU R242, [R1+0x328] ;  /* 0x0003280001f27983 */ /* 0x000f220000300800 */
[----:B------:R-:W-:-:S03]  /*e690*/  IADD3 R15, P6, R160, R239, RZ ;  /* 0x000000efa00f7210 */ /* 0x000fc60007fde0ff */
[----:B------:R1:W-:Y:S04]  /*e6a0*/  STL [R1+0xfc0], R13 ;  /* 0x000fc00d01007387 */ /* 0x0003e80000100800 */
[----:B------:R-:W4:Y:S01]  /*e6b0*/  LDL.LU R162, [R1+0x32c] ;  /* 0x00032c0001a27983 */ /* 0x000f220000300800 */
[----:B-1----:R-:W-:-:S03]  /*e6c0*/  LEA.HI.X.SX32 R12, R161, R0, 0x1, P5 ;  /* 0x00000000a10c7211 */ /* 0x002fc600028f0eff */
[----:B------:R1:W-:Y:S04]  /*e6d0*/  STL [R1+0xfbc], R14 ;  /* 0x000fbc0e01007387 */ /* 0x0003e80000100800 */
[----:B------:R1:W-:Y:S04]  /*e6e0*/  STL [R1+0xfb8], R15 ;  /* 0x000fb80f01007387 */ /* 0x0003e80000100800 */
[----:B------:R-:W4:Y:S01]  /*e6f0*/  LDL.LU R38, [R1+0x340] ;  /* 0x0003400001267983 */ /* 0x000f220000300800 */
[----:B------:R-:W-:Y:S02]  /*e700*/  IADD3 R16, P5, R160, R238, RZ ;  /* 0x000000eea0107210 */ /* 0x000fe40007fbe0ff */
[----:B------:R-:W-:-:S02]  /*e710*/  LEA.HI.X.SX32 R13, R112, R0, 0x1, P4 ;  /* 0x00000000700d7211 */ /* 0x000fc400020f0eff */
[----:B------:R-:W-:Y:S01]  /*e720*/  IADD3 R17, P4, R160, R125, RZ ;  /* 0x0000007da0117210 */ /* 0x000fe20007f9e0ff */
[----:B------:R2:W-:Y:S01]  /*e730*/  STL [R1+0xfb4], R16 ;  /* 0x000fb41001007387 */ /* 0x0005e20000100800 */
[----:B-1----:R-:W-:-:S03]  /*e740*/  LEA.HI.X.SX32 R14, R113, R0, 0x1, P3 ;  /* 0x00000000710e7211 */ /* 0x002fc600018f0eff */
[----:B------:R-:W4:Y:S04]  /*e750*/  LDL.LU R39, [R1+0x344] ;  /* 0x0003440001277983 */ /* 0x000f280000300800 */
[----:B------:R1:W-:Y:S04]  /*e760*/  STL [R1+0xfb0], R17 ;  /* 0x000fb01101007387 */ /* 0x0003e80000100800 */
[----:B------:R-:W4:Y:S04]  /*e770*/  LDL.LU R112, [R1+0x348] ;  /* 0x0003480001707983 */ /* 0x000f280000300800 */
[----:B------:R-:W4:Y:S01]  /*e780*/  LDL.LU R113, [R1+0x34c] ;  /* 0x00034c0001717983 */ /* 0x000f220000300800 */
[----:B------:R-:W-:-:S02]  /*e790*/  LEA.HI.X.SX32 R15, R126, R0, 0x1, P2 ;  /* 0x000000007e0f7211 */ /* 0x000fc400010f0eff */
[----:B----4-:R-:W-:-:S05]  /*e7a0*/  IADD3 R18, P3, R160, R167, RZ ;  /* 0x000000a7a0127210 */ /* 0x010fca0007f7e0ff */
[----:B------:R4:W-:Y:S04]  /*e7b0*/  STL [R1+0xfac], R18 ;  /* 0x000fac1201007387 */ /* 0x0009e80000100800 */
[----:B------:R-:W3:Y:S01]  /*e7c0*/  LDL.LU R163, [R1+0x350] ;  /* 0x0003500001a37983 */ /* 0x000ee20000300800 */
[----:B--2---:R-:W-:Y:S02]  /*e7d0*/  IADD3 R19, P2, R160, R164, RZ ;  /* 0x000000a4a0137210 */ /* 0x004fe40007f5e0ff */
[-C--:B------:R-:W-:Y:S02]  /*e7e0*/  LEA.HI.X.SX32 R16, R127, R0.reuse, 0x1, P1 ;  /* 0x000000007f107211 */ /* 0x080fe400008f0eff */
[----:B-1----:R-:W-:Y:S01]  /*e7f0*/  LEA.HI.X.SX32 R17, R124, R0, 0x1, P0 ;  /* 0x000000007c117211 */ /* 0x002fe200000f0eff */
[----:B------:R-:W-:Y:S01]  /*e800*/  STL [R1+0xfa4], R19 ;  /* 0x000fa41301007387 */ /* 0x000fe20000100800 */
[----:B------:R-:W-:-:S02]  /*e810*/  IADD3 R20, P1, R160, R165, RZ ;  /* 0x000000a5a0147210 */ /* 0x000fc40007f3e0ff */
[----:B----4-:R-:W-:-:S03]  /*e820*/  LEA.HI.X.SX32 R18, R239, R0, 0x1, P6 ;  /* 0x00000000ef127211 */ /* 0x010fc600030f0eff */
[----:B------:R1:W-:Y:S01]  /*e830*/  STL [R1+0xfa8], R20 ;  /* 0x000fa81401007387 */ /* 0x0003e20000100800 */
[----:B------:R-:W-:-:S03]  /*e840*/  IADD3 R21, P0, R160, R242, RZ ;  /* 0x000000f2a0157210 */ /* 0x000fc60007f1e0ff */
[----:B------:R-:W2:Y:S04]  /*e850*/  LDL.LU R161, [R1+0x354] ;  /* 0x0003540001a17983 */ /* 0x000ea80000300800 */
[----:B------:R-:W3:Y:S01]  /*e860*/  LDL.LU R126, [R1+0x358] ;  /* 0x00035800017e7983 */ /* 0x000ee20000300800 */
[----:B------:R-:W-:-:S03]  /*e870*/  IADD3 R22, P6, R160, R162, RZ ;  /* 0x000000a2a0167210 */ /* 0x000fc60007fde0ff */
[----:B------:R1:W-:Y:S02]  /*e880*/  STL [R1+0xfa0], R21 ;  /* 0x000fa01501007387 */ /* 0x0003e40000100800 */
[----:B-1----:R-:W-:Y:S02]  /*e890*/  LEA.HI.X.SX32 R20, R238, R0, 0x1, P5 ;  /* 0x00000000ee147211 */ /* 0x002fe400028f0eff */
[----:B------:R-:W3:Y:S04]  /*e8a0*/  LDL.LU R239, [R1+0x35c] ;  /* 0x00035c0001ef7983 */ /* 0x000ee80000300800 */
[----:B------:R1:W-:Y:S01]  /*e8b0*/  STL [R1+0xf9c], R22 ;  /* 0x000f9c1601007387 */ /* 0x0003e20000100800 */
[----:B------:R-:W-:-:S03]  /*e8c0*/  IADD3 R23, P5, R160, R38, RZ ;  /* 0x00000026a0177210 */ /* 0x000fc60007fbe0ff */
[----:B------:R-:W3:Y:S01]  /*e8d0*/  LDL.LU R127, [R1+0x370] ;  /* 0x00037000017f7983 */ /* 0x000ee20000300800 */
[----:B------:R-:W-:-:S03]  /*e8e0*/  LEA.HI.X.SX32 R19, R125, R0, 0x1, P4 ;  /* 0x000000007d137211 */ /* 0x000fc600020f0eff */
[----:B------:R-:W3:Y:S04]  /*e8f0*/  LDL.LU R238, [R1+0x374] ;  /* 0x0003740001ee7983 */ /* 0x000ee80000300800 */
[----:B------:R1:W-:Y:S04]  /*e900*/  STL [R1+0xf98], R23 ;  /* 0x000f981701007387 */ /* 0x0003e80000100800 */
[----:B------:R-:W3:Y:S04]  /*e910*/  LDL.LU R124, [R1+0x378] ;  /* 0x00037800017c7983 */ /* 0x000ee80000300800 */
[----:B------:R-:W3:Y:S01]  /*e920*/  LDL.LU R125, [R1+0x37c] ;  /* 0x00037c00017d7983 */ /* 0x000ee20000300800 */
[----:B------:R-:W-:-:S02]  /*e930*/  IADD3 R32, P4, R160, R39, RZ ;  /* 0x00000027a0207210 */ /* 0x000fc40007f9e0ff */
[----:B------:R-:W-:Y:S02]  /*e940*/  LEA.HI.X.SX32 R21, R167, R0, 0x1, P3 ;  /* 0x00000000a7157211 */ /* 0x000fe400018f0eff */
[----:B------:R-:W-:Y:S01]  /*e950*/  IADD3 R33, P3, R160, R112, RZ ;  /* 0x00000070a0217210 */ /* 0x000fe20007f7e0ff */
[----:B------:R1:W-:Y:S02]  /*e960*/  STL [R1+0xf94], R32 ;  /* 0x000f942001007387 */ /* 0x0003e40000100800 */
[-C--:B-1----:R-:W-:Y:S02]  /*e970*/  LEA.HI.X.SX32 R22, R164, R0.reuse, 0x1, P2 ;  /* 0x00000000a4167211 */ /* 0x082fe400010f0eff */
[----:B------:R-:W-:Y:S01]  /*e980*/  IADD3 R34, P2, R160, R113, RZ ;  /* 0x00000071a0227210 */ /* 0x000fe20007f5e0ff */
[----:B------:R1:W-:Y:S01]  /*e990*/  STL [R1+0xf90], R33 ;  /* 0x000f902101007387 */ /* 0x0003e20000100800 */
[----:B------:R-:W-:-:S03]  /*e9a0*/  LEA.HI.X.SX32 R23, R165, R0, 0x1, P1 ;  /* 0x00000000a5177211 */ /* 0x000fc600008f0eff */
[----:B------:R1:W-:Y:S01]  /*e9b0*/  STL [R1+0xf8c], R34 ;  /* 0x000f8c2201007387 */ /* 0x0003e20000100800 */
[----:B------:R-:W-:Y:S02]  /*e9c0*/  LEA.HI.X.SX32 R32, R242, R0, 0x1, P0 ;  /* 0x00000000f2207211 */ /* 0x000fe400000f0eff */
[----:B---3--:R-:W-:-:S05]  /*e9d0*/  IADD3 R35, P1, R160, R163, RZ ;  /* 0x000000a3a0237210 */ /* 0x008fca0007f3e0ff */
[----:B------:R3:W-:Y:S04]  /*e9e0*/  STL [R1+0xf88], R35 ;  /* 0x000f882301007387 */ /* 0x0007e80000100800 */
[----:B------:R-:W4:Y:S04]  /*e9f0*/  LDL.LU R43, [R1+0x270] ;  /* 0x00027000012b7983 */ /* 0x000f280000300800 */
[----:B------:R-:W4:Y:S04]  /*ea00*/  LDL.LU R242, [R1+0x274] ;  /* 0x0002740001f27983 */ /* 0x000f280000300800 */
[----:B------:R-:W4:Y:S01]  /*ea10*/  LDL.LU R200, [R1+0x278] ;  /* 0x0002780001c87983 */ /* 0x000f220000300800 */
[----:B--2---:R-:W-:Y:S01]  /*ea20*/  IADD3 R36, P0, R160, R161, RZ ;  /* 0x000000a1a0247210 */ /* 0x004fe20007f1e0ff */
[----:B------:R-:W-:Y:S01]  /*ea30*/  IMAD.MOV.U32 R42, RZ, RZ, c[0x0][0x188] ;  /* 0x00006200ff2a7624 */ /* 0x000fe200078e00ff */
[----:B-1----:R-:W-:Y:S01]  /*ea40*/  LEA.HI.X.SX32 R33, R162, R0, 0x1, P6 ;  /* 0x00000000a2217211 */ /* 0x002fe200030f0eff */
[----:B------:R-:W-:Y:S01]  /*ea50*/  IMAD.MOV.U32 R40, RZ, RZ, c[0x0][0x188] ;  /* 0x00006200ff287624 */ /* 0x000fe200078e00ff */
[----:B---3--:R-:W-:Y:S01]  /*ea60*/  IADD3 R37, P6, R160, R126, RZ ;  /* 0x0000007ea0257210 */ /* 0x008fe20007fde0ff */
[----:B------:R1:W-:Y:S01]  /*ea70*/  STL [R1+0xf84], R36 ;  /* 0x000f842401007387 */ /* 0x0003e20000100800 */
[-C--:B------:R-:W-:Y:S01]  /*ea80*/  LEA.HI.X.SX32 R34, R38, R0.reuse, 0x1, P5 ;  /* 0x0000000026227211 */ /* 0x080fe200028f0eff */
[C---:B------:R-:W-:Y:S01]  /*ea90*/  IMAD R251, R42.reuse, 0x11, RZ ;  /* 0x000000112afb7824 */ /* 0x040fe200078e02ff */
[-C--:B------:R-:W-:Y:S01]  /*eaa0*/  LEA.HI.X.SX32 R35, R39, R0.reuse, 0x1, P4 ;  /* 0x0000000027237211 */ /* 0x080fe200020f0eff */
[----:B------:R2:W-:Y:S01]  /*eab0*/  STL [R1+0xf80], R37 ;  /* 0x000f802501007387 */ /* 0x0005e20000100800 */
[----:B-----5:R-:W-:Y:S01]  /*eac0*/  SHF.R.S32.HI R25, RZ, 0x1f, R252 ;  /* 0x0000001fff197819 */ /* 0x020fe200000114fc */
[----:B------:R-:W-:Y:S01]  /*ead0*/  IMAD.SHL.U32 R47, R42, 0x10, RZ ;  /* 0x000000102a2f7824 */ /* 0x000fe200078e00ff */
[----:B------:R-:W-:Y:S01]  /*eae0*/  IADD3 R38, P5, R160, R239, RZ ;  /* 0x000000efa0267210 */ /* 0x000fe20007fbe0ff */
[----:B------:R-:W-:Y:S01]  /*eaf0*/  IMAD R42, R40, 0xf, RZ ;  /* 0x0000000f282a7824 */ /* 0x000fe200078e02ff */
[----:B------:R-:W-:Y:S01]  /*eb00*/  SHF.L.U64.HI R4, R3, 0x2, R4 ;  /* 0x0000000203047819 */ /* 0x000fe20000010204 */
[----:B------:R-:W-:Y:S01]  /*eb10*/  IMAD.MOV.U32 R201, RZ, RZ, c[0x0][0x188] ;  /* 0x00006200ffc97624 */ /* 0x000fe200078e00ff */
[-C--:B-1----:R-:W-:Y:S01]  /*eb20*/  LEA.HI.X.SX32 R36, R112, R0.reuse, 0x1, P3 ;  /* 0x0000000070247211 */ /* 0x082fe200018f0eff */
[----:B------:R1:W-:Y:S01]  /*eb30*/  STL [R1+0xf7c], R38 ;  /* 0x000f7c2601007387 */ /* 0x0003e20000100800 */
[----:B------:R-:W-:Y:S01]  /*eb40*/  CS2R R244, SRZ ;  /* 0x0000000000f47805 */ /* 0x000fe2000001ff00 */
[----:B--2---:R-:W-:Y:S01]  /*eb50*/  LEA.HI.X.SX32 R37, R113, R0, 0x1, P2 ;  /* 0x0000000071257211 */ /* 0x004fe200010f0eff */
[----:B------:R-:W-:Y:S01]  /*eb60*/  CS2R R246, SRZ ;  /* 0x0000000000f67805 */ /* 0x000fe2000001ff00 */
[C---:B------:R-:W-:Y:S01]  /*eb70*/  IADD3 R39, P4, R160.reuse, R127, RZ ;  /* 0x0000007fa0277210 */ /* 0x040fe20007f9e0ff */
[----:B------:R-:W-:Y:S01]  /*eb80*/  CS2R R152, SRZ ;  /* 0x0000000000987805 */ /* 0x000fe2000001ff00 */
[----:B------:R-:W-:Y:S01]  /*eb90*/  SHF.R.S32.HI R29, RZ, 0x1f, R201 ;  /* 0x0000001fff1d7819 */ /* 0x000fe200000114c9 */
[----:B------:R-:W-:Y:S01]  /*eba0*/  CS2R R154, SRZ ;  /* 0x00000000009a7805 */ /* 0x000fe2000001ff00 */
[----:B------:R-:W-:Y:S01]  /*ebb0*/  IADD3 R112, P3, R160, R238, RZ ;  /* 0x000000eea0707210 */ /* 0x000fe20007f7e0ff */
[----:B------:R2:W-:Y:S01]  /*ebc0*/  STL [R1+0xf78], R39 ;  /* 0x000f782701007387 */ /* 0x0005e20000100800 */
[-C--:B-1----:R-:W-:Y:S01]  /*ebd0*/  LEA.HI.X.SX32 R38, R163, R0.reuse, 0x1, P1 ;  /* 0x00000000a3267211 */ /* 0x082fe200008f0eff */
[----:B------:R-:W-:Y:S01]  /*ebe0*/  CS2R R156, SRZ ;  /* 0x00000000009c7805 */ /* 0x000fe2000001ff00 */
[-C--:B------:R-:W-:Y:S01]  /*ebf0*/  LEA.HI.X.SX32 R2, R127, R0.reuse, 0x1, P4 ;  /* 0x000000007f027211 */ /* 0x080fe200020f0eff */
[----:B------:R1:W-:Y:S01]  /*ec00*/  STL [R1+0xf74], R112 ;  /* 0x000f747001007387 */ /* 0x0003e20000100800 */
[----:B------:R-:W-:Y:S01]  /*ec10*/  LEA.HI.X.SX32 R24, R238, R0, 0x1, P3 ;  /* 0x00000000ee187211 */ /* 0x000fe200018f0eff */
[----:B------:R-:W-:Y:S01]  /*ec20*/  CS2R R158, SRZ ;  /* 0x00000000009e7805 */ /* 0x000fe2000001ff00 */
[C---:B------:R-:W-:Y:S01]  /*ec30*/  IADD3 R113, P2, R160.reuse, R124, RZ ;  /* 0x0000007ca0717210 */ /* 0x040fe20007f5e0ff */
[----:B------:R-:W-:Y:S01]  /*ec40*/  CS2R R120, SRZ ;  /* 0x0000000000787805 */ /* 0x000fe2000001ff00 */
[----:B------:R-:W-:Y:S01]  /*ec50*/  CS2R R122, SRZ ;  /* 0x00000000007a7805 */ /* 0x000fe2000001ff00 */
[----:B------:R-:W-:Y:S01]  /*ec60*/  IADD3 R114, P1, R160, R125, RZ ;  /* 0x0000007da0727210 */ /* 0x000fe20007f3e0ff */
[----:B------:R-:W-:Y:S01]  /*ec70*/  CS2R R116, SRZ ;  /* 0x0000000000747805 */ /* 0x000fe2000001ff00 */
[-C--:B--2---:R-:W-:Y:S01]  /*ec80*/  LEA.HI.X.SX32 R39, R161, R0.reuse, 0x1, P0 ;  /* 0x00000000a1277211 */ /* 0x084fe200000f0eff */
[----:B------:R-:W-:Y:S01]  /*ec90*/  CS2R R118, SRZ ;  /* 0x0000000000767805 */ /* 0x000fe2000001ff00 */
[-C--:B-1----:R-:W-:Y:S01]  /*eca0*/  LEA.HI.X.SX32 R112, R126, R0.reuse, 0x1, P6 ;  /* 0x000000007e707211 */ /* 0x082fe200030f0eff */
[----:B------:R1:W-:Y:S01]  /*ecb0*/  STL [R1+0xf70], R114 ;  /* 0x000f707201007387 */ /* 0x0003e20000100800 */
[----:B------:R-:W-:Y:S01]  /*ecc0*/  CS2R R60, SRZ ;  /* 0x00000000003c7805 */ /* 0x000fe2000001ff00 */
[----:B------:R-:W-:Y:S01]  /*ecd0*/  CS2R R62, SRZ ;  /* 0x00000000003e7805 */ /* 0x000fe2000001ff00 */
[----:B------:R-:W-:Y:S01]  /*ece0*/  CS2R R56, SRZ ;  /* 0x0000000000387805 */ /* 0x000fe2000001ff00 */
[----:B------:R2:W-:Y:S01]  /*ecf0*/  STL [R1+0x210], R2 ;  /* 0x0002100201007387 */ /* 0x0005e20000100800 */
[----:B------:R-:W-:Y:S01]  /*ed00*/  CS2R R58, SRZ ;  /* 0x00000000003a7805 */ /* 0x000fe2000001ff00 */
[----:B------:R-:W-:Y:S01]  /*ed10*/  CS2R R52, SRZ ;  /* 0x0000000000347805 */ /* 0x000fe2000001ff00 */
[----:B------:R-:W-:Y:S01]  /*ed20*/  CS2R R54, SRZ ;  /* 0x0000000000367805 */ /* 0x000fe2000001ff00 */
[----:B------:R3:W-:Y:S01]  /*ed30*/  STL [R1+0x214], R24 ;  /* 0x0002141801007387 */ /* 0x0007e20000100800 */
[----:B------:R-:W-:Y:S01]  /*ed40*/  CS2R R48, SRZ ;  /* 0x0000000000307805 */ /* 0x000fe2000001ff00 */
[-C--:B-1----:R-:W-:Y:S01]  /*ed50*/  LEA.HI.X.SX32 R114, R239, R0.reuse, 0x1, P5 ;  /* 0x00000000ef727211 */ /* 0x082fe200028f0eff */
[----:B------:R-:W-:Y:S01]  /*ed60*/  IMAD.MOV.U32 R239, RZ, RZ, c[0x0][0x188] ;  /* 0x00006200ffef7624 */ /* 0x000fe200078e00ff */
[----:B------:R-:W-:Y:S01]  /*ed70*/  CS2R R50, SRZ ;  /* 0x0000000000327805 */ /* 0x000fe2000001ff00 */
[----:B------:R-:W-:Y:S01]  /*ed80*/  CS2R R148, SRZ ;  /* 0x0000000000947805 */ /* 0x000fe2000001ff00 */
[-C--:B--2---:R-:W-:Y:S01]  /*ed90*/  LEA.HI.X.SX32 R2, R124, R0.reuse, 0x1, P2 ;  /* 0x000000007c027211 */ /* 0x084fe200010f0eff */
[----:B------:R-:W-:Y:S01]  /*eda0*/  IMAD R238, R239, 0x1f, RZ ;  /* 0x0000001fefee7824 */ /* 0x000fe200078e02ff */
[----:B------:R-:W-:Y:S01]  /*edb0*/  LEA.HI.X.SX32 R0, R125, R0, 0x1, P1 ;  /* 0x000000007d007211 */ /* 0x000fe200008f0eff */
[----:B------:R-:W-:Y:S01]  /*edc0*/  IMAD R239, R239, 0x1e, RZ ;  /* 0x0000001eefef7824 */ /* 0x000fe200078e02ff */
[----:B------:R-:W-:Y:S01]  /*edd0*/  CS2R R150, SRZ ;  /* 0x0000000000967805 */ /* 0x000fe2000001ff00 */
[----:B------:R-:W-:Y:S01]  /*ede0*/  STL [R1+0x218], R2 ;  /* 0x0002180201007387 */ /* 0x000fe20000100800 */
[----:B------:R-:W-:Y:S01]  /*edf0*/  SHF.R.S32.HI R31, RZ, 0x1f, R238 ;  /* 0x0000001fff1f7819 */ /* 0x000fe200000114ee */
[----:B------:R-:W-:Y:S01]  /*ee00*/  CS2R R144, SRZ ;  /* 0x0000000000907805 */ /* 0x000fe2000001ff00 */
[CC--:B------:R-:W-:Y:S01]  /*ee10*/  IADD3 R115, P0, R252.reuse, R238.reuse, RZ ;  /* 0x000000eefc737210 */ /* 0x0c0fe20007f1e0ff */
[----:B------:R1:W-:Y:S01]  /*ee20*/  STL [R1+0x21c], R0 ;  /* 0x00021c0001007387 */ /* 0x0003e20000100800 */
[----:B------:R-:W-:Y:S01]  /*ee30*/  IADD3 R127, P3, R252, R239, RZ ;  /* 0x000000effc7f7210 */ /* 0x000fe20007f7e0ff */
[----:B------:R-:W-:Y:S01]  /*ee40*/  CS2R R146, SRZ ;  /* 0x0000000000927805 */ /* 0x000fe2000001ff00 */
[----:B------:R-:W-:Y:S01]  /*ee50*/  SHF.R.S32.HI R41, RZ, 0x1f, R239 ;  /* 0x0000001fff297819 */ /* 0x000fe200000114ef */
        /* <DEDUP_REMOVED lines=47> */
[----:B----4-:R-:W-:-:S02]  /*f150*/  IADD3 R124, P4, R43, R238, RZ ;  /* 0x000000ee2b7c7210 */ /* 0x010fc40007f9e0ff */
[-C--:B------:R-:W-:Y:S02]  /*f160*/  IADD3 R160, P2, R43, R239.reuse, RZ ;  /* 0x000000ef2ba07210 */ /* 0x080fe40007f5e0ff */
[CC--:B------:R-:W-:Y:S02]  /*f170*/  IADD3 R125, P6, R242.reuse, R238.reuse, RZ ;  /* 0x000000eef27d7210 */ /* 0x0c0fe40007fde0ff */
[----:B------:R-:W-:Y:S02]  /*f180*/  IADD3 R161, P1, R242, R239, RZ ;  /* 0x000000eff2a17210 */ /* 0x000fe40007f3e0ff */
[----:B------:R-:W-:Y:S02]  /*f190*/  IADD3 R126, P5, R200, R238, RZ ;  /* 0x000000eec87e7210 */ /* 0x000fe40007fbe0ff */
[----:B------:R-:W-:Y:S02]  /*f1a0*/  MOV R238, c[0x0][0x188] ;  /* 0x0000620000ee7a02 */ /* 0x000fe40000000f00 */
[----:B---3--:R-:W-:Y:S01]  /*f1b0*/  SHF.R.S32.HI R24, RZ, 0x1f, R43 ;  /* 0x0000001fff187819 */ /* 0x008fe2000001142b */
[----:B------:R2:W-:Y:S01]  /*f1c0*/  STL [R1+0xf6c], R126 ;  /* 0x000f6c7e01007387 */ /* 0x0005e20000100800 */
[----:B-1----:R-:W-:Y:S01]  /*f1d0*/  SHF.R.S32.HI R0, RZ, 0x1f, R242 ;  /* 0x0000001fff007819 */ /* 0x002fe200000114f2 */
[C---:B------:R-:W-:Y:S01]  /*f1e0*/  IMAD R171, R238.reuse, 0x1c, RZ ;  /* 0x0000001ceeab7824 */ /* 0x040fe200078e02ff */
[----:B------:R-:W-:Y:S01]  /*f1f0*/  SHF.R.S32.HI R2, RZ, 0x1f, R200 ;  /* 0x0000001fff027819 */ /* 0x000fe200000114c8 */
[----:B------:R1:W-:Y:S01]  /*f200*/  STL [R1+0xf68], R127 ;  /* 0x000f687f01007387 */ /* 0x0003e20000100800 */
[----:B------:R-:W-:-:S02]  /*f210*/  IMAD R179, R238, 0x1a, RZ ;  /* 0x0000001aeeb37824 */ /* 0x000fc400078e02ff */
[C---:B------:R-:W-:Y:S01]  /*f220*/  IMAD R187, R238.reuse, 0x18, RZ ;  /* 0x00000018eebb7824 */ /* 0x040fe200078e02ff */
[----:B------:R3:W-:Y:S01]  /*f230*/  STL [R1+0xf64], R160 ;  /* 0x000f64a001007387 */ /* 0x0007e20000100800 */
[----:B------:R-:W-:Y:S02]  /*f240*/  IMAD R195, R238, 0x16, RZ ;  /* 0x00000016eec37824 */ /* 0x000fe400078e02ff */
[--C-:B--2---:R-:W-:Y:S01]  /*f250*/  IMAD.X R126, R25, 0x1, R31.reuse, P0 ;  /* 0x00000001197e7824 */ /* 0x104fe200000e061f */
[----:B------:R-:W-:Y:S01]  /*f260*/  IADD3 R162, P0, R200, R239, RZ ;  /* 0x000000efc8a27210 */ /* 0x000fe20007f1e0ff */
[----:B------:R-:W-:Y:S01]  /*f270*/  IMAD R239, R238, 0x1d, RZ ;  /* 0x0000001deeef7824 */ /* 0x000fe200078e02ff */
[----:B------:R2:W-:Y:S01]  /*f280*/  STL [R1+0xf60], R161 ;  /* 0x000f60a101007387 */ /* 0x0005e20000100800 */
[----:B-1----:R-:W-:-:S03]  /*f290*/  IMAD.X R127, R24, 0x1, R31, P4 ;  /* 0x00000001187f7824 */ /* 0x002fc600020e061f */
[-C--:B------:R-:W-:Y:S01]  /*f2a0*/  IADD3 R163, P4, R252, R239.reuse, RZ ;  /* 0x000000effca37210 */ /* 0x080fe20007f9e0ff */
[----:B---3--:R-:W-:Y:S01]  /*f2b0*/  IMAD.X R160, R0, 0x1, R31, P6 ;  /* 0x0000000100a07824 */ /* 0x008fe200030e061f */
[----:B------:R1:W-:Y:S01]  /*f2c0*/  STL [R1+0xf5c], R162 ;  /* 0x000f5ca201007387 */ /* 0x0003e20000100800 */
[-C--:B------:R-:W-:Y:S02]  /*f2d0*/  IADD3 R164, P6, R43, R239.reuse, RZ ;  /* 0x000000ef2ba47210 */ /* 0x080fe40007fde0ff */
[----:B------:R-:W-:Y:S01]  /*f2e0*/  SHF.R.S32.HI R27, RZ, 0x1f, R239 ;  /* 0x0000001fff1b7819 */ /* 0x000fe200000114ef */
[----:B--2---:R-:W-:Y:S01]  /*f2f0*/  IMAD.X R161, R2, 0x1, R31, P5 ;  /* 0x0000000102a17824 */ /* 0x004fe200028e061f */
[----:B------:R2:W-:Y:S01]  /*f300*/  STL [R1+0xf58], R163 ;  /* 0x000f58a301007387 */ /* 0x0005e20000100800 */
[-C--:B------:R-:W-:Y:S02]  /*f310*/  IADD3 R165, P5, R242, R239.reuse, RZ ;  /* 0x000000eff2a57210 */ /* 0x080fe40007fbe0ff */
[----:B------:R-:W-:Y:S01]  /*f320*/  SHF.R.S32.HI R31, RZ, 0x1f, R171 ;  /* 0x0000001fff1f7819 */ /* 0x000fe200000114ab */
[----:B------:R3:W-:Y:S01]  /*f330*/  STL [R1+0xf54], R164 ;  /* 0x000f54a401007387 */ /* 0x0007e20000100800 */
[--C-:B-1----:R-:W-:Y:S01]  /*f340*/  IMAD.X R162, R25, 0x1, R41.reuse, P3 ;  /* 0x0000000119a27824 */ /* 0x102fe200018e0629 */
[----:B------:R-:W-:Y:S01]  /*f350*/  IADD3 R166, P3, R200, R239, RZ ;  /* 0x000000efc8a67210 */ /* 0x000fe20007f7e0ff */
[----:B------:R-:W-:Y:S01]  /*f360*/  IMAD R239, R238, 0x1b, RZ ;  /* 0x0000001beeef7824 */ /* 0x000fe200078e02ff */
[----:B------:R1:W-:Y:S01]  /*f370*/  STL [R1+0xf50], R165 ;  /* 0x000f50a501007387 */ /* 0x0003e20000100800 */
[----:B--2---:R-:W-:Y:S01]  /*f380*/  IMAD.X R163, R24, 0x1, R41, P2 ;  /* 0x0000000118a37824 */ /* 0x004fe200010e0629 */
[----:B------:R-:W-:-:S02]  /*f390*/  IADD3 R167, P2, R252, R171, RZ ;  /* 0x000000abfca77210 */ /* 0x000fc40007f5e0ff */
[----:B------:R2:W-:Y:S01]  /*f3a0*/  STL [R1+0xf4c], R166 ;  /* 0x000f4ca601007387 */ /* 0x0005e20000100800 */
[----:B---3--:R-:W-:Y:S02]  /*f3b0*/  IADD3.X R164, R0, R41, RZ, P1, !PT ;  /* 0x0000002900a47210 */ /* 0x008fe40000ffe4ff */
[-C--:B------:R-:W-:Y:S01]  /*f3c0*/  IADD3 R168, P1, R43, R171.reuse, RZ ;  /* 0x000000ab2ba87210 */ /* 0x080fe20007f3e0ff */
[----:B------:R3:W-:Y:S01]  /*f3d0*/  STL [R1+0xf48], R167 ;  /* 0x000f48a701007387 */ /* 0x0007e20000100800 */
[----:B-1----:R-:W-:Y:S01]  /*f3e0*/  IMAD.X R165, R2, 0x1, R41, P0 ;  /* 0x0000000102a57824 */ /* 0x002fe200000e0629 */
[-C--:B------:R-:W-:Y:S02]  /*f3f0*/  IADD3 R169, P0, R242, R171.reuse, RZ ;  /* 0x000000abf2a97210 */ /* 0x080fe40007f1e0ff */
[----:B------:R1:W-:Y:S01]  /*f400*/  STL [R1+0xf44], R168 ;  /* 0x000f44a801007387 */ /* 0x0003e20000100800 */
[----:B--2---:R-:W-:Y:S01]  /*f410*/  IMAD.X R166, R25, 0x1, R27, P4 ;  /* 0x0000000119a67824 */ /* 0x004fe200020e061b */
[----:B------:R-:W-:-:S02]  /*f420*/  IADD3 R170, P4, R200, R171, RZ ;  /* 0x000000abc8aa7210 */ /* 0x000fc40007f9e0ff */
[----:B------:R2:W-:Y:S01]  /*f430*/  STL [R1+0xf40], R169 ;  /* 0x000f40a901007387 */ /* 0x0005e20000100800 */
[----:B------:R-:W-:Y:S01]  /*f440*/  SHF.R.S32.HI R41, RZ, 0x1f, R239 ;  /* 0x0000001fff297819 */ /* 0x000fe200000114ef */
[--C-:B---3--:R-:W-:Y:S01]  /*f450*/  IMAD.X R167, R24, 0x1, R27.reuse, P6 ;  /* 0x0000000118a77824 */ /* 0x108fe200030e061b */
[-C--:B------:R-:W-:Y:S01]  /*f460*/  IADD3 R171, P6, R252, R239.reuse, RZ ;  /* 0x000000effcab7210 */ /* 0x080fe20007fde0ff */
[----:B------:R3:W-:Y:S01]  /*f470*/  STL [R1+0xf3c], R170 ;  /* 0x000f3caa01007387 */ /* 0x0007e20000100800 */
[--C-:B-1----:R-:W-:Y:S01]  /*f480*/  IMAD.X R168, R0, 0x1, R27.reuse, P5 ;  /* 0x0000000100a87824 */ /* 0x102fe200028e061b */
[-C--:B------:R-:W-:Y:S02]  /*f490*/  IADD3 R172, P5, R43, R239.reuse, RZ ;  /* 0x000000ef2bac7210 */ /* 0x080fe40007fbe0ff */
[----:B------:R1:W-:Y:S01]  /*f4a0*/  STL [R1+0xf38], R171 ;  /* 0x000f38ab01007387 */ /* 0x0003e20000100800 */
[----:B--2---:R-:W-:Y:S01]  /*f4b0*/  IMAD.X R169, R2, 0x1, R27, P3 ;  /* 0x0000000102a97824 */ /* 0x004fe200018e061b */
[----:B------:R-:W-:-:S02]  /*f4c0*/  IADD3 R173, P3, R242, R239, RZ ;  /* 0x000000eff2ad7210 */ /* 0x000fc40007f7e0ff */
[----:B------:R2:W-:Y:S01]  /*f4d0*/  STL [R1+0xf34], R172 ;  /* 0x000f34ac01007387 */ /* 0x0005e20000100800 */
[----:B------:R-:W-:Y:S01]  /*f4e0*/  SHF.R.S32.HI R27, RZ, 0x1f, R179 ;  /* 0x0000001fff1b7819 */ /* 0x000fe200000114b3 */
[--C-:B---3--:R-:W-:Y:S01]  /*f4f0*/  IMAD.X R170, R25, 0x1, R31.reuse, P2 ;  /* 0x0000000119aa7824 */ /* 0x108fe200010e061f */
[----:B------:R-:W-:Y:S01]  /*f500*/  IADD3 R174, P2, R200, R239, RZ ;  /* 0x000000efc8ae7210 */ /* 0x000fe20007f5e0ff */
[----:B------:R-:W-:Y:S01]  /*f510*/  IMAD R239, R238, 0x19, RZ ;  /* 0x00000019eeef7824 */ /* 0x000fe200078e02ff */
[----:B------:R3:W-:Y:S01]  /*f520*/  STL [R1+0xf30], R173 ;  /* 0x000f30ad01007387 */ /* 0x0007e20000100800 */
[----:B-1----:R-:W-:Y:S02]  /*f530*/  IADD3.X R171, R24, R31, RZ, P1, !PT ;  /* 0x0000001f18ab7210 */ /* 0x002fe40000ffe4ff */
[-C--:B------:R-:W-:Y:S01]  /*f540*/  IADD3 R175, P1, R252, R179.reuse, RZ ;  /* 0x000000b3fcaf7210 */ /* 0x080fe20007f3e0ff */
[----:B------:R1:W-:Y:S01]  /*f550*/  STL [R1+0xf2c], R174 ;  /* 0x000f2cae01007387 */ /* 0x0003e20000100800 */
[----:B--2---:R-:W-:Y:S01]  /*f560*/  IMAD.X R172, R0, 0x1, R31, P0 ;  /* 0x0000000100ac7824 */ /* 0x004fe200000e061f */
[----:B------:R-:W-:-:S02]  /*f570*/  IADD3 R176, P0, R43, R179, RZ ;  /* 0x000000b32bb07210 */ /* 0x000fc40007f1e0ff */
[----:B------:R2:W-:Y:S01]  /*f580*/  STL [R1+0xf28], R175 ;  /* 0x000f28af01007387 */ /* 0x0005e20000100800 */
[----:B---3--:R-:W-:Y:S01]  /*f590*/  IMAD.X R173, R2, 0x1, R31, P4 ;  /* 0x0000000102ad7824 */ /* 0x008fe200020e061f */
[-C--:B------:R-:W-:Y:S02]  /*f5a0*/  IADD3 R177, P4, R242, R179.reuse, RZ ;  /* 0x000000b3f2b17210 */ /* 0x080fe40007f9e0ff */
[----:B------:R3:W-:Y:S01]  /*f5b0*/  STL [R1+0xf24], R176 ;  /* 0x000f24b001007387 */ /* 0x0007e20000100800 */
[----:B------:R-:W-:Y:S01]  /*f5c0*/  SHF.R.S32.HI R31, RZ, 0x1f, R239 ;  /* 0x0000001fff1f7819 */ /* 0x000fe200000114ef */
[--C-:B-1----:R-:W-:Y:S01]  /*f5d0*/  IMAD.X R174, R25, 0x1, R41.reuse, P6 ;  /* 0x0000000119ae7824 */ /* 0x102fe200030e0629 */
[----:B------:R-:W-:Y:S01]  /*f5e0*/  IADD3 R178, P6, R200, R179, RZ ;  /* 0x000000b3c8b27210 */ /* 0x000fe20007fde0ff */
[----:B------:R1:W-:Y:S01]  /*f5f0*/  STL [R1+0xf20], R177 ;  /* 0x000f20b101007387 */ /* 0x0003e20000100800 */
[----:B--2---:R-:W-:Y:S01]  /*f600*/  IMAD.X R175, R24, 0x1, R41, P5 ;  /* 0x0000000118af7824 */ /* 0x004fe200028e0629 */
[----:B------:R-:W-:-:S02]  /*f610*/  IADD3 R179, P5, R252, R239, RZ ;  /* 0x000000effcb37210 */ /* 0x000fc40007fbe0ff */
[----:B------:R2:W-:Y:S01]  /*f620*/  STL [R1+0xf1c], R178 ;  /* 0x000f1cb201007387 */ /* 0x0005e20000100800 */
[--C-:B---3--:R-:W-:Y:S01]  /*f630*/  IMAD.X R176, R0, 0x1, R41.reuse, P3 ;  /* 0x0000000100b07824 */ /* 0x108fe200018e0629 */
[-C--:B------:R-:W-:Y:S02]  /*f640*/  IADD3 R180, P3, R43, R239.reuse, RZ ;  /* 0x000000ef2bb47210 */ /* 0x080fe40007f7e0ff */
[----:B------:R3:W-:Y:S01]  /*f650*/  STL [R1+0xf18], R179 ;  /* 0x000f18b301007387 */ /* 0x0007e20000100800 */
[----:B-1----:R-:W-:Y:S01]  /*f660*/  IMAD.X R177, R2, 0x1, R41, P2 ;  /* 0x0000000102b17824 */ /* 0x002fe200010e0629 */
[----:B------:R-:W-:Y:S02]  /*f670*/  IADD3 R181, P2, R242, R239, RZ ;  /* 0x000000eff2b57210 */ /* 0x000fe40007f5e0ff */
[----:B------:R1:W-:Y:S01]  /*f680*/  STL [R1+0xf14], R180 ;  /* 0x000f14b401007387 */ /* 0x0003e20000100800 */
[----:B------:R-:W-:Y:S02]  /*f690*/  SHF.R.S32.HI R41, RZ, 0x1f, R187 ;  /* 0x0000001fff297819 */ /* 0x000fe400000114bb */
[----:B--2---:R-:W-:Y:S01]  /*f6a0*/  IADD3.X R178, R25, R27, RZ, P1, !PT ;  /* 0x0000001b19b27210 */ /* 0x004fe20000ffe4ff */
[----:B------:R2:W-:Y:S01]  /*f6b0*/  STL [R1+0xf10], R181 ;  /* 0x000f10b501007387 */ /* 0x0005e20000100800 */
[----:B------:R-:W-:Y:S01]  /*f6c0*/  IADD3 R182, P1, R200, R239, RZ ;  /* 0x000000efc8b67210 */ /* 0x000fe20007f3e0ff */
[----:B---3--:R-:W-:Y:S01]  /*f6d0*/  IMAD.X R179, R24, 0x1, R27, P0 ;  /* 0x0000000118b37824 */ /* 0x008fe200000e061b */
[----:B------:R-:W-:Y:S01]  /*f6e0*/  IADD3 R183, P0, R252, R187, RZ ;  /* 0x000000bbfcb77210 */ /* 0x000fe20007f1e0ff */
[----:B------:R-:W-:-:S02]  /*f6f0*/  IMAD R239, R238, 0x17, RZ ;  /* 0x00000017eeef7824 */ /* 0x000fc400078e02ff */
[--C-:B-1----:R-:W-:Y:S01]  /*f700*/  IMAD.X R180, R0, 0x1, R27.reuse, P4 ;  /* 0x0000000100b47824 */ /* 0x102fe200020e061b */
[----:B------:R1:W-:Y:S01]  /*f710*/  STL [R1+0xf0c], R182 ;  /* 0x000f0cb601007387 */ /* 0x0003e20000100800 */
[-C--:B------:R-:W-:Y:S01]  /*f720*/  IADD3 R184, P4, R43, R187.reuse, RZ ;  /* 0x000000bb2bb87210 */ /* 0x080fe20007f9e0ff */
[----:B--2---:R-:W-:Y:S02]  /*f730*/  IMAD.X R181, R2, 0x1, R27, P6 ;  /* 0x0000000102b57824 */ /* 0x004fe400030e061b */
[----:B------:R2:W-:Y:S01]  /*f740*/  STL [R1+0xf08], R183 ;  /* 0x000f08b701007387 */ /* 0x0005e20000100800 */
[-C--:B------:R-:W-:Y:S02]  /*f750*/  IADD3 R185, P6, R242, R187.reuse, RZ ;  /* 0x000000bbf2b97210 */ /* 0x080fe40007fde0ff */
[----:B------:R-:W-:Y:S01]  /*f760*/  SHF.R.S32.HI R27, RZ, 0x1f, R239 ;  /* 0x0000001fff1b7819 */ /* 0x000fe200000114ef */
[----:B------:R3:W-:Y:S01]  /*f770*/  STL [R1+0xf04], R184 ;  /* 0x000f04b801007387 */ /* 0x0007e20000100800 */
[----:B-1----:R-:W-:Y:S01]  /*f780*/  IMAD.X R182, R25, 0x1, R31, P5 ;  /* 0x0000000119b67824 */ /* 0x002fe200028e061f */
[----:B------:R-:W-:-:S02]  /*f790*/  IADD3 R186, P5, R200, R187, RZ ;  /* 0x000000bbc8ba7210 */ /* 0x000fc40007fbe0ff */
[----:B------:R1:W-:Y:S01]  /*f7a0*/  STL [R1+0xf00], R185 ;  /* 0x000f00b901007387 */ /* 0x0003e20000100800 */
[--C-:B--2---:R-:W-:Y:S01]  /*f7b0*/  IMAD.X R183, R24, 0x1, R31.reuse, P3 ;  /* 0x0000000118b77824 */ /* 0x104fe200018e061f */
[-C--:B------:R-:W-:Y:S02]  /*f7c0*/  IADD3 R187, P3, R252, R239.reuse, RZ ;  /* 0x000000effcbb7210 */ /* 0x080fe40007f7e0ff */
[----:B------:R2:W-:Y:S01]  /*f7d0*/  STL [R1+0xefc], R186 ;  /* 0x000efcba01007387 */ /* 0x0005e20000100800 */
[----:B---3--:R-:W-:Y:S01]  /*f7e0*/  IMAD.X R184, R0, 0x1, R31, P2 ;  /* 0x0000000100b87824 */ /* 0x008fe200010e061f */
[----:B------:R-:W-:Y:S02]  /*f7f0*/  IADD3 R188, P2, R43, R239, RZ ;  /* 0x000000ef2bbc7210 */ /* 0x000fe40007f5e0ff */
[----:B------:R3:W-:Y:S01]  /*f800*/  STL [R1+0xef8], R187 ;  /* 0x000ef8bb01007387 */ /* 0x0007e20000100800 */
[----:B-1----:R-:W-:Y:S02]  /*f810*/  IADD3.X R185, R2, R31, RZ, P1, !PT ;  /* 0x0000001f02b97210 */ /* 0x002fe40000ffe4ff */
[-C--:B------:R-:W-:Y:S01]  /*f820*/  IADD3 R189, P1, R242, R239.reuse, RZ ;  /* 0x000000eff2bd7210 */ /* 0x080fe20007f3e0ff */
[----:B------:R1:W-:Y:S01]  /*f830*/  STL [R1+0xef4], R188 ;  /* 0x000ef4bc01007387 */ /* 0x0003e20000100800 */
[--C-:B--2---:R-:W-:Y:S01]  /*f840*/  IMAD.X R186, R25, 0x1, R41.reuse, P0 ;  /* 0x0000000119ba7824 */ /* 0x104fe200000e0629 */
[----:B------:R-:W-:Y:S01]  /*f850*/  IADD3 R190, P0, R200, R239, RZ ;  /* 0x000000efc8be7210 */ /* 0x000fe20007f1e0ff */
[----:B------:R-:W-:Y:S01]  /*f860*/  IMAD R239, R238, 0x15, RZ ;  /* 0x00000015eeef7824 */ /* 0x000fe200078e02ff */
[----:B------:R2:W-:Y:S01]  /*f870*/  STL [R1+0xef0], R189 ;  /* 0x000ef0bd01007387 */ /* 0x0005e20000100800 */
[----:B---3--:R-:W-:Y:S01]  /*f880*/  IMAD.X R187, R24, 0x1, R41, P4 ;  /* 0x0000000118bb7824 */ /* 0x008fe200020e0629 */
[-C--:B------:R-:W-:Y:S01]  /*f890*/  IADD3 R191, P4, R252, R195.reuse, RZ ;  /* 0x000000c3fcbf7210 */ /* 0x080fe20007f9e0ff */
[----:B------:R-:W-:Y:S01]  /*f8a0*/  IMAD R238, R238, 0x14, RZ ;  /* 0x00000014eeee7824 */ /* 0x000fe200078e02ff */
[----:B------:R3:W-:Y:S01]  /*f8b0*/  STL [R1+0xeec], R190 ;  /* 0x000eecbe01007387 */ /* 0x0007e20000100800 */
[----:B------:R-:W-:Y:S01]  /*f8c0*/  SHF.R.S32.HI R31, RZ, 0x1f, R195 ;  /* 0x0000001fff1f7819 */ /* 0x000fe200000114c3 */
[--C-:B-1----:R-:W-:Y:S01]  /*f8d0*/  IMAD.X R188, R0, 0x1, R41.reuse, P6 ;  /* 0x0000000100bc7824 */ /* 0x102fe200030e0629 */
[-C--:B------:R-:W-:Y:S01]  /*f8e0*/  IADD3 R192, P6, R43, R195.reuse, RZ ;  /* 0x000000c32bc07210 */ /* 0x080fe20007fde0ff */
[----:B------:R1:W-:Y:S01]  /*f8f0*/  STL [R1+0xee8], R191 ;  /* 0x000ee8bf01007387 */ /* 0x0003e20000100800 */
[----:B--2---:R-:W-:Y:S01]  /*f900*/  IMAD.X R189, R2, 0x1, R41, P5 ;  /* 0x0000000102bd7824 */ /* 0x004fe200028e0629 */
[----:B------:R-:W-:-:S02]  /*f910*/  IADD3 R193, P5, R242, R195, RZ ;  /* 0x000000c3f2c17210 */ /* 0x000fc40007fbe0ff */
[----:B------:R2:W-:Y:S01]  /*f920*/  STL [R1+0xee4], R192 ;  /* 0x000ee4c001007387 */ /* 0x0005e20000100800 */
[----:B------:R-:W-:Y:S01]  /*f930*/  SHF.R.S32.HI R41, RZ, 0x1f, R239 ;  /* 0x0000001fff297819 */ /* 0x000fe200000114ef */
[--C-:B---3--:R-:W-:Y:S01]  /*f940*/  IMAD.X R190, R25, 0x1, R27.reuse, P3 ;  /* 0x0000000119be7824 */ /* 0x108fe200018e061b */
[----:B------:R-:W-:Y:S01]  /*f950*/  IADD3 R194, P3, R200, R195, RZ ;  /* 0x000000c3c8c27210 */ /* 0x000fe20007f7e0ff */
[----:B------:R3:W-:Y:S01]  /*f960*/  STL [R1+0xee0], R193 ;  /* 0x000ee0c101007387 */ /* 0x0007e20000100800 */
[--C-:B-1----:R-:W-:Y:S01]  /*f970*/  IMAD.X R191, R24, 0x1, R27.reuse, P2 ;  /* 0x0000000118bf7824 */ /* 0x102fe200010e061b */
[----:B------:R-:W-:Y:S02]  /*f980*/  IADD3 R195, P2, R252, R239, RZ ;  /* 0x000000effcc37210 */ /* 0x000fe40007f5e0ff */
[----:B------:R1:W-:Y:S01]  /*f990*/  STL [R1+0xedc], R194 ;  /* 0x000edcc201007387 */ /* 0x0003e20000100800 */
[----:B--2---:R-:W-:Y:S02]  /*f9a0*/  IADD3.X R192, R0, R27, RZ, P1, !PT ;  /* 0x0000001b00c07210 */ /* 0x004fe40000ffe4ff */
[-C--:B------:R-:W-:Y:S01]  /*f9b0*/  IADD3 R196, P1, R43, R239.reuse, RZ ;  /* 0x000000ef2bc47210 */ /* 0x080fe20007f3e0ff */
[----:B------:R2:W-:Y:S01]  /*f9c0*/  STL [R1+0xed8], R195 ;  /* 0x000ed8c301007387 */ /* 0x0005e20000100800 */
[----:B---3--:R-:W-:Y:S01]  /*f9d0*/  IMAD.X R193, R2, 0x1, R27, P0 ;  /* 0x0000000102c17824 */ /* 0x008fe200000e061b */
[----:B------:R-:W-:-:S02]  /*f9e0*/  IADD3 R197, P0, R242, R239, RZ ;  /* 0x000000eff2c57210 */ /* 0x000fc40007f1e0ff */
[----:B------:R3:W-:Y:S01]  /*f9f0*/  STL [R1+0xed4], R196 ;  /* 0x000ed4c401007387 */ /* 0x0007e20000100800 */
[--C-:B-1----:R-:W-:Y:S01]  /*fa00*/  IMAD.X R194, R25, 0x1, R31.reuse, P4 ;  /* 0x0000000119c27824 */ /* 0x102fe200020e061f */
[----:B------:R-:W-:Y:S01]  /*fa10*/  IADD3 R198, P4, R200, R239, RZ ;  /* 0x000000efc8c67210 */ /* 0x000fe20007f9e0ff */
[----:B------:R-:W-:Y:S01]  /*fa20*/  IMAD R239, R240, 0x13, RZ ;  /* 0x00000013f0ef7824 */ /* 0x000fe200078e02ff */
[----:B------:R1:W-:Y:S01]  /*fa30*/  STL [R1+0xed0], R197 ;  /* 0x000ed0c501007387 */ /* 0x0003e20000100800 */
[----:B------:R-:W-:Y:S01]  /*fa40*/  SHF.R.S32.HI R27, RZ, 0x1f, R238 ;  /* 0x0000001fff1b7819 */ /* 0x000fe200000114ee */
[--C-:B--2---:R-:W-:Y:S01]  /*fa50*/  IMAD.X R195, R24, 0x1, R31.reuse, P6 ;  /* 0x0000000118c37824 */ /* 0x104fe200030e061f */
[-C--:B------:R-:W-:Y:S01]  /*fa60*/  IADD3 R199, P6, R252, R238.reuse, RZ ;  /* 0x000000eefcc77210 */ /* 0x080fe20007fde0ff */
[----:B------:R2:W-:Y:S01]  /*fa70*/  STL [R1+0xecc], R198 ;  /* 0x000eccc601007387 */ /* 0x0005e20000100800 */
[----:B------:R-:W-:Y:S02]  /*fa80*/  IMAD R240, R240, 0x12, RZ ;  /* 0x00000012f0f07824 */ /* 0x000fe400078e02ff */
[--C-:B---3--:R-:W-:Y:S01]  /*fa90*/  IMAD.X R196, R0, 0x1, R31.reuse, P5 ;  /* 0x0000000100c47824 */ /* 0x108fe200028e061f */
[-C--:B------:R-:W-:Y:S01]  /*faa0*/  IADD3 R202, P5, R43, R238.reuse, RZ ;  /* 0x000000ee2bca7210 */ /* 0x080fe20007fbe0ff */
[----:B------:R3:W-:Y:S01]  /*fab0*/  STL [R1+0xec8], R199 ;  /* 0x000ec8c701007387 */ /* 0x0007e20000100800 */
[----:B-1----:R-:W-:Y:S01]  /*fac0*/  IMAD.X R197, R2, 0x1, R31, P3 ;  /* 0x0000000102c57824 */ /* 0x002fe200018e061f */
[----:B------:R-:W-:-:S02]  /*fad0*/  IADD3 R203, P3, R242, R238, RZ ;  /* 0x000000eef2cb7210 */ /* 0x000fc40007f7e0ff */
[----:B------:R1:W-:Y:S01]  /*fae0*/  STL [R1+0xec4], R202 ;  /* 0x000ec4ca01007387 */ /* 0x0003e20000100800 */
[----:B--2---:R-:W-:Y:S01]  /*faf0*/  IMAD.X R198, R25, 0x1, R41, P2 ;  /* 0x0000000119c67824 */ /* 0x004fe200010e0629 */
[----:B------:R-:W-:Y:S02]  /*fb00*/  IADD3 R212, P2, R200, R238, RZ ;  /* 0x000000eec8d47210 */ /* 0x000fe40007f5e0ff */
[----:B------:R2:W-:Y:S01]  /*fb10*/  STL [R1+0xec0], R203 ;  /* 0x000ec0cb01007387 */ /* 0x0005e20000100800 */
[----:B------:R-:W-:Y:S02]  /*fb20*/  SHF.R.S32.HI R31, RZ, 0x1f, R239 ;  /* 0x0000001fff1f7819 */ /* 0x000fe400000114ef */
[----:B---3--:R-:W-:Y:S01]  /*fb30*/  IADD3.X R199, R24, R41, RZ, P1, !PT ;  /* 0x0000002918c77210 */ /* 0x008fe20000ffe4ff */
[----:B------:R3:W-:Y:S01]  /*fb40*/  STL [R1+0xebc], R212 ;  /* 0x000ebcd401007387 */ /* 0x0007e20000100800 */
[-C--:B------:R-:W-:Y:S01]  /*fb50*/  IADD3 R213, P1, R252, R239.reuse, RZ ;  /* 0x000000effcd57210 */ /* 0x080fe20007f3e0ff */
[--C-:B-1----:R-:W-:Y:S01]  /*fb60*/  IMAD.X R202, R0, 0x1, R41.reuse, P0 ;  /* 0x0000000100ca7824 */ /* 0x102fe200000e0629 */
[----:B------:R-:W-:Y:S01]  /*fb70*/  IADD3 R214, P0, R43, R239, RZ ;  /* 0x000000ef2bd67210 */ /* 0x000fe20007f1e0ff */
[----:B--2---:R-:W-:-:S02]  /*fb80*/  IMAD.X R203, R2, 0x1, R41, P4 ;  /* 0x0000000102cb7824 */ /* 0x004fc400020e0629 */
[----:B------:R1:W-:Y:S01]  /*fb90*/  STL [R1+0xeb8], R213 ;  /* 0x000eb8d501007387 */ /* 0x0003e20000100800 */
[-C--:B------:R-:W-:Y:S01]  /*fba0*/  IADD3 R215, P4, R242, R239.reuse, RZ ;  /* 0x000000eff2d77210 */ /* 0x080fe20007f9e0ff */
[----:B---3--:R-:W-:Y:S01]  /*fbb0*/  IMAD.X R212, R25, 0x1, R27, P6 ;  /* 0x0000000119d47824 */ /* 0x008fe200030e061b */
[----:B------:R-:W-:Y:S01]  /*fbc0*/  IADD3 R236, P6, R200, R239, RZ ;  /* 0x000000efc8ec7210 */ /* 0x000fe20007fde0ff */
[----:B------:R2:W-:Y:S01]  /*fbd0*/  STL [R1+0xeb4], R214 ;  /* 0x000eb4d601007387 */ /* 0x0005e20000100800 */
[----:B------:R-:W-:-:S03]  /*fbe0*/  SHF.R.S32.HI R41, RZ, 0x1f, R240 ;  /* 0x0000001fff297819 */ /* 0x000fc600000114f0 */
[----:B------:R3:W-:Y:S01]  /*fbf0*/  STL [R1+0xeb0], R215 ;  /* 0x000eb0d701007387 */ /* 0x0007e20000100800 */
[--C-:B-1----:R-:W-:Y:S01]  /*fc00*/  IMAD.X R213, R24, 0x1, R27.reuse, P5 ;  /* 0x0000000118d57824 */ /* 0x102fe200028e061b */
[-C--:B------:R-:W-:Y:S02]  /*fc10*/  IADD3 R237, P5, R252, R240.reuse, RZ ;  /* 0x000000f0fced7210 */ /* 0x080fe40007fbe0ff */
[----:B------:R1:W-:Y:S01]  /*fc20*/  STL [R1+0xeac], R236 ;  /* 0x000eacec01007387 */ /* 0x0003e20000100800 */
[----:B--2---:R-:W-:Y:S01]  /*fc30*/  IMAD.X R214, R0, 0x1, R27, P3 ;  /* 0x0000000100d67824 */ /* 0x004fe200018e061b */
[-C--:B------:R-:W-:Y:S02]  /*fc40*/  IADD3 R238, P3, R43, R240.reuse, RZ ;  /* 0x000000f02bee7210 */ /* 0x080fe40007f7e0ff */
[----:B------:R2:W-:Y:S01]  /*fc50*/  STL [R1+0xea8], R237 ;  /* 0x000ea8ed01007387 */ /* 0x0005e20000100800 */
[----:B---3--:R-:W-:Y:S02]  /*fc60*/  IADD3.X R215, R2, R27, RZ, P2, !PT ;  /* 0x0000001b02d77210 */ /* 0x008fe400017fe4ff */
[-C--:B------:R-:W-:Y:S01]  /*fc70*/  IADD3 R239, P2, R242, R240.reuse, RZ ;  /* 0x000000f0f2ef7210 */ /* 0x080fe20007f5e0ff */
[----:B------:R3:W-:Y:S01]  /*fc80*/  STL [R1+0xea4], R238 ;  /* 0x000ea4ee01007387 */ /* 0x0007e20000100800 */
[----:B-1----:R-:W-:Y:S01]  /*fc90*/  IMAD.X R236, R25, 0x1, R31, P1 ;  /* 0x0000000119ec7824 */ /* 0x002fe200008e061f */
[----:B------:R-:W-:-:S02]  /*fca0*/  IADD3 R240, P1, R200, R240, RZ ;  /* 0x000000f0c8f07210 */ /* 0x000fc40007f3e0ff */
[----:B------:R1:W-:Y:S01]  /*fcb0*/  STL [R1+0xea0], R239 ;  /* 0x000ea0ef01007387 */ /* 0x0003e20000100800 */
[----:B--2---:R-:W-:Y:S01]  /*fcc0*/  IMAD.X R237, R24, 0x1, R31, P0 ;  /* 0x0000000118ed7824 */ /* 0x004fe200000e061f */
[-C--:B------:R-:W-:Y:S02]  /*fcd0*/  IADD3 R248, P0, R252, R251.reuse, RZ ;  /* 0x000000fbfcf87210 */ /* 0x080fe40007f1e0ff */
[----:B------:R2:W-:Y:S01]  /*fce0*/  STL [R1+0xe9c], R240 ;  /* 0x000e9cf001007387 */ /* 0x0005e20000100800 */
[----:B------:R-:W-:Y:S01]  /*fcf0*/  SHF.R.S32.HI R27, RZ, 0x1f, R251 ;  /* 0x0000001fff1b7819 */ /* 0x000fe200000114fb */
[--C-:B---3--:R-:W-:Y:S01]  /*fd00*/  IMAD.X R238, R0, 0x1, R31.reuse, P4 ;  /* 0x0000000100ee7824 */ /* 0x108fe200020e061f */
[-C--:B------:R-:W-:Y:S01]  /*fd10*/  IADD3 R249, P4, R43, R251.reuse, RZ ;  /* 0x000000fb2bf97210 */ /* 0x080fe20007f9e0ff */
[----:B------:R3:W-:Y:S01]  /*fd20*/  STL [R1+0xe98], R248 ;  /* 0x000e98f801007387 */ /* 0x0007e20000100800 */
[----:B-1----:R-:W-:Y:S01]  /*fd30*/  IMAD.X R239, R2, 0x1, R31, P6 ;  /* 0x0000000102ef7824 */ /* 0x002fe200030e061f */
[----:B------:R-:W-:-:S02]  /*fd40*/  IADD3 R250, P6, R242, R251, RZ ;  /* 0x000000fbf2fa7210 */ /* 0x000fc40007fde0ff */
[----:B------:R1:W-:Y:S01]  /*fd50*/  STL [R1+0xe94], R249 ;  /* 0x000e94f901007387 */ /* 0x0003e20000100800 */
[----:B------:R-:W-:Y:S01]  /*fd60*/  IMAD.X R30, R24, 0x1, R27, P4 ;  /* 0x00000001181e7824 */ /* 0x000fe200020e061b */
[----:B------:R-:W-:Y:S01]  /*fd70*/  SHF.R.S32.HI R31, RZ, 0x1f, R47 ;  /* 0x0000001fff1f7819 */ /* 0x000fe2000001142f */
[--C-:B--2---:R-:W-:Y:S01]  /*fd80*/  IMAD.X R240, R25, 0x1, R41.reuse, P5 ;  /* 0x0000000119f07824 */ /* 0x104fe200028e0629 */
[----:B------:R-:W-:Y:S01]  /*fd90*/  IADD3 R251, P5, R200, R251, RZ ;  /* 0x000000fbc8fb7210 */ /* 0x000fe20007fbe0ff */
[----:B------:R2:W-:Y:S01]  /*fda0*/  STL [R1+0xe90], R250 ;  /* 0x000e90fa01007387 */ /* 0x0005e20000100800 */
[----:B---3--:R-:W-:Y:S02]  /*fdb0*/  IADD3.X R248, R24, R41, RZ, P3, !PT ;  /* 0x0000002918f87210 */ /* 0x008fe40001ffe4ff */
[----:B------:R-:W-:Y:S01]  /*fdc0*/  IADD3 R26, P3, R252, R47, RZ ;  /* 0x0000002ffc1a7210 */ /* 0x000fe20007f7e0ff */
[----:B------:R3:W-:Y:S01]  /*fdd0*/  STL [R1+0xe8c], R251 ;  /* 0x000e8cfb01007387 */ /* 0x0007e20000100800 */
[----:B-1----:R-:W-:-:S03]  /*fde0*/  IMAD.X R249, R0, 0x1, R41, P2 ;  /* 0x0000000100f97824 */ /* 0x002fc600010e0629 */
[----:B------:R1:W-:Y:S01]  /*fdf0*/  STL [R1+0x10], R26 ;  /* 0x0000101a01007387 */ /* 0x0003e20000100800 */
[----:B--2---:R-:W-:Y:S02]  /*fe00*/  IMAD.X R250, R2, 0x1, R41, P1 ;  /* 0x0000000102fa7824 */ /* 0x004fe400008e0629 */
[--C-:B------:R-:W-:Y:S02]  /*fe10*/  IMAD.X R41, R0, 0x1, R27.reuse, P6 ;  /* 0x0000000100297824 */ /* 0x100fe400030e061b */
[----:B---3--:R-:W-:Y:S01]  /*fe20*/  IMAD.X R251, R25, 0x1, R27, P0 ;  /* 0x0000000119fb7824 */ /* 0x008fe200000e061b */
[-C--:B------:R-:W-:Y:S02]  /*fe30*/  IADD3 R28, P0, R200, R47.reuse, RZ ;  /* 0x0000002fc81c7210 */ /* 0x080fe40007f1e0ff */
[----:B-1----:R-:W-:-:S05]  /*fe40*/  IADD3 R26, P2, R43, R47, RZ ;  /* 0x0000002f2b1a7210 */ /* 0x002fca0007f5e0ff */
[----:B------:R1:W-:Y:S02]  /*fe50*/  STL [R1+0x14], R26 ;  /* 0x0000141a01007387 */ /* 0x0003e40000100800 */
[----:B-1----:R-:W-:Y:S01]  /*fe60*/  IADD3 R26, P1, R242, R47, RZ ;  /* 0x0000002ff21a7210 */ /* 0x002fe20007f3e0ff */
[----:B------:R-:W-:-:S04]  /*fe70*/  IMAD R47, R40, 0xe, RZ ;  /* 0x0000000e282f7824 */ /* 0x000fc800078e02ff */
[----:B------:R1:W-:Y:S04]  /*fe80*/  STL [R1+0x18], R26 ;  /* 0x0000181a01007387 */ /* 0x0003e80000100800 */
[----:B------:R2:W-:Y:S04]  /*fe90*/  STL [R1+0x1c], R28 ;  /* 0x00001c1c01007387 */ /* 0x0005e80000100800 */
[----:B------:R3:W-:Y:S01]  /*fea0*/  STL [R1+0x370], R30 ;  /* 0x0003701e01007387 */ /* 0x0007e20000100800 */
[----:B-1----:R-:W-:Y:S02]  /*feb0*/  SHF.R.S32.HI R26, RZ, 0x1f, R42 ;  /* 0x0000001fff1a7819 */ /* 0x002fe4000001142a */
[----:B--2---:R-:W-:-:S02]  /*fec0*/  IADD3 R28, P4, R252, R42, RZ ;  /* 0x0000002afc1c7210 */ /* 0x004fc40007f9e0ff */
[----:B---3--:R-:W-:-:S03]  /*fed0*/  IADD3 R30, P6, R43, R42, RZ ;  /* 0x0000002a2b1e7210 */ /* 0x008fc60007fde0ff */
[----:B------:R1:W-:Y:S04]  /*fee0*/  STL [R1+0x20], R28 ;  /* 0x0000201c01007387 */ /* 0x0003e80000100800 */
[----:B------:R2:W-:Y:S04]  /*fef0*/  STL [R1+0x374], R41 ;  /* 0x0003742901007387 */ /* 0x0005e80000100800 */
[----:B------:R3:W-:Y:S01]  /*ff00*/  STL [R1+0x24], R30 ;  /* 0x0000241e01007387 */ /* 0x0007e20000100800 */
[----:B-1----:R-:W-:Y:S02]  /*ff10*/  IADD3.X R28, R2, R27, RZ, P5, !PT ;  /* 0x0000001b021c7210 */ /* 0x002fe40002ffe4ff */
[----:B------:R-:W-:Y:S01]  /*ff20*/  IADD3 R27, P5, R242, R42, RZ ;  /* 0x0000002af21b7210 */ /* 0x000fe20007fbe0ff */
[----:B--2---:R-:W-:-:S02]  /*ff30*/  IMAD.X R41, R0, 0x1, R31, P1 ;  /* 0x0000000100297824 */ /* 0x004fc400008e061f */
[----:B------:R1:W-:Y:S01]  /*ff40*/  STL [R1+0x378], R28 ;  /* 0x0003781c01007387 */ /* 0x0003e20000100800 */
[----:B---3--:R-:W-:-:S03]  /*ff50*/  IMAD.X R30, R25, 0x1, R31, P3 ;  /* 0x00000001191e7824 */ /* 0x008fc600018e061f */
[----:B------:R2:W-:Y:S04]  /*ff60*/  STL [R1+0x28], R27 ;  /* 0x0000281b01007387 */ /* 0x0005e80000100800 */
[----:B------:R3:W-:Y:S01]  /*ff70*/  STL [R1+0x37c], R30 ;  /* 0x00037c1e01007387 */ /* 0x0007e20000100800 */
[----:B-1----:R-:W-:Y:S01]  /*ff80*/  IADD3 R28, P3, R200, R42, RZ ;  /* 0x0000002ac81c7210 */ /* 0x002fe20007f7e0ff */
[----:B------:R-:W-:Y:S01]  /*ff90*/  IMAD R42, R40, 0xd, RZ ;  /* 0x0000000d282a7824 */ /* 0x000fe200078e02ff */
[----:B--2---:R-:W-:-:S03]  /*ffa0*/  SHF.R.S32.HI R27, RZ, 0x1f, R47 ;  /* 0x0000001fff1b7819 */ /* 0x004fc6000001142f */
[----:B------:R1:W-:Y:S01]  /*ffb0*/  STL [R1+0x2c], R28 ;  /* 0x00002c1c01007387 */ /* 0x0003e20000100800 */
[----:B---3--:R-:W-:-:S05]  /*ffc0*/  IMAD.X R30, R24, 0x1, R31, P2 ;  /* 0x00000001181e7824 */ /* 0x008fca00010e061f */
[----:B------:R2:W-:Y:S01]  /*ffd0*/  STL [R1+0x3a0], R30 ;  /* 0x0003a01e01007387 */ /* 0x0005e20000100800 */
[----:B-1----:R-:W-:-:S05]  /*ffe0*/  IADD3 R28, P2, R252, R47, RZ ;  /* 0x0000002ffc1c7210 */ /* 0x002fca0007f5e0ff */
[----:B------:R1:W-:Y:S01]  /*fff0*/  STL [R1+0x30], R28 ;  /* 0x0000301c01007387 */ /* 0x0003e20000100800 */
[----:B--2---:R-:W-:-:S03]  /*10000*/  IMAD.X R30, R2, 0x1, R31, P0 ;  /* 0x00000001021e7824 */ /* 0x004fc600000e061f */
[----:B------:R2:W-:Y:S01]  /*10010*/  STL [R1+0x3a4], R41 ;  /* 0x0003a42901007387 */ /* 0x0005e20000100800 */
[----:B------:R-:W-:Y:S01]  /*10020*/  IMAD.X R31, R25, 0x1, R26, P4 ;  /* 0x00000001191f7824 */ /* 0x000fe200020e061a */
[----:B-1----:R-:W-:Y:S02]  /*10030*/  IADD3 R28, P1, R43, R47, RZ ;  /* 0x0000002f2b1c7210 */ /* 0x002fe40007f3e0ff */
[----:B--2---:R-:W-:-:S03]  /*10040*/  IADD3.X R41, R0, R26, RZ, P5, !PT ;  /* 0x0000001a00297210 */ /* 0x004fc60002ffe4ff */
[----:B------:R1:W-:Y:S04]  /*10050*/  STL [R1+0x34], R28 ;  /* 0x0000341c01007387 */ /* 0x0003e80000100800 */
[----:B------:R2:W-:Y:S01]  /*10060*/  STL [R1+0x3a8], R30 ;  /* 0x0003a81e01007387 */ /* 0x0005e20000100800 */
[-C--:B-1----:R-:W-:Y:S02]  /*10070*/  IADD3 R28, P0, R242, R47.reuse, RZ ;  /* 0x0000002ff21c7210 */ /* 0x082fe40007f1e0ff */
[----:B--2---:R-:W-:-:S03]  /*10080*/  IADD3 R30, P4, R200, R47, RZ ;  /* 0x0000002fc81e7210 */ /* 0x004fc60007f9e0ff */
[----:B------:R1:W-:Y:S01]  /*10090*/  STL [R1+0x38], R28 ;  /* 0x0000381c01007387 */ /* 0x0003e20000100800 */
[----:B------:R-:W-:-:S03]  /*100a0*/  IMAD R47, R40, 0xc, RZ ;  /* 0x0000000c282f7824 */ /* 0x000fc600078e02ff */
[----:B------:R2:W-:Y:S04]  /*100b0*/  STL [R1+0x3ac], R31 ;  /* 0x0003ac1f01007387 */ /* 0x0005e80000100800 */
[----:B------:R3:W-:Y:S01]  /*100c0*/  STL [R1+0x3c], R30 ;  /* 0x00003c1e01007387 */ /* 0x0007e20000100800 */
[----:B-1----:R-:W-:Y:S01]  /*100d0*/  SHF.R.S32.HI R28, RZ, 0x1f, R42 ;  /* 0x0000001fff1c7819 */ /* 0x002fe2000001142a */
[----:B--2---:R-:W-:Y:S01]  /*100e0*/  IMAD.X R31, R24, 0x1, R26, P6 ;  /* 0x00000001181f7824 */ /* 0x004fe200030e061a */
[----:B---3--:R-:W-:-:S04]  /*100f0*/  IADD3 R30, P6, R252, R42, RZ ;  /* 0x0000002afc1e7210 */ /* 0x008fc80007fde0ff */
[----:B------:R1:W-:Y:S04]  /*10100*/  STL [R1+0x3b0], R31 ;  /* 0x0003b01f01007387 */ /* 0x0003e80000100800 */
[----:B------:R2:W-:Y:S04]  /*10110*/  STL [R1+0x40], R30 ;  /* 0x0000401e01007387 */ /* 0x0005e80000100800 */
[----:B------:R3:W-:Y:S01]  /*10120*/  STL [R1+0x3b4], R41 ;  /* 0x0003b42901007387 */ /* 0x0007e20000100800 */
[----:B-1----:R-:W-:Y:S01]  /*10130*/  IADD3 R31, P5, R43, R42, RZ ;  /* 0x0000002a2b1f7210 */ /* 0x002fe20007fbe0ff */
[----:B--2---:R-:W-:-:S04]  /*10140*/  IMAD.X R30, R2, 0x1, R26, P3 ;  /* 0x00000001021e7824 */ /* 0x004fc800018e061a */
[----:B------:R1:W-:Y:S01]  /*10150*/  STL [R1+0x44], R31 ;  /* 0x0000441f01007387 */ /* 0x0003e20000100800 */
[-C--:B------:R-:W-:Y:S01]  /*10160*/  IADD3 R26, P3, R242, R42.reuse, RZ ;  /* 0x0000002af21a7210 */ /* 0x080fe20007f7e0ff */
[--C-:B---3--:R-:W-:Y:S02]  /*10170*/  IMAD.X R41, R0, 0x1, R27.reuse, P0 ;  /* 0x0000000100297824 */ /* 0x108fe400000e061b */
[----:B------:R2:W-:Y:S04]  /*10180*/  STL [R1+0x3b8], R30 ;  /* 0x0003b81e01007387 */ /* 0x0005e80000100800 */
[----:B------:R3:W-:Y:S01]  /*10190*/  STL [R1+0x48], R26 ;  /* 0x0000481a01007387 */ /* 0x0007e20000100800 */
[----:B-1----:R-:W-:Y:S01]  /*101a0*/  IMAD.X R31, R25, 0x1, R27, P2 ;  /* 0x00000001191f7824 */ /* 0x002fe200010e061b */
[----:B--2---:R-:W-:-:S04]  /*101b0*/  IADD3 R30, P2, R200, R42, RZ ;  /* 0x0000002ac81e7210 */ /* 0x004fc80007f5e0ff */
[----:B------:R1:W-:Y:S01]  /*101c0*/  STL [R1+0x3bc], R31 ;  /* 0x0003bc1f01007387 */ /* 0x0003e20000100800 */
[----:B------:R-:W-:Y:S01]  /*101d0*/  IMAD R42, R40, 0xb, RZ ;  /* 0x0000000b282a7824 */ /* 0x000fe200078e02ff */
[----:B---3--:R-:W-:Y:S02]  /*101e0*/  SHF.R.S32.HI R26, RZ, 0x1f, R47 ;  /* 0x0000001fff1a7819 */ /* 0x008fe4000001142f */
[----:B------:R2:W-:Y:S01]  /*101f0*/  STL [R1+0x4c], R30 ;  /* 0x00004c1e01007387 */ /* 0x0005e20000100800 */
[----:B-1----:R-:W-:Y:S01]  /*10200*/  IMAD.X R31, R24, 0x1, R27, P1 ;  /* 0x00000001181f7824 */ /* 0x002fe200008e061b */
[----:B--2---:R-:W-:-:S04]  /*10210*/  IADD3 R30, P1, R252, R47, RZ ;  /* 0x0000002ffc1e7210 */ /* 0x004fc80007f3e0ff */
        /* <DEDUP_REMOVED lines=16> */
[----:B-1----:R-:W-:Y:S02]  /*10320*/  IADD3.X R31, R24, R28, RZ, P5, !PT ;  /* 0x0000001c181f7210 */ /* 0x002fe40002ffe4ff */
[----:B--2---:R-:W-:-:S03]  /*10330*/  IADD3 R30, P5, R252, R42, RZ ;  /* 0x0000002afc1e7210 */ /* 0x004fc60007fbe0ff */
        /* <DEDUP_REMOVED lines=24> */
[----:B------:R-:W-:Y:S01]  /*104c0*/  IADD3 R26, P6, R242, R47, RZ ;  /* 0x0000002ff21a7210 */ /* 0x000fe20007fde0ff */
[----:B---3--:R-:W-:Y:S02]  /*104d0*/  IMAD.X R41, R0, 0x1, R27, P2 ;  /* 0x0000000100297824 */ /* 0x008fe400010e061b */
[----:B------:R2:W-:Y:S04]  /*104e0*/  STL [R1+0x3e8], R30 ;  /* 0x0003e81e01007387 */ /* 0x0005e80000100800 */
[----:B------:R3:W-:Y:S01]  /*104f0*/  STL [R1+0x78], R26 ;  /* 0x0000781a01007387 */ /* 0x0007e20000100800 */
[----:B-1----:R-:W-:Y:S02]  /*10500*/  IADD3.X R31, R25, R27, RZ, P5, !PT ;  /* 0x0000001b191f7210 */ /* 0x002fe40002ffe4ff */
[----:B--2---:R-:W-:-:S03]  /*10510*/  IADD3 R30, P5, R200, R47, RZ ;  /* 0x0000002fc81e7210 */ /* 0x004fc60007fbe0ff */
[----:B------:R1:W-:Y:S01]  /*10520*/  STL [R1+0x3ec], R31 ;  /* 0x0003ec1f01007387 */ /* 0x0003e20000100800 */
[----:B------:R-:W-:Y:S01]  /*10530*/  IMAD.SHL.U32 R47, R40, 0x8, RZ ;  /* 0x00000008282f7824 */ /* 0x000fe200078e00ff */
        /* <DEDUP_REMOVED lines=10> */
[----:B------:R-:W-:Y:S02]  /*105e0*/  IADD3 R27, P1, R242, R42, RZ ;  /* 0x0000002af21b7210 */ /* 0x000fe40007f3e0ff */
[----:B---3--:R-:W-:Y:S01]  /*105f0*/  IADD3.X R41, R0, R28, RZ, P6, !PT ;  /* 0x0000001c00297210 */ /* 0x008fe200037fe4ff */
        /* <DEDUP_REMOVED lines=41> */
[C---:B------:R-:W-:Y:S01]  /*10890*/  IMAD R42, R40.reuse, 0x5, RZ ;  /* 0x00000005282a7824 */ /* 0x040fe200078e02ff */
[----:B------:R-:W-:Y:S02]  /*108a0*/  SHF.L.U32 R40, R40, 0x2, RZ ;  /* 0x0000000228287819 */ /* 0x000fe400000006ff */
[----:B------:R2:W-:Y:S01]  /*108b0*/  STL [R1+0xac], R30 ;  /* 0x0000ac1e01007387 */ /* 0x0005e20000100800 */
[----:B---3--:R-:W-:Y:S02]  /*108c0*/  SHF.R.S32.HI R26, RZ, 0x1f, R47 ;  /* 0x0000001fff1a7819 */ /* 0x008fe4000001142f */
        /* <DEDUP_REMOVED lines=15> */
[----:B------:R-:W-:Y:S01]  /*109c0*/  IMAD.SHL.U32 R3, R3, 0x4, RZ ;  /* 0x0000000403037824 */ /* 0x000fe200078e00ff */
[----:B------:R-:W-:Y:S01]  /*109d0*/  CS2R R46, SRZ ;  /* 0x00000000002e7805 */ /* 0x000fe2000001ff00 */
[----:B---3--:R-:W-:Y:S01]  /*109e0*/  SHF.R.S32.HI R27, RZ, 0x1f, R42 ;  /* 0x0000001fff1b7819 */ /* 0x008fe2000001142a */
        /* <DEDUP_REMOVED lines=17> */
[----:B---3--:R-:W-:Y:S02]  /*10b00*/  SHF.R.S32.HI R28, RZ, 0x1f, R40 ;  /* 0x0000001fff1c7819 */ /* 0x008fe40000011428 */
[----:B------:R2:W-:Y:S01]  /*10b10*/  STL [R1+0xcc], R30 ;  /* 0x0000cc1e01007387 */ /* 0x0005e20000100800 */
[----:B------:R-:W-:Y:S02]  /*10b20*/  IMAD.SHL.U32 R201, R201, 0x2, RZ ;  /* 0x00000002c9c97824 */ /* 0x000fe400078e00ff */
[----:B-1----:R-:W-:Y:S01]  /*10b30*/  IMAD.X R31, R24, 0x1, R26, P5 ;  /* 0x00000001181f7824 */ /* 0x002fe200028e061a */
[----:B--2---:R-:W-:-:S04]  /*10b40*/  IADD3 R30, P5, R252, R40, RZ ;  /* 0x00000028fc1e7210 */ /* 0x004fc80007fbe0ff */
[----:B------:R1:W-:Y:S04]  /*10b50*/  STL [R1+0x450], R31 ;  /* 0x0004501f01007387 */ /* 0x0003e80000100800 */
[----:B------:R2:W-:Y:S04]  /*10b60*/  STL [R1+0xd0], R30 ;  /* 0x0000d01e01007387 */ /* 0x0005e80000100800 */
[----:B------:R-:W-:Y:S01]  /*10b70*/  STL [R1+0x454], R41 ;  /* 0x0004542901007387 */ /* 0x000fe20000100800 */
[----:B-1----:R-:W-:Y:S01]  /*10b80*/  IADD3 R31, P3, R43, R40, RZ ;  /* 0x000000282b1f7210 */ /* 0x002fe20007f7e0ff */
[----:B--2---:R-:W-:-:S04]  /*10b90*/  IMAD.X R30, R2, 0x1, R26, P2 ;  /* 0x00000001021e7824 */ /* 0x004fc800010e061a */
[----:B------:R1:W-:Y:S01]  /*10ba0*/  STL [R1+0xd4], R31 ;  /* 0x0000d41f01007387 */ /* 0x0003e20000100800 */
[----:B------:R-:W-:-:S03]  /*10bb0*/  IADD3 R26, P2, R242, R40, RZ ;  /* 0x00000028f21a7210 */ /* 0x000fc60007f5e0ff */
[----:B------:R2:W-:Y:S04]  /*10bc0*/  STL [R1+0x458], R30 ;  /* 0x0004581e01007387 */ /* 0x0005e80000100800 */
[----:B------:R3:W-:Y:S01]  /*10bd0*/  STL [R1+0xd8], R26 ;  /* 0x0000d81a01007387 */ /* 0x0007e20000100800 */
[----:B-1----:R-:W-:Y:S01]  /*10be0*/  IMAD.X R31, R25, 0x1, R27, P1 ;  /* 0x00000001191f7824 */ /* 0x002fe200008e061b */
[----:B--2---:R-:W-:-:S04]  /*10bf0*/  IADD3 R30, P1, R200, R40, RZ ;  /* 0x00000028c81e7210 */ /* 0x004fc80007f3e0ff */
[----:B------:R1:W-:Y:S01]  /*10c00*/  STL [R1+0x45c], R31 ;  /* 0x00045c1f01007387 */ /* 0x0003e20000100800 */
[----:B------:R-:W-:Y:S02]  /*10c10*/  IADD3.X R40, R0, R27, RZ, P4, !PT ;  /* 0x0000001b00287210 */ /* 0x000fe400027fe4ff */
        /* <DEDUP_REMOVED lines=17> */
[----:B---3--:R-:W-:-:S03]  /*10d30*/  SHF.R.S32.HI R27, RZ, 0x1f, R201 ;  /* 0x0000001fff1b7819 */ /* 0x008fc600000114c9 */
[----:B------:R2:W-:Y:S01]  /*10d40*/  STL [R1+0xec], R30 ;  /* 0x0000ec1e01007387 */ /* 0x0005e20000100800 */
[----:B-1----:R-:W-:Y:S01]  /*10d50*/  IMAD.X R31, R24, 0x1, R28, P3 ;  /* 0x00000001181f7824 */ /* 0x002fe200018e061c */
[----:B--2---:R-:W-:-:S04]  /*10d60*/  IADD3 R30, P3, R252, R201, RZ ;  /* 0x000000c9fc1e7210 */ /* 0x004fc80007f7e0ff */
[----:B------:R1:W-:Y:S04]  /*10d70*/  STL [R1+0x480], R31 ;  /* 0x0004801f01007387 */ /* 0x0003e80000100800 */
[----:B------:R2:W-:Y:S04]  /*10d80*/  STL [R1+0xf0], R30 ;  /* 0x0000f01e01007387 */ /* 0x0005e80000100800 */
[----:B------:R3:W-:Y:S01]  /*10d90*/  STL [R1+0x484], R40 ;  /* 0x0004842801007387 */ /* 0x0007e20000100800 */
[-C--:B-1----:R-:W-:Y:S01]  /*10da0*/  IADD3 R31, P2, R43, R201.reuse, RZ ;  /* 0x000000c92b1f7210 */ /* 0x082fe20007f5e0ff */
[----:B--2---:R-:W-:Y:S01]  /*10db0*/  IMAD.X R30, R2, 0x1, R28, P1 ;  /* 0x00000001021e7824 */ /* 0x004fe200008e061c */
[----:B------:R-:W-:-:S03]  /*10dc0*/  IADD3 R28, P1, R242, R201, RZ ;  /* 0x000000c9f21c7210 */ /* 0x000fc60007f3e0ff */
[----:B------:R1:W-:Y:S01]  /*10dd0*/  STL [R1+0xf4], R31 ;  /* 0x0000f41f01007387 */ /* 0x0003e20000100800 */
[----:B---3--:R-:W-:-:S03]  /*10de0*/  CS2R R40, SRZ ;  /* 0x0000000000287805 */ /* 0x008fc6000001ff00 */
[----:B------:R2:W-:Y:S04]  /*10df0*/  STL [R1+0x488], R30 ;  /* 0x0004881e01007387 */ /* 0x0005e80000100800 */
[----:B------:R3:W-:Y:S01]  /*10e00*/  STL [R1+0xf8], R28 ;  /* 0x0000f81c01007387 */ /* 0x0007e20000100800 */
[----:B-1----:R-:W-:Y:S02]  /*10e10*/  IADD3.X R31, R25, R26, RZ, P0, !PT ;  /* 0x0000001a191f7210 */ /* 0x002fe400007fe4ff */
[----:B--2---:R-:W-:-:S03]  /*10e20*/  IADD3 R30, P0, R200, R201, RZ ;  /* 0x000000c9c81e7210 */ /* 0x004fc60007f1e0ff */
[----:B------:R1:W-:Y:S01]  /*10e30*/  STL [R1+0x48c], R31 ;  /* 0x00048c1f01007387 */ /* 0x0003e20000100800 */
[----:B------:R-:W-:Y:S02]  /*10e40*/  IMAD.MOV.U32 R201, RZ, RZ, 0x1f ;  /* 0x0000001fffc97424 */ /* 0x000fe400078e00ff */
[--C-:B---3--:R-:W-:Y:S01]  /*10e50*/  IMAD.X R28, R24, 0x1, R26.reuse, P4 ;  /* 0x00000001181c7824 */ /* 0x108fe200020e061a */
[----:B------:R2:W-:Y:S02]  /*10e60*/  STL [R1+0xfc], R30 ;  /* 0x0000fc1e01007387 */ /* 0x0005e40000100800 */
[----:B------:R-:W-:Y:S02]  /*10e70*/  IADD3 R201, R201, c[0x0][0x180], RZ ;  /* 0x00006000c9c97a10 */ /* 0x000fe40007ffe0ff */
[----:B------:R3:W-:Y:S01]  /*10e80*/  STL [R1+0x490], R28 ;  /* 0x0004901c01007387 */ /* 0x0007e20000100800 */
[----:B-1----:R-:W-:Y:S01]  /*10e90*/  IADD3 R31, P4, R252, c[0x0][0x188], RZ ;  /* 0x00006200fc1f7a10 */ /* 0x002fe20007f9e0ff */
[----:B--2---:R-:W-:-:S04]  /*10ea0*/  IMAD.X R30, R0, 0x1, R26, P6 ;  /* 0x00000001001e7824 */ /* 0x004fc800030e061a */
[----:B------:R-:W-:Y:S01]  /*10eb0*/  STL [R1+0x110], R31 ;  /* 0x0001101f01007387 */ /* 0x000fe20000100800 */
[----:B------:R-:W-:Y:S01]  /*10ec0*/  IMAD.X R26, R2, 0x1, R26, P5 ;  /* 0x00000001021a7824 */ /* 0x000fe200028e061a */
[----:B---3--:R-:W-:Y:S02]  /*10ed0*/  IADD3 R28, P6, R43, c[0x0][0x188], RZ ;  /* 0x000062002b1c7a10 */ /* 0x008fe40007fde0ff */
[----:B------:R1:W-:Y:S04]  /*10ee0*/  STL [R1+0x494], R30 ;  /* 0x0004941e01007387 */ /* 0x0003e80000100800 */
[----:B------:R2:W-:Y:S04]  /*10ef0*/  STL [R1+0x114], R28 ;  /* 0x0001141c01007387 */ /* 0x0005e80000100800 */
[----:B------:R3:W-:Y:S01]  /*10f00*/  STL [R1+0x498], R26 ;  /* 0x0004981a01007387 */ /* 0x0007e20000100800 */
[----:B-1----:R-:W-:Y:S01]  /*10f10*/  IMAD.X R30, R25, 0x1, R27, P3 ;  /* 0x00000001191e7824 */ /* 0x002fe200018e061b */
[----:B--2---:R-:W-:-:S02]  /*10f20*/  IADD3 R28, P3, R200, c[0x0][0x188], RZ ;  /* 0x00006200c81c7a10 */ /* 0x004fc40007f7e0ff */
[----:B---3--:R-:W-:-:S05]  /*10f30*/  IADD3 R26, P5, R242, c[0x0][0x188], RZ ;  /* 0x00006200f21a7a10 */ /* 0x008fca0007fbe0ff */
[----:B------:R1:W-:Y:S04]  /*10f40*/  STL [R1+0x118], R26 ;  /* 0x0001181a01007387 */ /* 0x0003e80000100800 */
[----:B------:R2:W-:Y:S04]  /*10f50*/  STL [R1+0x49c], R30 ;  /* 0x00049c1e01007387 */ /* 0x0005e80000100800 */
[----:B------:R3:W-:Y:S01]  /*10f60*/  STL [R1+0x11c], R28 ;  /* 0x00011c1c01007387 */ /* 0x0007e20000100800 */
[----:B-1----:R-:W-:Y:S01]  /*10f70*/  SHF.R.S32.HI R26, RZ, 0x1f, R201 ;  /* 0x0000001fff1a7819 */ /* 0x002fe200000114c9 */
[--C-:B--2---:R-:W-:Y:S01]  /*10f80*/  IMAD.X R30, R24, 0x1, R27.reuse, P2 ;  /* 0x00000001181e7824 */ /* 0x104fe200010e061b */
[----:B---3--:R-:W-:Y:S01]  /*10f90*/  IADD3.X R28, R0, R27, RZ, P1, !PT ;  /* 0x0000001b001c7210 */ /* 0x008fe20000ffe4ff */
[----:B------:R-:W-:-:S03]  /*10fa0*/  IMAD.X R27, R2, 0x1, R27, P0 ;  /* 0x00000001021b7824 */ /* 0x000fc600000e061b */
[----:B------:R1:W-:Y:S04]  /*10fb0*/  STL [R1+0x4a0], R30 ;  /* 0x0004a01e01007387 */ /* 0x0003e80000100800 */
[----:B------:R2:W-:Y:S04]  /*10fc0*/  STL [R1+0x4a4], R28 ;  /* 0x0004a41c01007387 */ /* 0x0005e80000100800 */
[----:B------:R3:W-:Y:S01]  /*10fd0*/  STL [R1+0x4a8], R27 ;  /* 0x0004a81b01007387 */ /* 0x0007e20000100800 */
[----:B-1----:R-:W-:Y:S01]  /*10fe0*/  SHF.L.U64.HI R30, R252, 0x2, R25 ;  /* 0x00000002fc1e7819 */ /* 0x002fe20000010219 */
[----:B------:R-:W-:-:S02]  /*10ff0*/  IMAD.MOV.U32 R252, RZ, RZ, 0x4 ;  /* 0x00000004fffc7424 */ /* 0x000fc400078e00ff */
[--C-:B--2---:R-:W-:Y:S02]  /*11000*/  IMAD.X R28, R25, 0x1, R29.reuse, P4 ;  /* 0x00000001191c7824 */ /* 0x104fe400020e061d */
[----:B------:R-:W-:Y:S01]  /*11010*/  STL [R1+0xe60], R30 ;  /* 0x000e601e01007387 */ /* 0x000fe20000100800 */
[--C-:B------:R-:W-:Y:S01]  /*11020*/  IMAD.X R25, R24, 0x1, R29.reuse, P6 ;  /* 0x0000000118197824 */ /* 0x100fe200030e061d */
[----:B---3--:R-:W-:Y:S02]  /*11030*/  SHF.L.U64.HI R27, R43, 0x2, R24 ;  /* 0x000000022b1b7819 */ /* 0x008fe40000010218 */
[----:B------:R-:W-:Y:S01]  /*11040*/  STL [R1+0x4ac], R28 ;  /* 0x0004ac1c01007387 */ /* 0x000fe20000100800 */
[----:B------:R-:W-:Y:S01]  /*11050*/  SHF.L.U64.HI R24, R242, 0x2, R0 ;  /* 0x00000002f2187819 */ /* 0x000fe20000010200 */
[--C-:B------:R-:W-:Y:S01]  /*11060*/  IMAD.X R0, R0, 0x1, R29.reuse, P5 ;  /* 0x0000000100007824 */ /* 0x100fe200028e061d */
[----:B------:R-:W-:Y:S01]  /*11070*/  CS2R R42, SRZ ;  /* 0x00000000002a7805 */ /* 0x000fe2000001ff00 */
[----:B------:R-:W1:Y:S04]  /*11080*/  S2R R242, SR_TID.X ;  /* 0x0000000000f27919 */ /* 0x000e680000002100 */
[----:B------:R-:W-:Y:S04]  /*11090*/  STL [R1+0xe5c], R27 ;  /* 0x000e5c1b01007387 */ /* 0x000fe80000100800 */
[----:B------:R-:W-:Y:S04]  /*110a0*/  STL [R1+0x4b0], R25 ;  /* 0x0004b01901007387 */ /* 0x000fe80000100800 */
[----:B------:R2:W-:Y:S04]  /*110b0*/  STL [R1+0xe58], R24 ;  /* 0x000e581801007387 */ /* 0x0005e80000100800 */
[----:B------:R3:W-:Y:S01]  /*110c0*/  STL [R1+0x274], R0 ;  /* 0x0002740001007387 */ /* 0x0007e20000100800 */
[----:B--2---:R-:W-:Y:S01]  /*110d0*/  IMAD.X R24, R2, 0x1, R29, P3 ;  /* 0x0000000102187824 */ /* 0x004fe200018e061d */
[----:B------:R-:W-:Y:S01]  /*110e0*/  SHF.L.U64.HI R2, R200, 0x2, R2 ;  /* 0x00000002c8027819 */ /* 0x000fe20000010202 */
[C---:B-1----:R-:W-:Y:S01]  /*110f0*/  IMAD.SHL.U32 R30, R242.reuse, 0x2, RZ ;  /* 0x00000002f21e7824 */ /* 0x042fe200078e00ff */
[----:B------:R-:W-:-:S02]  /*11100*/  LOP3.LUT R28, R242, 0x3, RZ, 0xc0, !PT ;  /* 0x00000003f21c7812 */ /* 0x000fc400078ec0ff */
[----:B---3--:R-:W-:Y:S01]  /*11110*/  LEA.HI R0, R26, R201, RZ, 0x5 ;  /* 0x000000c91a007211 */ /* 0x008fe200078f28ff */
[----:B------:R1:W-:Y:S01]  /*11120*/  STL [R1+0x4b4], R24 ;  /* 0x0004b41801007387 */ /* 0x0003e20000100800 */
[----:B------:R-:W-:Y:S01]  /*11130*/  IMAD.MOV.U32 R201, RZ, RZ, c[0x0][0x18c] ;  /* 0x00006300ffc97624 */ /* 0x000fe200078e00ff */
[----:B------:R-:W-:Y:S01]  /*11140*/  LOP3.LUT R29, R242, 0x7, RZ, 0xc0, !PT ;  /* 0x00000007f21d7812 */ /* 0x000fe200078ec0ff */
[----:B------:R-:W-:Y:S01]  /*11150*/  IMAD R28, R28, 0x820, RZ ;  /* 0x000008201c1c7824 */ /* 0x000fe200078e02ff */
[----:B------:R2:W-:Y:S01]  /*11160*/  STL [R1+0xe54], R2 ;  /* 0x000e540201007387 */ /* 0x0005e20000100800 */
[----:B------:R-:W-:Y:S02]  /*11170*/  SHF.R.S32.HI R0, RZ, 0x1f, R243 ;  /* 0x0000001fff007819 */ /* 0x000fe400000114f3 */
[----:B------:R-:W-:Y:S01]  /*11180*/  SHF.L.U32 R201, R201, 0x5, RZ ;  /* 0x00000005c9c97819 */ /* 0x000fe200000006ff */
[----:B------:R-:W-:Y:S02]  /*11190*/  IMAD R29, R29, 0x90, RZ ;  /* 0x000000901d1d7824 */ /* 0x000fe400078e02ff */
[----:B-1----:R-:W-:Y:S01]  /*111a0*/  IMAD.MOV.U32 R24, RZ, RZ, 0x14 ;  /* 0x00000014ff187424 */ /* 0x002fe200078e00ff */
[----:B------:R-:W-:Y:S01]  /*111b0*/  SHF.R.S32.HI R25, RZ, 0x1f, R201 ;  /* 0x0000001fff197819 */ /* 0x000fe200000114c9 */
[----:B------:R-:W-:Y:S01]  /*111c0*/  IMAD R0, R0, 0x14, RZ ;  /* 0x0000001400007824 */ /* 0x000fe200078e02ff */
[C---:B--2---:R-:W-:Y:S01]  /*111d0*/  LOP3.LUT R2, R242.reuse, 0x1c, RZ, 0xc0, !PT ;  /* 0x0000001cf2027812 */ /* 0x044fe200078ec0ff */
[----:B------:R-:W-:Y:S01]  /*111e0*/  IMAD.WIDE.U32 R26, R201, R24, c[0x0][0x168] ;  /* 0x00005a00c91a7625 */ /* 0x000fe200078e0018 */
[----:B------:R-:W-:Y:S01]  /*111f0*/  LOP3.LUT R242, R242, 0x60, RZ, 0xc0, !PT ;  /* 0x00000060f2f27812 */ /* 0x000fe200078ec0ff */
[----:B------:R-:W-:-:S04]  /*11200*/  CS2R R200, SRZ ;  /* 0x0000000000c87805 */ /* 0x000fc8000001ff00 */
[----:B------:R-:W-:Y:S02]  /*11210*/  IMAD R2, R242, 0x2, R2 ;  /* 0x00000002f2027824 */ /* 0x000fe400078e0202 */
[----:B------:R-:W-:Y:S02]  /*11220*/  IMAD R242, R25, 0x14, RZ ;  /* 0x0000001419f27824 */ /* 0x000fe400078e02ff */
[----:B------:R-:W-:Y:S01]  /*11230*/  IMAD.WIDE.U32 R24, R243, R24, c[0x0][0x160] ;  /* 0x00005800f3187625 */ /* 0x000fe200078e0018 */
[----:B------:R-:W-:Y:S02]  /*11240*/  LOP3.LUT R28, R28, R2, RZ, 0x3c, !PT ;  /* 0x000000021c1c7212 */ /* 0x000fe400078e3cff */
[----:B------:R-:W-:Y:S01]  /*11250*/  LOP3.LUT R2, R29, 0x30, R30, 0x78, !PT ;  /* 0x000000301d027812 */ /* 0x000fe200078e781e */
[----:B------:R-:W-:Y:S01]  /*11260*/  IMAD.IADD R242, R27, 0x1, R242 ;  /* 0x000000011bf27824 */ /* 0x000fe200078e02f2 */
[----:B------:R-:W-:Y:S01]  /*11270*/  CS2R R30, SRZ ;  /* 0x00000000001e7805 */ /* 0x000fe2000001ff00 */
[----:B------:R1:W-:Y:S01]  /*11280*/  STL [R1+0x964], R28 ;  /* 0x0009641c01007387 */ /* 0x0003e20000100800 */
[----:B------:R-:W-:-:S02]  /*11290*/  IMAD.MOV.U32 R243, RZ, RZ, R26 ;  /* 0x000000fffff37224 */ /* 0x000fc400078e001a */
[----:B------:R-:W-:Y:S01]  /*112a0*/  IMAD.IADD R0, R25, 0x1, R0 ;  /* 0x0000000119007824 */ /* 0x000fe200078e0200 */
[----:B------:R2:W-:Y:S01]  /*112b0*/  STL [R1+0x96c], R2 ;  /* 0x00096c0201007387 */ /* 0x0005e20000100800 */
[----:B------:R-:W-:-:S03]  /*112c0*/  CS2R R26, SRZ ;  /* 0x00000000001a7805 */ /* 0x000fc6000001ff00 */
[----:B------:R-:W-:Y:S01]  /*112d0*/  STL [R1+0x950], RZ ;  /* 0x000950ff01007387 */ /* 0x000fe20000100800 */
[----:B-1----:R-:W-:-:S03]  /*112e0*/  CS2R R28, SRZ ;  /* 0x00000000001c7805 */ /* 0x002fc6000001ff00 */
[----:B------:R-:W-:Y:S01]  /*112f0*/  STL [R1+0x380], RZ ;  /* 0x000380ff01007387 */ /* 0x000fe20000100800 */
[----:B--2---:R-:W-:Y:S01]  /*11300*/  MOV R2, R24 ;  /* 0x0000001800027202 */ /* 0x004fe20000000f00 */
[----:B------:R-:W-:-:S05]  /*11310*/  IMAD.MOV.U32 R24, RZ, RZ, -0x1 ;  /* 0xffffffffff187424 */ /* 0x000fca00078e00ff */
[----:B------:R1:W-:Y:S04]  /*11320*/  STL [R1+0x930], R24 ;  /* 0x0009301801007387 */ /* 0x0003e80000100800 */
[----:B------:R-:W-:Y:S04]  /*11330*/  STL [R1+0x384], RZ ;  /* 0x000384ff01007387 */ /* 0x000fe80000100800 */
[----:B------:R-:W-:Y:S01]  /*11340*/  STL [R1+0x388], RZ ;  /* 0x000388ff01007387 */ /* 0x000fe20000100800 */
[----:B-1----:R-:W-:-:S03]  /*11350*/  CS2R R24, SRZ ;  /* 0x0000000000187805 */ /* 0x002fc6000001ff00 */
[----:B------:R-:W-:Y:S04]  /*11360*/  STL [R1+0x38c], RZ ;  /* 0x00038cff01007387 */ /* 0x000fe80000100800 */
        /* <DEDUP_REMOVED lines=124> */
[----:B------:R-:W-:Y:S04]  /*11b30*/  STL [R1], RZ ;  /* 0x000000ff01007387 */ /* 0x000fe80000100800 */
        /* <DEDUP_REMOVED lines=183> */
[----:B------:R1:W-:Y:S04]  /*126b0*/  STL [R1+0xe64], R4 ;  /* 0x000e640401007387 */ /* 0x0003e80000100800 */
[----:B-1----:R-:W2:Y:S04]  /*126c0*/  LDL.LU R4, [R1+0xfdc] ;  /* 0x000fdc0001047983 */ /* 0x002ea80000300800 */
[----:B------:R2:W-:Y:S02]  /*126d0*/  STL [R1+0xe50], R3 ;  /* 0x000e500301007387 */ /* 0x0005e40000100800 */
[----:B--2---:R-:W-:-:S02]  /*126e0*/  SHF.L.U64.HI R3, R4, 0x2, R7 ;  /* 0x0000000204037819 */ /* 0x004fc40000010207 */
[----:B------:R-:W2:Y:S04]  /*126f0*/  LDL.LU R7, [R1+0xfd8] ;  /* 0x000fd80001077983 */ /* 0x000ea80000300800 */
[----:B------:R1:W-:Y:S02]  /*12700*/  STL [R1+0xe4c], R3 ;  /* 0x000e4c0301007387 */ /* 0x0003e40000100800 */
[----:B-1----:R-:W-:Y:S01]  /*12710*/  IMAD.SHL.U32 R3, R4, 0x4, RZ ;  /* 0x0000000404037824 */ /* 0x002fe200078e00ff */
[C---:B------:R-:W-:Y:S02]  /*12720*/  SHF.L.U64.HI R4, R5.reuse, 0x2, R8 ;  /* 0x0000000205047819 */ /* 0x040fe40000010208 */
[----:B------:R-:W3:Y:S04]  /*12730*/  LDL.LU R8, [R1+0xfd4] ;  /* 0x000fd40001087983 */ /* 0x000ee80000300800 */
[----:B------:R1:W-:Y:S04]  /*12740*/  STL [R1+0xe48], R3 ;  /* 0x000e480301007387 */ /* 0x0003e80000100800 */
[----:B------:R-:W-:Y:S01]  /*12750*/  STL [R1+0xe44], R4 ;  /* 0x000e440401007387 */ /* 0x000fe20000100800 */
[----:B-1----:R-:W-:Y:S01]  /*12760*/  IMAD.SHL.U32 R3, R5, 0x4, RZ ;  /* 0x0000000405037824 */ /* 0x002fe200078e00ff */
[----:B------:R-:W-:-:S02]  /*12770*/  SHF.L.U64.HI R5, R6, 0x2, R9 ;  /* 0x0000000206057819 */ /* 0x000fc40000010209 */
[----:B------:R-:W4:Y:S04]  /*12780*/  LDL.LU R9, [R1+0xfd0] ;  /* 0x000fd00001097983 */ /* 0x000f280000300800 */
[----:B------:R1:W-:Y:S04]  /*12790*/  STL [R1+0xe40], R3 ;  /* 0x000e400301007387 */ /* 0x0003e80000100800 */
[----:B------:R-:W-:Y:S01]  /*127a0*/  STL [R1+0xe3c], R5 ;  /* 0x000e3c0501007387 */ /* 0x000fe20000100800 */
[----:B-1----:R-:W-:Y:S01]  /*127b0*/  IMAD.SHL.U32 R3, R6, 0x4, RZ ;  /* 0x0000000406037824 */ /* 0x002fe200078e00ff */
[----:B--2---:R-:W-:-:S02]  /*127c0*/  SHF.L.U64.HI R4, R7, 0x2, R10 ;  /* 0x0000000207047819 */ /* 0x004fc4000001020a */
[----:B------:R-:W2:Y:S04]  /*127d0*/  LDL.LU R10, [R1+0xfcc] ;  /* 0x000fcc00010a7983 */ /* 0x000ea80000300800 */
[----:B------:R1:W-:Y:S04]  /*127e0*/  STL [R1+0xe38], R3 ;  /* 0x000e380301007387 */ /* 0x0003e80000100800 */
[----:B------:R4:W-:Y:S01]  /*127f0*/  STL [R1+0xe34], R4 ;  /* 0x000e340401007387 */ /* 0x0009e20000100800 */
[----:B-1----:R-:W-:Y:S02]  /*12800*/  SHF.L.U32 R3, R7, 0x2, RZ ;  /* 0x0000000207037819 */ /* 0x002fe400000006ff */
[----:B---3--:R-:W-:-:S02]  /*12810*/  SHF.L.U64.HI R5, R8, 0x2, R11 ;  /* 0x0000000208057819 */ /* 0x008fc4000001020b */
[----:B------:R-:W3:Y:S04]  /*12820*/  LDL.LU R11, [R1+0xfc8] ;  /* 0x000fc800010b7983 */ /* 0x000ee80000300800 */
[----:B------:R1:W-:Y:S04]  /*12830*/  STL [R1+0xe30], R3 ;  /* 0x000e300301007387 */ /* 0x0003e80000100800 */
[----:B------:R-:W-:Y:S01]  /*12840*/  STL [R1+0xe2c], R5 ;  /* 0x000e2c0501007387 */ /* 0x000fe20000100800 */
[----:B----4-:R-:W-:Y:S01]  /*12850*/  SHF.L.U64.HI R4, R9, 0x2, R12 ;  /* 0x0000000209047819 */ /* 0x010fe2000001020c */
[----:B-1----:R-:W-:-:S02]  /*12860*/  IMAD.SHL.U32 R3, R8, 0x4, RZ ;  /* 0x0000000408037824 */ /* 0x002fc400078e00ff */
        /* <DEDUP_REMOVED lines=8> */
[----:B-1----:R-:W-:Y:S01]  /*128f0*/  IMAD.SHL.U32 R3, R10, 0x4, RZ ;  /* 0x000000040a037824 */ /* 0x002fe200078e00ff */
        /* <DEDUP_REMOVED lines=19> */
[----:B----4-:R-:W-:-:S03]  /*12a30*/  SHF.L.U64.HI R4, R15, 0x2, R18 ;  /* 0x000000020f047819 */ /* 0x010fc60000010212 */
[----:B------:R-:W4:Y:S01]  /*12a40*/  LDL.LU R18, [R1+0xfac] ;  /* 0x000fac0001127983 */ /* 0x000f220000300800 */
[----:B-1----:R-:W-:-:S05]  /*12a50*/  SHF.L.U32 R3, R14, 0x2, RZ ;  /* 0x000000020e037819 */ /* 0x002fca00000006ff */
[----:B------:R1:W-:Y:S04]  /*12a60*/  STL [R1+0xdf8], R3 ;  /* 0x000df80301007387 */ /* 0x0003e80000100800 */
[----:B------:R2:W-:Y:S01]  /*12a70*/  STL [R1+0xdf4], R4 ;  /* 0x000df40401007387 */ /* 0x0005e20000100800 */
[----:B-1----:R-:W-:Y:S01]  /*12a80*/  IMAD.SHL.U32 R3, R15, 0x4, RZ ;  /* 0x000000040f037824 */ /* 0x002fe200078e00ff */
[C---:B--2---:R-:W-:Y:S02]  /*12a90*/  SHF.L.U64.HI R5, R16.reuse, 0x2, R20 ;  /* 0x0000000210057819 */ /* 0x044fe40000010214 */
[----:B------:R-:W2:Y:S01]  /*12aa0*/  LDL.LU R20, [R1+0xfa8] ;  /* 0x000fa80001147983 */ /* 0x000ea20000300800 */
[----:B------:R-:W-:-:S03]  /*12ab0*/  IMAD.SHL.U32 R4, R16, 0x4, RZ ;  /* 0x0000000410047824 */ /* 0x000fc600078e00ff */
[----:B------:R3:W-:Y:S04]  /*12ac0*/  STL [R1+0xdf0], R3 ;  /* 0x000df00301007387 */ /* 0x0007e80000100800 */
[----:B------:R-:W-:Y:S01]  /*12ad0*/  STL [R1+0xdec], R5 ;  /* 0x000dec0501007387 */ /* 0x000fe20000100800 */
[----:B---3--:R-:W-:-:S03]  /*12ae0*/  SHF.L.U64.HI R3, R17, 0x2, R19 ;  /* 0x0000000211037819 */ /* 0x008fc60000010213 */
[----:B------:R-:W3:Y:S04]  /*12af0*/  LDL.LU R19, [R1+0xfa4] ;  /* 0x000fa40001137983 */ /* 0x000ee80000300800 */
[----:B------:R1:W-:Y:S04]  /*12b00*/  STL [R1+0xde8], R4 ;  /* 0x000de80401007387 */ /* 0x0003e80000100800 */
[----:B------:R-:W3:Y:S01]  /*12b10*/  LDL.LU R6, [R1+0x210] ;  /* 0x0002100001067983 */ /* 0x000ee20000300800 */
[----:B-1----:R-:W-:-:S03]  /*12b20*/  IMAD.SHL.U32 R4, R17, 0x4, RZ ;  /* 0x0000000411047824 */ /* 0x002fc600078e00ff */
[----:B------:R4:W-:Y:S04]  /*12b30*/  STL [R1+0xde4], R3 ;  /* 0x000de40301007387 */ /* 0x0009e80000100800 */
[----:B------:R-:W3:Y:S04]  /*12b40*/  LDL.LU R5, [R1+0x214] ;  /* 0x0002140001057983 */ /* 0x000ee80000300800 */
[----:B------:R1:W-:Y:S01]  /*12b50*/  STL [R1+0xde0], R4 ;  /* 0x000de00401007387 */ /* 0x0003e20000100800 */
[----:B----4-:R-:W-:-:S03]  /*12b60*/  SHF.L.U64.HI R3, R18, 0x2, R21 ;  /* 0x0000000212037819 */ /* 0x010fc60000010215 */
[----:B------:R-:W4:Y:S01]  /*12b70*/  LDL.LU R21, [R1+0xfa0] ;  /* 0x000fa00001157983 */ /* 0x000f220000300800 */
[----:B------:R-:W-:-:S03]  /*12b80*/  IMAD.SHL.U32 R7, R18, 0x4, RZ ;  /* 0x0000000412077824 */ /* 0x000fc600078e00ff */
[----:B-1----:R-:W4:Y:S04]  /*12b90*/  LDL.LU R4, [R1+0x218] ;  /* 0x0002180001047983 */ /* 0x002f280000300800 */
[----:B------:R1:W-:Y:S04]  /*12ba0*/  STL [R1+0xddc], R3 ;  /* 0x000ddc0301007387 */ /* 0x0003e80000100800 */
[----:B-1----:R-:W4:Y:S04]  /*12bb0*/  LDL.LU R3, [R1+0x21c] ;  /* 0x00021c0001037983 */ /* 0x002f280000300800 */
[----:B------:R1:W-:Y:S01]  /*12bc0*/  STL [R1+0xdd0], R7 ;  /* 0x000dd00701007387 */ /* 0x0003e20000100800 */
[----:B--2---:R-:W-:-:S02]  /*12bd0*/  SHF.L.U64.HI R9, R20, 0x2, R23 ;  /* 0x0000000214097819 */ /* 0x004fc40000010217 */
[C---:B---3--:R-:W-:Y:S02]  /*12be0*/  SHF.L.U64.HI R8, R19.reuse, 0x2, R22 ;  /* 0x0000000213087819 */ /* 0x048fe40000010216 */
[----:B------:R-:W2:Y:S01]  /*12bf0*/  LDL.LU R22, [R1+0xf9c] ;  /* 0x000f9c0001167983 */ /* 0x000ea20000300800 */
[----:B-1----:R-:W-:-:S03]  /*12c00*/  IMAD.SHL.U32 R7, R19, 0x4, RZ ;  /* 0x0000000413077824 */ /* 0x002fc600078e00ff */
[----:B------:R4:W-:Y:S04]  /*12c10*/  STL [R1+0xdcc], R8 ;  /* 0x000dcc0801007387 */ /* 0x0009e80000100800 */
[----:B------:R-:W3:Y:S04]  /*12c20*/  LDL.LU R23, [R1+0xf98] ;  /* 0x000f980001177983 */ /* 0x000ee80000300800 */
[----:B------:R1:W-:Y:S04]  /*12c30*/  STL [R1+0xdc8], R7 ;  /* 0x000dc80701007387 */ /* 0x0003e80000100800 */
[----:B------:R-:W-:Y:S01]  /*12c40*/  STL [R1+0xdc4], R9 ;  /* 0x000dc40901007387 */ /* 0x000fe20000100800 */
[----:B----4-:R-:W-:-:S03]  /*12c50*/  SHF.L.U64.HI R8, R21, 0x2, R32 ;  /* 0x0000000215087819 */ /* 0x010fc60000010220 */
[----:B------:R-:W4:Y:S01]  /*12c60*/  LDL.LU R32, [R1+0xf94] ;  /* 0x000f940001207983 */ /* 0x000f220000300800 */
[----:B-1----:R-:W-:-:S05]  /*12c70*/  IMAD.SHL.U32 R7, R20, 0x4, RZ ;  /* 0x0000000414077824 */ /* 0x002fca00078e00ff */
[----:B------:R1:W-:Y:S04]  /*12c80*/  STL [R1+0xdc0], R7 ;  /* 0x000dc00701007387 */ /* 0x0003e80000100800 */
[----:B------:R3:W-:Y:S01]  /*12c90*/  STL [R1+0xdbc], R8 ;  /* 0x000dbc0801007387 */ /* 0x0007e20000100800 */
[----:B-1----:R-:W-:Y:S02]  /*12ca0*/  SHF.L.U32 R7, R21, 0x2, RZ ;  /* 0x0000000215077819 */ /* 0x002fe400000006ff */
[----:B--2---:R-:W-:Y:S02]  /*12cb0*/  SHF.L.U64.HI R9, R22, 0x2, R33 ;  /* 0x0000000216097819 */ /* 0x004fe40000010221 */
[----:B------:R-:W2:Y:S04]  /*12cc0*/  LDL.LU R33, [R1+0xf90] ;  /* 0x000f900001217983 */ /* 0x000ea80000300800 */
[----:B------:R1:W-:Y:S01]  /*12cd0*/  STL [R1+0xdb8], R7 ;  /* 0x000db80701007387 */ /* 0x0003e20000100800 */
[----:B---3--:R-:W-:-:S03]  /*12ce0*/  SHF.L.U64.HI R8, R23, 0x2, R34 ;  /* 0x0000000217087819 */ /* 0x008fc60000010222 */
[----:B------:R4:W-:Y:S04]  /*12cf0*/  STL [R1+0xdb4], R9 ;  /* 0x000db40901007387 */ /* 0x0009e80000100800 */
[----:B------:R-:W3:Y:S01]  /*12d00*/  LDL.LU R34, [R1+0xf8c] ;  /* 0x000f8c0001227983 */ /* 0x000ee20000300800 */
[----:B-1----:R-:W-:-:S05]  /*12d10*/  IMAD.SHL.U32 R7, R22, 0x4, RZ ;  /* 0x0000000416077824 */ /* 0x002fca00078e00ff */
[----:B------:R1:W-:Y:S04]  /*12d20*/  STL [R1+0xdb0], R7 ;  /* 0x000db00701007387 */ /* 0x0003e80000100800 */
[----:B------:R-:W-:Y:S01]  /*12d30*/  STL [R1+0xdac], R8 ;  /* 0x000dac0801007387 */ /* 0x000fe20000100800 */
[----:B----4-:R-:W-:-:S03]  /*12d40*/  SHF.L.U64.HI R9, R32, 0x2, R35 ;  /* 0x0000000220097819 */ /* 0x010fc60000010223 */
[----:B------:R-:W4:Y:S01]  /*12d50*/  LDL.LU R35, [R1+0xf88] ;  /* 0x000f880001237983 */ /* 0x000f220000300800 */
[----:B-1----:R-:W-:-:S05]  /*12d60*/  IMAD.SHL.U32 R7, R23, 0x4, RZ ;  /* 0x0000000417077824 */ /* 0x002fca00078e00ff */
[----:B------:R1:W-:Y:S04]  /*12d70*/  STL [R1+0xda8], R7 ;  /* 0x000da80701007387 */ /* 0x0003e80000100800 */
[----:B------:R3:W-:Y:S01]  /*12d80*/  STL [R1+0xda4], R9 ;  /* 0x000da40901007387 */ /* 0x0007e20000100800 */
[----:B-1----:R-:W-:Y:S01]  /*12d90*/  IMAD.SHL.U32 R7, R32, 0x4, RZ ;  /* 0x0000000420077824 */ /* 0x002fe200078e00ff */
[----:B--2---:R-:W-:Y:S02]  /*12da0*/  SHF.L.U64.HI R8, R33, 0x2, R36 ;  /* 0x0000000221087819 */ /* 0x004fe40000010224 */
[----:B------:R-:W2:Y:S04]  /*12db0*/  LDL.LU R36, [R1+0xf84] ;  /* 0x000f840001247983 */ /* 0x000ea80000300800 */
[----:B------:R1:W-:Y:S04]  /*12dc0*/  STL [R1+0xda0], R7 ;  /* 0x000da00701007387 */ /* 0x0003e80000100800 */
[----:B------:R4:W-:Y:S01]  /*12dd0*/  STL [R1+0xd9c], R8 ;  /* 0x000d9c0801007387 */ /* 0x0009e20000100800 */
[----:B---3--:R-:W-:-:S03]  /*12de0*/  SHF.L.U64.HI R9, R34, 0x2, R37 ;  /* 0x0000000222097819 */ /* 0x008fc60000010225 */
        /* <DEDUP_REMOVED lines=16> */
[----:B-1----:R-:W-:-:S05]  /*12ef0*/  SHF.L.U32 R7, R36, 0x2, RZ ;  /* 0x0000000224077819 */ /* 0x002fca00000006ff */
[----:B------:R1:W-:Y:S04]  /*12f00*/  STL [R1+0xd80], R7 ;  /* 0x000d800701007387 */ /* 0x0003e80000100800 */
[----:B------:R-:W-:Y:S01]  /*12f10*/  STL [R1+0xd7c], R8 ;  /* 0x000d7c0801007387 */ /* 0x000fe20000100800 */
[----:B----4-:R-:W-:-:S03]  /*12f20*/  SHF.L.U64.HI R9, R38, 0x2, R114 ;  /* 0x0000000226097819 */ /* 0x010fc60000010272 */
[----:B------:R-:W4:Y:S01]  /*12f30*/  LDL.LU R114, [R1+0xf70] ;  /* 0x000f700001727983 */ /* 0x000f220000300800 */
[----:B-1----:R-:W-:-:S05]  /*12f40*/  IMAD.SHL.U32 R7, R37, 0x4, RZ ;  /* 0x0000000425077824 */ /* 0x002fca00078e00ff */
[----:B------:R1:W-:Y:S04]  /*12f50*/  STL [R1+0xd78], R7 ;  /* 0x000d780701007387 */ /* 0x0003e80000100800 */
[----:B------:R-:W-:Y:S01]  /*12f60*/  STL [R1+0xd74], R9 ;  /* 0x000d740901007387 */ /* 0x000fe20000100800 */
[----:B-1----:R-:W-:-:S05]  /*12f70*/  IMAD.SHL.U32 R7, R38, 0x4, RZ ;  /* 0x0000000426077824 */ /* 0x002fca00078e00ff */
[----:B------:R3:W-:Y:S01]  /*12f80*/  STL [R1+0xd70], R7 ;  /* 0x000d700701007387 */ /* 0x0007e20000100800 */
[C---:B--2---:R-:W-:Y:S01]  /*12f90*/  SHF.L.U64.HI R8, R39.reuse, 0x2, R6 ;  /* 0x0000000227087819 */ /* 0x044fe20000010206 */
[----:B------:R-:W-:-:S04]  /*12fa0*/  IMAD.SHL.U32 R6, R39, 0x4, RZ ;  /* 0x0000000427067824 */ /* 0x000fc800078e00ff */
[----:B------:R-:W-:Y:S01]  /*12fb0*/  STL [R1+0xd6c], R8 ;  /* 0x000d6c0801007387 */ /* 0x000fe20000100800 */
[C---:B---3--:R-:W-:Y:S01]  /*12fc0*/  SHF.L.U64.HI R7, R112.reuse, 0x2, R5 ;  /* 0x0000000270077819 */ /* 0x048fe20000010205 */
[----:B------:R-:W-:Y:S02]  /*12fd0*/  IMAD.SHL.U32 R5, R112, 0x4, RZ ;  /* 0x0000000470057824 */ /* 0x000fe400078e00ff */
[----:B------:R1:W-:Y:S04]  /*12fe0*/  STL [R1+0xd68], R6 ;  /* 0x000d680601007387 */ /* 0x0003e80000100800 */
[----:B------:R-:W-:Y:S04]  /*12ff0*/  STL [R1+0xd64], R7 ;  /* 0x000d640701007387 */ /* 0x000fe80000100800 */
[----:B------:R4:W-:Y:S01]  /*13000*/  STL [R1+0xd60], R5 ;  /* 0x000d600501007387 */ /* 0x0009e20000100800 */
[C---:B-1----:R-:W-:Y:S01]  /*13010*/  SHF.L.U64.HI R6, R113.reuse, 0x2, R4 ;  /* 0x0000000271067819 */ /* 0x042fe20000010204 */
[----:B------:R-:W-:-:S04]  /*13020*/  IMAD.SHL.U32 R4, R113, 0x4, RZ ;  /* 0x0000000471047824 */ /* 0x000fc800078e00ff */
[----:B------:R-:W-:Y:S01]  /*13030*/  STL [R1+0xd5c], R6 ;  /* 0x000d5c0601007387 */ /* 0x000fe20000100800 */
[----:B----4-:R-:W-:-:S03]  /*13040*/  SHF.L.U64.HI R5, R114, 0x2, R3 ;  /* 0x0000000272057819 */ /* 0x010fc60000010203 */
[----:B------:R1:W-:Y:S01]  /*13050*/  STL [R1+0xd58], R4 ;  /* 0x000d580401007387 */ /* 0x0003e20000100800 */
[----:B------:R-:W-:-:S03]  /*13060*/  IMAD.SHL.U32 R3, R114, 0x4, RZ ;  /* 0x0000000472037824 */ /* 0x000fc600078e00ff */
[----:B------:R2:W-:Y:S01]  /*13070*/  STL [R1+0xd54], R5 ;  /* 0x000d540501007387 */ /* 0x0005e20000100800 */
[----:B-1----:R-:W-:-:S03]  /*13080*/  SHF.L.U64.HI R4, R115, 0x2, R126 ;  /* 0x0000000273047819 */ /* 0x002fc6000001027e */
[----:B------:R-:W3:Y:S01]  /*13090*/  LDL.LU R126, [R1+0xf6c] ;  /* 0x000f6c00017e7983 */ /* 0x000ee20000300800 */
[----:B--2---:R-:W-:-:S03]  /*130a0*/  SHF.L.U64.HI R5, R124, 0x2, R127 ;  /* 0x000000027c057819 */ /* 0x004fc6000001027f */
[----:B------:R1:W-:Y:S04]  /*130b0*/  STL [R1+0xd50], R3 ;  /* 0x000d500301007387 */ /* 0x0003e80000100800 */
[----:B------:R2:W-:Y:S04]  /*130c0*/  STL [R1+0xd4c], R4 ;  /* 0x000d4c0401007387 */ /* 0x0005e80000100800 */
[----:B------:R-:W4:Y:S01]  /*130d0*/  LDL.LU R127, [R1+0xf68] ;  /* 0x000f6800017f7983 */ /* 0x000f220000300800 */
[----:B-1----:R-:W-:Y:S02]  /*130e0*/  SHF.L.U32 R3, R115, 0x2, RZ ;  /* 0x0000000273037819 */ /* 0x002fe400000006ff */
[----:B--2---:R-:W-:-:S03]  /*130f0*/  SHF.L.U64.HI R4, R125, 0x2, R160 ;  /* 0x000000027d047819 */ /* 0x004fc600000102a0 */
[----:B------:R1:W-:Y:S04]  /*13100*/  STL [R1+0xd48], R3 ;  /* 0x000d480301007387 */ /* 0x0003e80000100800 */
[----:B------:R-:W-:Y:S04]  /*13110*/  STL [R1+0xd44], R5 ;  /* 0x000d440501007387 */ /* 0x000fe80000100800 */
[----:B------:R-:W2:Y:S01]  /*13120*/  LDL.LU R160, [R1+0xf64] ;  /* 0x000f640001a07983 */ /* 0x000ea20000300800 */
[----:B-1----:R-:W-:-:S05]  /*13130*/  IMAD.SHL.U32 R3, R124, 0x4, RZ ;  /* 0x000000047c037824 */ /* 0x002fca00078e00ff */
[----:B------:R1:W-:Y:S04]  /*13140*/  STL [R1+0xd40], R3 ;  /* 0x000d400301007387 */ /* 0x0003e80000100800 */
[----:B------:R4:W-:Y:S01]  /*13150*/  STL [R1+0xd3c], R4 ;  /* 0x000d3c0401007387 */ /* 0x0009e20000100800 */
[----:B-1----:R-:W-:Y:S01]  /*13160*/  IMAD.SHL.U32 R3, R125, 0x4, RZ ;  /* 0x000000047d037824 */ /* 0x002fe200078e00ff */
[----:B---3--:R-:W-:Y:S02]  /*13170*/  SHF.L.U64.HI R5, R126, 0x2, R161 ;  /* 0x000000027e057819 */ /* 0x008fe400000102a1 */
[----:B------:R-:W3:Y:S04]  /*13180*/  LDL.LU R161, [R1+0xf60] ;  /* 0x000f600001a17983 */ /* 0x000ee80000300800 */
[----:B------:R1:W-:Y:S04]  /*13190*/  STL [R1+0xd38], R3 ;  /* 0x000d380301007387 */ /* 0x0003e80000100800 */
[----:B------:R2:W-:Y:S01]  /*131a0*/  STL [R1+0xd34], R5 ;  /* 0x000d340501007387 */ /* 0x0005e20000100800 */
[----:B----4-:R-:W-:-:S03]  /*131b0*/  SHF.L.U64.HI R4, R127, 0x2, R162 ;  /* 0x000000027f047819 */ /* 0x010fc600000102a2 */
[----:B------:R-:W4:Y:S01]  /*131c0*/  LDL.LU R162, [R1+0xf5c] ;  /* 0x000f5c0001a27983 */ /* 0x000f220000300800 */
[----:B-1----:R-:W-:-:S05]  /*131d0*/  IMAD.SHL.U32 R3, R126, 0x4, RZ ;  /* 0x000000047e037824 */ /* 0x002fca00078e00ff */
[----:B------:R1:W-:Y:S04]  /*131e0*/  STL [R1+0xd30], R3 ;  /* 0x000d300301007387 */ /* 0x0003e80000100800 */
[----:B------:R-:W-:Y:S01]  /*131f0*/  STL [R1+0xd2c], R4 ;  /* 0x000d2c0401007387 */ /* 0x000fe20000100800 */
[----:B--2---:R-:W-:-:S03]  /*13200*/  SHF.L.U64.HI R5, R160, 0x2, R163 ;  /* 0x00000002a0057819 */ /* 0x004fc600000102a3 */
        /* <DEDUP_REMOVED lines=16> */
[----:B-1----:R-:W-:-:S05]  /*13310*/  SHF.L.U32 R3, R162, 0x2, RZ ;  /* 0x00000002a2037819 */ /* 0x002fca00000006ff */
        /* <DEDUP_REMOVED lines=32> */
[----:B-1----:R-:W-:Y:S02]  /*13520*/  SHF.L.U32 R3, R169, 0x2, RZ ;  /* 0x00000002a9037819 */ /* 0x002fe400000006ff */
        /* <DEDUP_REMOVED lines=36> */
[----:B-1----:R-:W-:-:S05]  /*13770*/  SHF.L.U32 R3, R176, 0x2, RZ ;  /* 0x00000002b0037819 */ /* 0x002fca00000006ff */
        /* <DEDUP_REMOVED lines=98> */
[C---:B---3--:R-:W-:Y:S02]  /*13da0*/  SHF.L.U64.HI R4, R197.reuse, 0x2, R202 ;  /* 0x00000002c5047819 */ /* 0x048fe400000102ca */
[----:B------:R-:W3:Y:S04]  /*13db0*/  LDL.LU R202, [R1+0xec4] ;  /* 0x000ec40001ca7983 */ /* 0x000ee80000300800 */
[----:B------:R1:W-:Y:S04]  /*13dc0*/  STL [R1+0xc00], R3 ;  /* 0x000c000301007387 */ /* 0x0003e80000100800 */
[----:B------:R-:W3:Y:S01]  /*13dd0*/  LDL.LU R5, [R1+0x370] ;  /* 0x0003700001057983 */ /* 0x000ee20000300800 */
[----:B-1----:R-:W-:-:S03]  /*13de0*/  SHF.L.U32 R3, R197, 0x2, RZ ;  /* 0x00000002c5037819 */ /* 0x002fc600000006ff */
[----:B------:R-:W-:Y:S01]  /*13df0*/  STL [R1+0xbfc], R4 ;  /* 0x000bfc0401007387 */ /* 0x000fe20000100800 */
[----:B----4-:R-:W-:-:S03]  /*13e00*/  SHF.L.U64.HI R6, R198, 0x2, R203 ;  /* 0x00000002c6067819 */ /* 0x010fc600000102cb */
[----:B------:R1:W-:Y:S04]  /*13e10*/  STL [R1+0xbf8], R3 ;  /* 0x000bf80301007387 */ /* 0x0003e80000100800 */
[----:B------:R-:W4:Y:S01]  /*13e20*/  LDL.LU R203, [R1+0xec0] ;  /* 0x000ec00001cb7983 */ /* 0x000f220000300800 */
[----:B--2---:R-:W-:-:S03]  /*13e30*/  SHF.L.U64.HI R7, R199, 0x2, R212 ;  /* 0x00000002c7077819 */ /* 0x004fc600000102d4 */
[----:B-1----:R-:W2:Y:S04]  /*13e40*/  LDL.LU R3, [R1+0x374] ;  /* 0x0003740001037983 */ /* 0x002ea80000300800 */
[----:B------:R1:W-:Y:S04]  /*13e50*/  STL [R1+0xbf4], R6 ;  /* 0x000bf40601007387 */ /* 0x0003e80000100800 */
[----:B------:R-:W2:Y:S01]  /*13e60*/  LDL.LU R212, [R1+0xebc] ;  /* 0x000ebc0001d47983 */ /* 0x000ea20000300800 */
[----:B------:R-:W-:Y:S02]  /*13e70*/  IMAD.SHL.U32 R4, R198, 0x4, RZ ;  /* 0x00000004c6047824 */ /* 0x000fe400078e00ff */
[----:B-1----:R-:W-:-:S03]  /*13e80*/  IMAD.SHL.U32 R6, R199, 0x4, RZ ;  /* 0x00000004c7067824 */ /* 0x002fc600078e00ff */
[----:B------:R1:W-:Y:S04]  /*13e90*/  STL [R1+0xbf0], R4 ;  /* 0x000bf00401007387 */ /* 0x0003e80000100800 */
[----:B-1----:R-:W2:Y:S04]  /*13ea0*/  LDL.LU R4, [R1+0x378] ;  /* 0x0003780001047983 */ /* 0x002ea80000300800 */
[----:B------:R3:W-:Y:S04]  /*13eb0*/  STL [R1+0xbec], R7 ;  /* 0x000bec0701007387 */ /* 0x0007e80000100800 */
[----:B------:R1:W-:Y:S01]  /*13ec0*/  STL [R1+0xbe8], R6 ;  /* 0x000be80601007387 */ /* 0x0003e20000100800 */
[----:B---3--:R-:W-:-:S03]  /*13ed0*/  SHF.L.U64.HI R7, R202, 0x2, R213 ;  /* 0x00000002ca077819 */ /* 0x008fc600000102d5 */
[----:B------:R-:W3:Y:S04]  /*13ee0*/  LDL.LU R213, [R1+0xeb8] ;  /* 0x000eb80001d57983 */ /* 0x000ee80000300800 */
        /* <DEDUP_REMOVED lines=50> */
[----:B------:R1:W-:Y:S01]  /*14210*/  STL [R1+0xb94], R7 ;  /* 0x000b940701007387 */ /* 0x0003e20000100800 */
[----:B--2---:R-:W-:-:S03]  /*14220*/  SHF.L.U64.HI R8, R248, 0x2, R251 ;  /* 0x00000002f8087819 */ /* 0x004fc600000102fb */
[----:B------:R-:W2:Y:S01]  /*14230*/  LDL.LU R251, [R1+0xe8c] ;  /* 0x000e8c0001fb7983 */ /* 0x000ea20000300800 */
[----:B-1----:R-:W-:Y:S01]  /*14240*/  IMAD.SHL.U32 R6, R240, 0x4, RZ ;  /* 0x00000004f0067824 */ /* 0x002fe200078e00ff */
[----:B------:R-:W-:-:S04]  /*14250*/  SHF.L.U32 R7, R248, 0x2, RZ ;  /* 0x00000002f8077819 */ /* 0x000fc800000006ff */
[----:B------:R3:W-:Y:S04]  /*14260*/  STL [R1+0xb90], R6 ;  /* 0x000b900601007387 */ /* 0x0007e80000100800 */
[----:B------:R-:W-:Y:S04]  /*14270*/  STL [R1+0xb8c], R8 ;  /* 0x000b8c0801007387 */ /* 0x000fe80000100800 */
[----:B------:R-:W-:Y:S01]  /*14280*/  STL [R1+0xb88], R7 ;  /* 0x000b880701007387 */ /* 0x000fe20000100800 */
[C---:B---3--:R-:W-:Y:S01]  /*14290*/  SHF.L.U64.HI R6, R249.reuse, 0x2, R5 ;  /* 0x00000002f9067819 */ /* 0x048fe20000010205 */
[----:B------:R-:W-:-:S04]  /*142a0*/  IMAD.SHL.U32 R5, R249, 0x4, RZ ;  /* 0x00000004f9057824 */ /* 0x000fc800078e00ff */
[----:B------:R-:W-:Y:S04]  /*142b0*/  STL [R1+0xb84], R6 ;  /* 0x000b840601007387 */ /* 0x000fe80000100800 */
[----:B------:R1:W-:Y:S04]  /*142c0*/  STL [R1+0xb80], R5 ;  /* 0x000b800501007387 */ /* 0x0003e80000100800 */
[----:B-1----:R-:W3:Y:S01]  /*142d0*/  LDL.LU R5, [R1+0x37c] ;  /* 0x00037c0001057983 */ /* 0x002ee20000300800 */
[----:B----4-:R-:W-:-:S05]  /*142e0*/  SHF.L.U64.HI R3, R250, 0x2, R3 ;  /* 0x00000002fa037819 */ /* 0x010fca0000010203 */
[----:B------:R1:W-:Y:S04]  /*142f0*/  STL [R1+0xb7c], R3 ;  /* 0x000b7c0301007387 */ /* 0x0003e80000100800 */
[----:B-1----:R-:W3:Y:S01]  /*14300*/  LDL.LU R3, [R1+0x10] ;  /* 0x0000100001037983 */ /* 0x002ee20000300800 */
[----:B------:R-:W-:-:S05]  /*14310*/  IMAD.SHL.U32 R6, R250, 0x4, RZ ;  /* 0x00000004fa067824 */ /* 0x000fca00078e00ff */
[----:B------:R2:W-:Y:S04]  /*14320*/  STL [R1+0xb78], R6 ;  /* 0x000b780601007387 */ /* 0x0005e80000100800 */
[----:B------:R-:W4:Y:S01]  /*14330*/  LDL.LU R112, [R1+0x3a0] ;  /* 0x0003a00001707983 */ /* 0x000f220000300800 */
[C---:B--2---:R-:W-:Y:S01]  /*14340*/  SHF.L.U64.HI R6, R251.reuse, 0x2, R4 ;  /* 0x00000002fb067819 */ /* 0x044fe20000010204 */
[----:B------:R-:W-:-:S04]  /*14350*/  IMAD.SHL.U32 R4, R251, 0x4, RZ ;  /* 0x00000004fb047824 */ /* 0x000fc800078e00ff */
[----:B------:R1:W-:Y:S04]  /*14360*/  STL [R1+0xb74], R6 ;  /* 0x000b740601007387 */ /* 0x0003e80000100800 */
[----:B------:R-:W4:Y:S04]  /*14370*/  LDL.LU R39, [R1+0x14] ;  /* 0x0000140001277983 */ /* 0x000f280000300800 */
[----:B------:R2:W-:Y:S04]  /*14380*/  STL [R1+0xb70], R4 ;  /* 0x000b700401007387 */ /* 0x0005e80000100800 */
[----:B------:R-:W4:Y:S04]  /*14390*/  LDL.LU R38, [R1+0x3a4] ;  /* 0x0003a40001267983 */ /* 0x000f280000300800 */
        /* <DEDUP_REMOVED lines=23> */
[----:B-1----:R-:W4:Y:S04]  /*14510*/  LDL.LU R6, [R1+0x3d4] ;  /* 0x0003d40001067983 */ /* 0x002f280000300800 */
[----:B--2---:R-:W2:Y:S01]  /*14520*/  LDL.LU R4, [R1+0x48] ;  /* 0x0000480001047983 */ /* 0x004ea20000300800 */
[C---:B---3--:R-:W-:Y:S01]  /*14530*/  SHF.L.U64.HI R114, R3.reuse, 0x2, R5 ;  /* 0x0000000203727819 */ /* 0x048fe20000010205 */
[----:B------:R-:W-:-:S02]  /*14540*/  IMAD.SHL.U32 R113, R3, 0x4, RZ ;  /* 0x0000000403717824 */ /* 0x000fc400078e00ff */
[----:B------:R-:W3:Y:S04]  /*14550*/  LDL.LU R5, [R1+0x3d8] ;  /* 0x0003d80001057983 */ /* 0x000ee80000300800 */
[----:B------:R4:W-:Y:S04]  /*14560*/  STL [R1+0xb6c], R114 ;  /* 0x000b6c7201007387 */ /* 0x0009e80000100800 */
[----:B------:R-:W3:Y:S04]  /*14570*/  LDL.LU R3, [R1+0x4c] ;  /* 0x00004c0001037983 */ /* 0x000ee80000300800 */
[----:B------:R1:W-:Y:S01]  /*14580*/  STL [R1+0xb68], R113 ;  /* 0x000b687101007387 */ /* 0x0003e20000100800 */
[C---:B----4-:R-:W-:Y:S01]  /*14590*/  SHF.L.U64.HI R114, R39.reuse, 0x2, R112 ;  /* 0x0000000227727819 */ /* 0x050fe20000010270 */
[----:B-1----:R-:W-:-:S04]  /*145a0*/  IMAD.SHL.U32 R113, R39, 0x4, RZ ;  /* 0x0000000427717824 */ /* 0x002fc800078e00ff */
[----:B------:R-:W-:Y:S01]  /*145b0*/  STL [R1+0xb64], R114 ;  /* 0x000b647201007387 */ /* 0x000fe20000100800 */
[C---:B------:R-:W-:Y:S01]  /*145c0*/  SHF.L.U64.HI R112, R37.reuse, 0x2, R38 ;  /* 0x0000000225707819 */ /* 0x040fe20000010226 */
[----:B------:R-:W-:Y:S02]  /*145d0*/  IMAD.SHL.U32 R39, R37, 0x4, RZ ;  /* 0x0000000425277824 */ /* 0x000fe400078e00ff */
[----:B------:R-:W-:Y:S01]  /*145e0*/  STL [R1+0xb60], R113 ;  /* 0x000b607101007387 */ /* 0x000fe20000100800 */
[C---:B------:R-:W-:Y:S02]  /*145f0*/  SHF.L.U64.HI R38, R35.reuse, 0x2, R36 ;  /* 0x0000000223267819 */ /* 0x040fe40000010224 */
[----:B------:R-:W-:Y:S01]  /*14600*/  SHF.L.U32 R37, R35, 0x2, RZ ;  /* 0x0000000223257819 */ /* 0x000fe200000006ff */
[----:B------:R1:W-:Y:S01]  /*14610*/  STL [R1+0xb5c], R112 ;  /* 0x000b5c7001007387 */ /* 0x0003e20000100800 */
[C---:B------:R-:W-:Y:S01]  /*14620*/  SHF.L.U64.HI R36, R33.reuse, 0x2, R34 ;  /* 0x0000000221247819 */ /* 0x040fe20000010222 */
[----:B------:R-:W-:-:S02]  /*14630*/  IMAD.SHL.U32 R35, R33, 0x4, RZ ;  /* 0x0000000421237824 */ /* 0x000fc400078e00ff */
[----:B------:R4:W-:Y:S04]  /*14640*/  STL [R1+0xb58], R39 ;  /* 0x000b582701007387 */ /* 0x0009e80000100800 */
[----:B------:R1:W-:Y:S01]  /*14650*/  STL [R1+0xb54], R38 ;  /* 0x000b542601007387 */ /* 0x0003e20000100800 */
[C---:B------:R-:W-:Y:S01]  /*14660*/  SHF.L.U64.HI R34, R23.reuse, 0x2, R32 ;  /* 0x0000000217227819 */ /* 0x040fe20000010220 */
[----:B------:R-:W-:Y:S02]  /*14670*/  IMAD.SHL.U32 R33, R23, 0x4, RZ ;  /* 0x0000000417217824 */ /* 0x000fe400078e00ff */
[----:B------:R1:W-:Y:S04]  /*14680*/  STL [R1+0xb50], R37 ;  /* 0x000b502501007387 */ /* 0x0003e80000100800 */
        /* <DEDUP_REMOVED lines=17> */
[----:B------:R-:W-:-:S02]  /*147a0*/  SHF.L.U64.HI R16, R13, 0x2, R14 ;  /* 0x000000020d107819 */ /* 0x000fc4000001020e */
[----:B------:R-:W-:Y:S01]  /*147b0*/  SHF.L.U32 R15, R13, 0x2, RZ ;  /* 0x000000020d0f7819 */ /* 0x000fe200000006ff */
        /* <DEDUP_REMOVED lines=14> */
[----:B--2---:R-:W-:-:S03]  /*148a0*/  SHF.L.U64.HI R8, R4, 0x2, R6 ;  /* 0x0000000204087819 */ /* 0x004fc60000010206 */
[----:B------:R2:W-:Y:S01]  /*148b0*/  STL [R1+0xb08], R11 ;  /* 0x000b080b01007387 */ /* 0x0005e20000100800 */
[----:B------:R-:W-:-:S03]  /*148c0*/  IMAD.SHL.U32 R7, R4, 0x4, RZ ;  /* 0x0000000404077824 */ /* 0x000fc600078e00ff */
[----:B------:R1:W-:Y:S04]  /*148d0*/  STL [R1+0xb04], R10 ;  /* 0x000b040a01007387 */ /* 0x0003e80000100800 */
[----:B------:R1:W-:Y:S04]  /*148e0*/  STL [R1+0xb00], R9 ;  /* 0x000b000901007387 */ /* 0x0003e80000100800 */
[----:B------:R-:W2:Y:S04]  /*148f0*/  LDL.LU R6, [R1+0x3dc] ;  /* 0x0003dc0001067983 */ /* 0x000ea80000300800 */
[----:B------:R1:W-:Y:S04]  /*14900*/  STL [R1+0xafc], R8 ;  /* 0x000afc0801007387 */ /* 0x0003e80000100800 */
[----:B------:R-:W2:Y:S04]  /*14910*/  LDL.LU R4, [R1+0x50] ;  /* 0x0000500001047983 */ /* 0x000ea80000300800 */
[----:B------:R2:W-:Y:S04]  /*14920*/  STL [R1+0xaf8], R7 ;  /* 0x000af80701007387 */ /* 0x0005e80000100800 */
[----:B-1----:R-:W2:Y:S01]  /*14930*/  LDL.LU R112, [R1+0x3e0] ;  /* 0x0003e00001707983 */ /* 0x002ea20000300800 */
[C---:B---3--:R-:W-:Y:S01]  /*14940*/  SHF.L.U64.HI R5, R3.reuse, 0x2, R5 ;  /* 0x0000000203057819 */ /* 0x048fe20000010205 */
[----:B------:R-:W-:-:S04]  /*14950*/  IMAD.SHL.U32 R3, R3, 0x4, RZ ;  /* 0x0000000403037824 */ /* 0x000fc800078e00ff */
[----:B------:R1:W-:Y:S04]  /*14960*/  STL [R1+0xaf4], R5 ;  /* 0x000af40501007387 */ /* 0x0003e80000100800 */
[----:B----4-:R-:W3:Y:S04]  /*14970*/  LDL.LU R39, [R1+0x54] ;  /* 0x0000540001277983 */ /* 0x010ee80000300800 */
[----:B------:R4:W-:Y:S04]  /*14980*/  STL [R1+0xaf0], R3 ;  /* 0x000af00301007387 */ /* 0x0009e80000100800 */
[----:B------:R-:W3:Y:S04]  /*14990*/  LDL.LU R38, [R1+0x3e4] ;  /* 0x0003e40001267983 */ /* 0x000ee80000300800 */
        /* <DEDUP_REMOVED lines=18> */
[----:B--2---:R-:W2:Y:S04]  /*14ac0*/  LDL.LU R11, [R1+0x7c] ;  /* 0x00007c00010b7983 */ /* 0x004ea80000300800 */
[----:B------:R-:W2:Y:S04]  /*14ad0*/  LDL.LU R10, [R1+0x41c] ;  /* 0x00041c00010a7983 */ /* 0x000ea80000300800 */
[----:B------:R-:W2:Y:S04]  /*14ae0*/  LDL.LU R9, [R1+0x80] ;  /* 0x0000800001097983 */ /* 0x000ea80000300800 */
[----:B------:R-:W2:Y:S04]  /*14af0*/  LDL.LU R8, [R1+0x420] ;  /* 0x0004200001087983 */ /* 0x000ea80000300800 */
[----:B------:R-:W2:Y:S04]  /*14b00*/  LDL.LU R7, [R1+0x84] ;  /* 0x0000840001077983 */ /* 0x000ea80000300800 */
[----:B-1----:R-:W2:Y:S04]  /*14b10*/  LDL.LU R5, [R1+0x424] ;  /* 0x0004240001057983 */ /* 0x002ea80000300800 */
[----:B----4-:R-:W4:Y:S01]  /*14b20*/  LDL.LU R3, [R1+0x88] ;  /* 0x0000880001037983 */ /* 0x010f220000300800 */
[C---:B------:R-:W-:Y:S01]  /*14b30*/  SHF.L.U64.HI R114, R4.reuse, 0x2, R6 ;  /* 0x0000000204727819 */ /* 0x040fe20000010206 */
[----:B------:R-:W-:-:S02]  /*14b40*/  IMAD.SHL.U32 R113, R4, 0x4, RZ ;  /* 0x0000000404717824 */ /* 0x000fc400078e00ff */
[----:B------:R-:W4:Y:S04]  /*14b50*/  LDL.LU R6, [R1+0x428] ;  /* 0x0004280001067983 */ /* 0x000f280000300800 */
[----:B------:R3:W-:Y:S04]  /*14b60*/  STL [R1+0xaec], R114 ;  /* 0x000aec7201007387 */ /* 0x0007e80000100800 */
[----:B------:R-:W4:Y:S04]  /*14b70*/  LDL.LU R4, [R1+0x8c] ;  /* 0x00008c0001047983 */ /* 0x000f280000300800 */
[----:B------:R1:W-:Y:S01]  /*14b80*/  STL [R1+0xae8], R113 ;  /* 0x000ae87101007387 */ /* 0x0003e20000100800 */
[----:B---3--:R-:W-:-:S02]  /*14b90*/  SHF.L.U64.HI R114, R39, 0x2, R112 ;  /* 0x0000000227727819 */ /* 0x008fc40000010270 */
[----:B-1----:R-:W-:-:S03]  /*14ba0*/  SHF.L.U32 R113, R39, 0x2, RZ ;  /* 0x0000000227717819 */ /* 0x002fc600000006ff */
[----:B------:R-:W-:Y:S01]  /*14bb0*/  STL [R1+0xae4], R114 ;  /* 0x000ae47201007387 */ /* 0x000fe20000100800 */
[C---:B------:R-:W-:Y:S01]  /*14bc0*/  SHF.L.U64.HI R112, R37.reuse, 0x2, R38 ;  /* 0x0000000225707819 */ /* 0x040fe20000010226 */
[----:B------:R-:W-:Y:S02]  /*14bd0*/  IMAD.SHL.U32 R39, R37, 0x4, RZ ;  /* 0x0000000425277824 */ /* 0x000fe400078e00ff */
[----:B------:R-:W-:Y:S01]  /*14be0*/  STL [R1+0xae0], R113 ;  /* 0x000ae07101007387 */ /* 0x000fe20000100800 */
        /* <DEDUP_REMOVED lines=31> */
[C---:B--2---:R-:W-:Y:S01]  /*14de0*/  SHF.L.U64.HI R14, R11.reuse, 0x2, R12 ;  /* 0x000000020b0e7819 */ /* 0x044fe2000001020c */
        /* <DEDUP_REMOVED lines=11> */
[----:B----4-:R-:W-:-:S03]  /*14ea0*/  SHF.L.U64.HI R8, R3, 0x2, R5 ;  /* 0x0000000203087819 */ /* 0x010fc60000010205 */
[----:B------:R2:W-:Y:S01]  /*14eb0*/  STL [R1+0xa88], R11 ;  /* 0x000a880b01007387 */ /* 0x0005e20000100800 */
[----:B------:R-:W-:-:S03]  /*14ec0*/  IMAD.SHL.U32 R7, R3, 0x4, RZ ;  /* 0x0000000403077824 */ /* 0x000fc600078e00ff */
[----:B------:R1:W-:Y:S04]  /*14ed0*/  STL [R1+0xa84], R10 ;  /* 0x000a840a01007387 */ /* 0x0003e80000100800 */
[----:B------:R1:W-:Y:S04]  /*14ee0*/  STL [R1+0xa80], R9 ;  /* 0x000a800901007387 */ /* 0x0003e80000100800 */
[----:B------:R-:W4:Y:S04]  /*14ef0*/  LDL.LU R5, [R1+0x42c] ;  /* 0x00042c0001057983 */ /* 0x000f280000300800 */
[----:B------:R1:W-:Y:S04]  /*14f00*/  STL [R1+0xa7c], R8 ;  /* 0x000a7c0801007387 */ /* 0x0003e80000100800 */
[----:B------:R-:W4:Y:S04]  /*14f10*/  LDL.LU R3, [R1+0x90] ;  /* 0x0000900001037983 */ /* 0x000f280000300800 */
[----:B------:R2:W-:Y:S04]  /*14f20*/  STL [R1+0xa78], R7 ;  /* 0x000a780701007387 */ /* 0x0005e80000100800 */
[----:B-1----:R-:W4:Y:S01]  /*14f30*/  LDL.LU R112, [R1+0x430] ;  /* 0x0004300001707983 */ /* 0x002f220000300800 */
[----:B------:R-:W-:-:S02]  /*14f40*/  SHF.L.U64.HI R6, R4, 0x2, R6 ;  /* 0x0000000204067819 */ /* 0x000fc40000010206 */
[----:B------:R-:W-:-:S03]  /*14f50*/  SHF.L.U32 R4, R4, 0x2, RZ ;  /* 0x0000000204047819 */ /* 0x000fc600000006ff */
[----:B------:R-:W-:Y:S04]  /*14f60*/  STL [R1+0xa74], R6 ;  /* 0x000a740601007387 */ /* 0x000fe80000100800 */
[----:B---3--:R-:W3:Y:S04]  /*14f70*/  LDL.LU R39, [R1+0x94] ;  /* 0x0000940001277983 */ /* 0x008ee80000300800 */
        /* <DEDUP_REMOVED lines=25> */
[----:B-1----:R-:W2:Y:S04]  /*15110*/  LDL.LU R4, [R1+0x464] ;  /* 0x0004640001047983 */ /* 0x002ea80000300800 */
[----:B------:R-:W2:Y:S01]  /*15120*/  LDL.LU R6, [R1+0xc8] ;  /* 0x0000c80001067983 */ /* 0x000ea20000300800 */
[C---:B----4-:R-:W-:Y:S01]  /*15130*/  SHF.L.U64.HI R5, R3.reuse, 0x2, R5 ;  /* 0x0000000203057819 */ /* 0x050fe20000010205 */
[----:B------:R-:W-:-:S02]  /*15140*/  IMAD.SHL.U32 R113, R3, 0x4, RZ ;  /* 0x0000000403717824 */ /* 0x000fc400078e00ff */
[----:B------:R-:W4:Y:S04]  /*15150*/  LDL.LU R3, [R1+0x468] ;  /* 0x0004680001037983 */ /* 0x000f280000300800 */
[----:B------:R1:W-:Y:S04]  /*15160*/  STL [R1+0xa6c], R5 ;  /* 0x000a6c0501007387 */ /* 0x0003e80000100800 */
[----:B-1----:R-:W4:Y:S04]  /*15170*/  LDL.LU R5, [R1+0xcc] ;  /* 0x0000cc0001057983 */ /* 0x002f280000300800 */
[----:B------:R3:W-:Y:S02]  /*15180*/  STL [R1+0xa68], R113 ;  /* 0x000a687101007387 */ /* 0x0007e40000100800 */
[C---:B---3--:R-:W-:Y:S01]  /*15190*/  SHF.L.U64.HI R113, R39.reuse, 0x2, R112 ;  /* 0x0000000227717819 */ /* 0x048fe20000010270 */
[----:B------:R-:W-:Y:S01]  /*151a0*/  IMAD.SHL.U32 R112, R39, 0x4, RZ ;  /* 0x0000000427707824 */ /* 0x000fe200078e00ff */
[C---:B------:R-:W-:Y:S01]  /*151b0*/  SHF.L.U64.HI R39, R37.reuse, 0x2, R38 ;  /* 0x0000000225277819 */ /* 0x040fe20000010226 */
[----:B------:R-:W-:-:S02]  /*151c0*/  IMAD.SHL.U32 R38, R37, 0x4, RZ ;  /* 0x0000000425267824 */ /* 0x000fc400078e00ff */
[----:B------:R-:W-:Y:S04]  /*151d0*/  STL [R1+0xa64], R113 ;  /* 0x000a647101007387 */ /* 0x000fe80000100800 */
[----:B------:R1:W-:Y:S01]  /*151e0*/  STL [R1+0xa60], R112 ;  /* 0x000a607001007387 */ /* 0x0003e20000100800 */
[C---:B------:R-:W-:Y:S01]  /*151f0*/  SHF.L.U64.HI R37, R35.reuse, 0x2, R36 ;  /* 0x0000000223257819 */ /* 0x040fe20000010224 */
[----:B------:R-:W-:Y:S02]  /*15200*/  IMAD.SHL.U32 R36, R35, 0x4, RZ ;  /* 0x0000000423247824 */ /* 0x000fe400078e00ff */
[----:B------:R-:W-:Y:S04]  /*15210*/  STL [R1+0xa5c], R39 ;  /* 0x000a5c2701007387 */ /* 0x000fe80000100800 */
[----:B------:R-:W-:Y:S01]  /*15220*/  STL [R1+0xa58], R38 ;  /* 0x000a582601007387 */ /* 0x000fe20000100800 */
[C---:B------:R-:W-:Y:S01]  /*15230*/  SHF.L.U64.HI R35, R33.reuse, 0x2, R34 ;  /* 0x0000000221237819 */ /* 0x040fe20000010222 */
[----:B------:R-:W-:-:S02]  /*15240*/  IMAD.SHL.U32 R34, R33, 0x4, RZ ;  /* 0x0000000421227824 */ /* 0x000fc400078e00ff */
[----:B------:R-:W-:Y:S04]  /*15250*/  STL [R1+0xa54], R37 ;  /* 0x000a542501007387 */ /* 0x000fe80000100800 */
[----:B------:R-:W-:Y:S01]  /*15260*/  STL [R1+0xa50], R36 ;  /* 0x000a502401007387 */ /* 0x000fe20000100800 */
[C---:B------:R-:W-:Y:S01]  /*15270*/  SHF.L.U64.HI R33, R23.reuse, 0x2, R32 ;  /* 0x0000000217217819 */ /* 0x040fe20000010220 */
[----:B------:R-:W-:Y:S02]  /*15280*/  IMAD.SHL.U32 R32, R23, 0x4, RZ ;  /* 0x0000000417207824 */ /* 0x000fe400078e00ff */
[----:B------:R-:W-:Y:S04]  /*15290*/  STL [R1+0xa4c], R35 ;  /* 0x000a4c2301007387 */ /* 0x000fe80000100800 */
[----:B------:R-:W-:Y:S01]  /*152a0*/  STL [R1+0xa48], R34 ;  /* 0x000a482201007387 */ /* 0x000fe20000100800 */
[----:B------:R-:W-:-:S02]  /*152b0*/  SHF.L.U64.HI R23, R21, 0x2, R22 ;  /* 0x0000000215177819 */ /* 0x000fc40000010216 */
[----:B------:R-:W-:Y:S01]  /*152c0*/  SHF.L.U32 R22, R21, 0x2, RZ ;  /* 0x0000000215167819 */ /* 0x000fe200000006ff */
[----:B------:R-:W-:Y:S01]  /*152d0*/  STL [R1+0xa44], R33 ;  /* 0x000a442101007387 */ /* 0x000fe20000100800 */
[C---:B------:R-:W-:Y:S01]  /*152e0*/  SHF.L.U64.HI R21, R19.reuse, 0x2, R20 ;  /* 0x0000000213157819 */ /* 0x040fe20000010214 */
[----:B------:R-:W-:Y:S02]  /*152f0*/  IMAD.SHL.U32 R20, R19, 0x4, RZ ;  /* 0x0000000413147824 */ /* 0x000fe400078e00ff */
[----:B------:R-:W-:Y:S04]  /*15300*/  STL [R1+0xa40], R32 ;  /* 0x000a402001007387 */ /* 0x000fe80000100800 */
[----:B------:R-:W-:Y:S01]  /*15310*/  STL [R1+0xa3c], R23 ;  /* 0x000a3c1701007387 */ /* 0x000fe20000100800 */
[C---:B--2---:R-:W-:Y:S01]  /*15320*/  SHF.L.U64.HI R19, R17.reuse, 0x2, R18 ;  /* 0x0000000211137819 */ /* 0x044fe20000010212 */
[----:B------:R-:W-:-:S02]  /*15330*/  IMAD.SHL.U32 R18, R17, 0x4, RZ ;  /* 0x0000000411127824 */ /* 0x000fc400078e00ff */
[----:B------:R-:W-:Y:S04]  /*15340*/  STL [R1+0xa38], R22 ;  /* 0x000a381601007387 */ /* 0x000fe80000100800 */
[----:B------:R-:W-:Y:S01]  /*15350*/  STL [R1+0xa34], R21 ;  /* 0x000a341501007387 */ /* 0x000fe20000100800 */
        /* <DEDUP_REMOVED lines=16> */
[----:B------:R-:W-:-:S03]  /*15460*/  SHF.L.U64.HI R9, R7, 0x2, R8 ;  /* 0x0000000207097819 */ /* 0x000fc60000010208 */
[----:B------:R-:W-:Y:S01]  /*15470*/  STL [R1+0xa10], R12 ;  /* 0x000a100c01007387 */ /* 0x000fe20000100800 */
[----:B------:R-:W-:-:S03]  /*15480*/  SHF.L.U32 R8, R7, 0x2, RZ ;  /* 0x0000000207087819 */ /* 0x000fc600000006ff */
[----:B------:R-:W-:Y:S01]  /*15490*/  STL [R1+0xa0c], R11 ;  /* 0x000a0c0b01007387 */ /* 0x000fe20000100800 */
[----:B------:R-:W-:-:S03]  /*154a0*/  SHF.L.U64.HI R7, R6, 0x2, R4 ;  /* 0x0000000206077819 */ /* 0x000fc60000010204 */
[----:B------:R-:W-:Y:S04]  /*154b0*/  STL [R1+0xa08], R10 ;  /* 0x000a080a01007387 */ /* 0x000fe80000100800 */
[----:B------:R-:W-:Y:S04]  /*154c0*/  STL [R1+0xa04], R9 ;  /* 0x000a040901007387 */ /* 0x000fe80000100800 */
[----:B------:R-:W2:Y:S04]  /*154d0*/  LDL.LU R4, [R1+0x46c] ;  /* 0x00046c0001047983 */ /* 0x000ea80000300800 */
[----:B------:R-:W-:Y:S04]  /*154e0*/  STL [R1+0xa00], R8 ;  /* 0x000a000801007387 */ /* 0x000fe80000100800 */
[----:B-1----:R-:W2:Y:S04]  /*154f0*/  LDL.LU R112, [R1+0xd0] ;  /* 0x0000d00001707983 */ /* 0x002ea80000300800 */
[----:B------:R1:W-:Y:S02]  /*15500*/  STL [R1+0x9fc], R7 ;  /* 0x0009fc0701007387 */ /* 0x0003e40000100800 */
[----:B-1----:R-:W-:Y:S01]  /*15510*/  IMAD.SHL.U32 R7, R6, 0x4, RZ ;  /* 0x0000000406077824 */ /* 0x002fe200078e00ff */
[----:B----4-:R-:W-:-:S02]  /*15520*/  SHF.L.U64.HI R6, R5, 0x2, R3 ;  /* 0x0000000205067819 */ /* 0x010fc40000010203 */
[----:B------:R-:W3:Y:S04]  /*15530*/  LDL.LU R3, [R1+0x480] ;  /* 0x0004800001037983 */ /* 0x000ee80000300800 */
[----:B------:R1:W-:Y:S04]  /*15540*/  STL [R1+0x9f8], R7 ;  /* 0x0009f80701007387 */ /* 0x0003e80000100800 */
[----:B------:R-:W3:Y:S01]  /*15550*/  LDL.LU R39, [R1+0xd4] ;  /* 0x0000d40001277983 */ /* 0x000ee20000300800 */
[----:B------:R-:W-:-:S03]  /*15560*/  IMAD.SHL.U32 R5, R5, 0x4, RZ ;  /* 0x0000000405057824 */ /* 0x000fc600078e00ff */
[----:B------:R4:W-:Y:S04]  /*15570*/  STL [R1+0x9f4], R6 ;  /* 0x0009f40601007387 */ /* 0x0009e80000100800 */
[----:B------:R-:W3:Y:S04]  /*15580*/  LDL.LU R38, [R1+0x484] ;  /* 0x0004840001267983 */ /* 0x000ee80000300800 */
[----:B------:R-:W3:Y:S04]  /*15590*/  LDL.LU R37, [R1+0xd8] ;  /* 0x0000d80001257983 */ /* 0x000ee80000300800 */
        /* <DEDUP_REMOVED lines=21> */
[----:B-1----:R-:W3:Y:S04]  /*156f0*/  LDL.LU R7, [R1+0x4b0] ;  /* 0x0004b00001077983 */ /* 0x002ee80000300800 */
[----:B----4-:R-:W4:Y:S04]  /*15700*/  LDL.LU R6, [R1+0x114] ;  /* 0x0001140001067983 */ /* 0x010f280000300800 */
[----:B------:R-:W4:Y:S04]  /*15710*/  LDL.LU R8, [R1+0x11c] ;  /* 0x00011c0001087983 */ /* 0x000f280000300800 */
[----:B------:R-:W4:Y:S01]  /*15720*/  LDL.LU R5, [R1+0x274] ;  /* 0x0002740001057983 */ /* 0x000f220000300800 */
[----:B--2---:R-:W-:-:S03]  /*15730*/  SHF.L.U64.HI R113, R112, 0x2, R4 ;  /* 0x0000000270717819 */ /* 0x004fc60000010204 */
[----:B------:R-:W2:Y:S04]  /*15740*/  LDL.LU R4, [R1+0x118] ;  /* 0x0001180001047983 */ /* 0x000ea80000300800 */
[----:B------:R1:W-:Y:S02]  /*15750*/  STL [R1+0x9ec], R113 ;  /* 0x0009ec7101007387 */ /* 0x0003e40000100800 */
[----:B-1----:R-:W-:Y:S01]  /*15760*/  IMAD.SHL.U32 R113, R112, 0x4, RZ ;  /* 0x0000000470717824 */ /* 0x002fe200078e00ff */
[C---:B---3--:R-:W-:Y:S02]  /*15770*/  SHF.L.U64.HI R112, R39.reuse, 0x2, R3 ;  /* 0x0000000227707819 */ /* 0x048fe40000010203 */
[----:B------:R-:W3:Y:S01]  /*15780*/  LDL.LU R3, [R1+0x4b4] ;  /* 0x0004b40001037983 */ /* 0x000ee20000300800 */
[----:B------:R-:W-:-:S03]  /*15790*/  IMAD.SHL.U32 R39, R39, 0x4, RZ ;  /* 0x0000000427277824 */ /* 0x000fc600078e00ff */
        /* <DEDUP_REMOVED lines=9> */
[C---:B------:R-:W-:Y:S02]  /*15830*/  SHF.L.U64.HI R34, R33.reuse, 0x2, R34 ;  /* 0x0000000221227819 */ /* 0x040fe40000010222 */
[----:B------:R-:W-:Y:S01]  /*15840*/  SHF.L.U32 R33, R33, 0x2, RZ ;  /* 0x0000000221217819 */ /* 0x000fe200000006ff */
        /* <DEDUP_REMOVED lines=27> */
[----:B------:R-:W-:Y:S04]  /*15a00*/  STL [R1+0x9a0], R15 ;  /* 0x0009a00f01007387 */ /* 0x000fe80000100800 */
[----:B------:R-:W-:Y:S01]  /*15a10*/  STL [R1+0x99c], R14 ;  /* 0x00099c0e01007387 */ /* 0x000fe20000100800 */
[C---:B------:R-:W-:Y:S01]  /*15a20*/  SHF.L.U64.HI R10, R9.reuse, 0x2, R10 ;  /* 0x00000002090a7819 */ /* 0x040fe2000001020a */
[----:B------:R-:W-:Y:S02]  /*15a30*/  IMAD.SHL.U32 R9, R9, 0x4, RZ ;  /* 0x0000000409097824 */ /* 0x000fe400078e00ff */
[----:B------:R-:W-:Y:S04]  /*15a40*/  STL [R1+0x998], R13 ;  /* 0x0009980d01007387 */ /* 0x000fe80000100800 */
[----:B------:R-:W-:Y:S01]  /*15a50*/  STL [R1+0x994], R12 ;  /* 0x0009940c01007387 */ /* 0x000fe20000100800 */
[C---:B----4-:R-:W-:Y:S01]  /*15a60*/  SHF.L.U64.HI R7, R6.reuse, 0x2, R7 ;  /* 0x0000000206077819 */ /* 0x050fe20000010207 */
[----:B------:R-:W-:-:S02]  /*15a70*/  IMAD.SHL.U32 R6, R6, 0x4, RZ ;  /* 0x0000000406067824 */ /* 0x000fc400078e00ff */
[----:B------:R-:W-:Y:S04]  /*15a80*/  STL [R1+0x990], R11 ;  /* 0x0009900b01007387 */ /* 0x000fe80000100800 */
[----:B------:R-:W-:Y:S04]  /*15a90*/  STL [R1+0x98c], R10 ;  /* 0x00098c0a01007387 */ /* 0x000fe80000100800 */
[----:B------:R1:W-:Y:S04]  /*15aa0*/  STL [R1+0x988], R9 ;  /* 0x0009880901007387 */ /* 0x0003e80000100800 */
[----:B------:R-:W-:Y:S04]  /*15ab0*/  STL [R1+0x984], R7 ;  /* 0x0009840701007387 */ /* 0x000fe80000100800 */
[----:B------:R2:W-:Y:S01]  /*15ac0*/  STL [R1+0x980], R6 ;  /* 0x0009800601007387 */ /* 0x0005e20000100800 */
[----:B-1----:R-:W-:Y:S01]  /*15ad0*/  IMAD.MOV.U32 R9, RZ, RZ, 0x1f ;  /* 0x0000001fff097424 */ /* 0x002fe200078e00ff */
[C---:B--2---:R-:W-:Y:S01]  /*15ae0*/  SHF.L.U64.HI R6, R4.reuse, 0x2, R5 ;  /* 0x0000000204067819 */ /* 0x044fe20000010205 */
[----:B------:R-:W-:-:S02]  /*15af0*/  IMAD.SHL.U32 R4, R4, 0x4, RZ ;  /* 0x0000000404047824 */ /* 0x000fc400078e00ff */
[----:B------:R-:W-:Y:S02]  /*15b00*/  IMAD.MOV.U32 R5, RZ, RZ, c[0x0][0x188] ;  /* 0x00006200ff057624 */ /* 0x000fe400078e00ff */
[----:B------:R-:W-:Y:S01]  /*15b10*/  STL [R1+0x97c], R6 ;  /* 0x00097c0601007387 */ /* 0x000fe20000100800 */
[----:B------:R-:W-:-:S03]  /*15b20*/  IADD3 R9, R9, c[0x0][0x180], RZ ;  /* 0x0000600009097a10 */ /* 0x000fc60007ffe0ff */
[----:B------:R1:W-:Y:S02]  /*15b30*/  STL [R1+0x978], R4 ;  /* 0x0009780401007387 */ /* 0x0003e40000100800 */
[C---:B-1----:R-:W-:Y:S02]  /*15b40*/  IMAD.SHL.U32 R4, R5.reuse, 0x20, RZ ;  /* 0x0000002005047824 */ /* 0x042fe400078e00ff */
[----:B------:R-:W-:-:S05]  /*15b50*/  IMAD.SHL.U32 R5, R5, 0x20, RZ ;  /* 0x0000002005057824 */ /* 0x000fca00078e00ff */
[----:B------:R-:W-:-:S04]  /*15b60*/  SHF.R.S32.HI R5, RZ, 0x1f, R5 ;  /* 0x0000001fff057819 */ /* 0x000fc80000011405 */
[----:B------:R-:W-:Y:S02]  /*15b70*/  SHF.L.U64.HI R4, R4, 0x2, R5 ;  /* 0x0000000204047819 */ /* 0x000fe40000010205 */
[C---:B---3--:R-:W-:Y:S01]  /*15b80*/  SHF.L.U64.HI R6, R8.reuse, 0x2, R3 ;  /* 0x0000000208067819 */ /* 0x048fe20000010203 */
[----:B------:R-:W-:-:S04]  /*15b90*/  IMAD.SHL.U32 R8, R8, 0x4, RZ ;  /* 0x0000000408087824 */ /* 0x000fc800078e00ff */
[----:B------:R1:W-:Y:S01]  /*15ba0*/  STL [R1+0x974], R6 ;  /* 0x0009740601007387 */ /* 0x0003e20000100800 */
[----:B------:R-:W-:-:S03]  /*15bb0*/  SHF.R.S32.HI R3, RZ, 0x1f, R9 ;  /* 0x0000001fff037819 */ /* 0x000fc60000011409 */
[----:B------:R2:W-:Y:S04]  /*15bc0*/  STL [R1+0x970], R8 ;  /* 0x0009700801007387 */ /* 0x0005e80000100800 */
[----:B------:R2:W-:Y:S04]  /*15bd0*/  STL [R1+0x210], RZ ;  /* 0x000210ff01007387 */ /* 0x0005e80000100800 */
[----:B------:R2:W-:Y:S04]  /*15be0*/  STL [R1+0x214], RZ ;  /* 0x000214ff01007387 */ /* 0x0005e80000100800 */
[----:B------:R2:W-:Y:S01]  /*15bf0*/  STL [R1+0x218], RZ ;  /* 0x000218ff01007387 */ /* 0x0005e20000100800 */
[----:B------:R-:W-:-:S03]  /*15c00*/  LEA.HI R3, R3, R9, RZ, 0x5 ;  /* 0x0000000903037211 */ /* 0x000fc600078f28ff */
[----:B------:R2:W-:Y:S04]  /*15c10*/  STL [R1+0x21c], RZ ;  /* 0x00021cff01007387 */ /* 0x0005e80000100800 */
[----:B------:R2:W-:Y:S04]  /*15c20*/  STL [R1+0x200], RZ ;  /* 0x000200ff01007387 */ /* 0x0005e80000100800 */
[----:B------:R2:W-:Y:S04]  /*15c30*/  STL [R1+0x204], RZ ;  /* 0x000204ff01007387 */ /* 0x0005e80000100800 */
[----:B------:R2:W-:Y:S04]  /*15c40*/  STL [R1+0x208], RZ ;  /* 0x000208ff01007387 */ /* 0x0005e80000100800 */
[----:B------:R2:W-:Y:S01]  /*15c50*/  STL [R1+0x20c], RZ ;  /* 0x00020cff01007387 */ /* 0x0005e20000100800 */
[----:B------:R-:W-:-:S03]  /*15c60*/  SHF.R.S32.HI R5, RZ, 0x5, R3 ;  /* 0x00000005ff057819 */ /* 0x000fc60000011403 */
[----:B------:R2:W-:Y:S04]  /*15c70*/  STL [R1+0x330], RZ ;  /* 0x000330ff01007387 */ /* 0x0005e80000100800 */
[----:B------:R2:W-:Y:S04]  /*15c80*/  STL [R1+0x334], RZ ;  /* 0x000334ff01007387 */ /* 0x0005e80000100800 */
[----:B------:R2:W-:Y:S04]  /*15c90*/  STL [R1+0x338], RZ ;  /* 0x000338ff01007387 */ /* 0x0005e80000100800 */
[----:B------:R2:W-:Y:S04]  /*15ca0*/  STL [R1+0x33c], RZ ;  /* 0x00033cff01007387 */ /* 0x0005e80000100800 */
[----:B------:R-:W3:Y:S04]  /*15cb0*/  LDL R4, [R1+0x964] ;  /* 0x0009640001047983 */ /* 0x000ee80000100800 */
[----:B------:R-:W4:Y:S04]  /*15cc0*/  LDL R3, [R1+0x96c] ;  /* 0x00096c0001037983 */ /* 0x000f280000100800 */
        /* <DEDUP_REMOVED lines=28> */
[----:B------:R-:W-:Y:S01]  /*15e90*/  MOV R7, c[0x0][0x18c] ;  /* 0x0000630000077a02 */ /* 0x000fe20000000f00 */
[----:B-1----:R-:W-:-:S04]  /*15ea0*/  IMAD.MOV.U32 R6, RZ, RZ, c[0x0][0x18c] ;  /* 0x00006300ff067624 */ /* 0x002fc800078e00ff */
[----:B------:R-:W-:Y:S02]  /*15eb0*/  IMAD.SHL.U32 R7, R7, 0x20, RZ ;  /* 0x0000002007077824 */ /* 0x000fe400078e00ff */
[----:B------:R-:W-:-:S03]  /*15ec0*/  IMAD.SHL.U32 R6, R6, 0x20, RZ ;  /* 0x0000002006067824 */ /* 0x000fc600078e00ff */
[----:B------:R-:W-:Y:S01]  /*15ed0*/  SHF.R.S32.HI R7, RZ, 0x1f, R7 ;  /* 0x0000001fff077819 */ /* 0x000fe20000011407 */
[----:B------:R-:W-:Y:S01]  /*15ee0*/  CS2R R202, SRZ ;  /* 0x0000000000ca7805 */ /* 0x000fe2000001ff00 */
[----:B------:R-:W-:Y:S01]  /*15ef0*/  CS2R R212, SRZ ;  /* 0x0000000000d47805 */ /* 0x000fe2000001ff00 */
[----:B------:R-:W-:Y:S01]  /*15f00*/  CS2R R214, SRZ ;  /* 0x0000000000d67805 */ /* 0x000fe2000001ff00 */
[----:B------:R-:W-:Y:S02]  /*15f10*/  SHF.L.U64.HI R6, R6, 0x2, R7 ;  /* 0x0000000206067819 */ /* 0x000fe40000010207 */
[----:B------:R-:W-:Y:S02]  /*15f20*/  IADD3 R5, R5, -0x5, RZ ;  /* 0xfffffffb05057810 */ /* 0x000fe40007ffe0ff */
[----:B---3--:R-:W-:Y:S02]  /*15f30*/  LOP3.LUT R4, R4, 0x20, RZ, 0x3c, !PT ;  /* 0x0000002004047812 */ /* 0x008fe400078e3cff */
[----:B--2-4-:R-:W-:-:S06]  /*15f40*/  LOP3.LUT R3, R3, 0x40, RZ, 0x3c, !PT ;  /* 0x0000004003037812 */ /* 0x014fcc00078e3cff */
.L_x_1:
[----:B------:R-:W2:Y:S01]  /*15f50*/  LDL.LU R3, [R1+0x930] ;  /* 0x0009300001037983 */ /* 0x000ea20000300800 */
[----:B------:R-:W-:-:S04]  /*15f60*/  DEPBAR.LE SB0, 0x8 ;  /* 0x000082000000791a */ /* 0x000fc80000000000 */
[----:B------:R-:W-:Y:S04]  /*15f70*/  STL [R1+0xf84], R241 ;  /* 0x000f84f101007387 */ /* 0x000fe80000100800 */
[----:B------:R-:W-:Y:S04]  /*15f80*/  STL [R1+0xf80], R252 ;  /* 0x000f80fc01007387 */ /* 0x000fe80000100800 */
[----:B------:R-:W-:Y:S04]  /*15f90*/  STL [R1+0xe98], R2 ;  /* 0x000e980201007387 */ /* 0x000fe80000100800 */
[----:B-1----:R1:W-:Y:S04]  /*15fa0*/  STL [R1+0xe94], R0 ;  /* 0x000e940001007387 */ /* 0x0023e80000100800 */
[----:B------:R-:W-:Y:S04]  /*15fb0*/  STL [R1+0xe90], R243 ;  /* 0x000e90f301007387 */ /* 0x000fe80000100800 */
[----:B------:R-:W-:Y:S04]  /*15fc0*/  STL [R1+0xe8c], R242 ;  /* 0x000e8cf201007387 */ /* 0x000fe80000100800 */
[----:B------:R-:W3:Y:S04]  /*15fd0*/  S2R R5, SR_TID.X ;  /* 0x0000000000057919 */ /* 0x000ee80000002100 */
[----:B------:R-:W4:Y:S04]  /*15fe0*/  S2R R4, SR_TID.X ;  /* 0x0000000000047919 */ /* 0x000f280000002100 */
[----:B------:R-:W1:Y:S01]  /*15ff0*/  S2R R6, SR_TID.X ;  /* 0x0000000000067919 */ /* 0x000e620000002100 */
[----:B---3--:R-:W-:-:S02]  /*16000*/  LOP3.LUT R5, R5, 0x60, RZ, 0xc0, !PT ;  /* 0x0000006005057812 */ /* 0x008fc400078ec0ff */
[C---:B----4-:R-:W-:Y:S02]  /*16010*/  LOP3.LUT R7, R4.reuse, 0x1c, RZ, 0xc0, !PT ;  /* 0x0000001c04077812 */ /* 0x050fe400078ec0ff */
[----:B------:R-:W-:-:S03]  /*16020*/  LOP3.LUT R8, R4, 0x60, RZ, 0xc0, !PT ;  /* 0x0000006004087812 */ /* 0x000fc600078ec0ff */
[----:B------:R-:W-:Y:S01]  /*16030*/  IMAD R7, R5, 0x2, R7 ;  /* 0x0000000205077824 */ /* 0x000fe200078e0207 */
[----:B------:R-:W-:Y:S02]  /*16040*/  LOP3.LUT R5, R4, 0x3, RZ, 0xc0, !PT ;  /* 0x0000000304057812 */ /* 0x000fe400078ec0ff */
[----:B-1----:R-:W-:-:S03]  /*16050*/  LOP3.LUT R4, R6, 0x7, RZ, 0xc0, !PT ;  /* 0x0000000706047812 */ /* 0x002fc600078ec0ff */
[----:B------:R-:W-:Y:S02]  /*16060*/  IMAD R5, R5, 0x820, RZ ;  /* 0x0000082005057824 */ /* 0x000fe400078e02ff */
[----:B------:R-:W-:-:S03]  /*16070*/  IMAD R4, R4, 0x90, RZ ;  /* 0x0000009004047824 */ /* 0x000fc600078e02ff */
[----:B------:R-:W-:Y:S02]  /*16080*/  LOP3.LUT R5, R5, R7, RZ, 0x3c, !PT ;  /* 0x0000000705057212 */ /* 0x000fe400078e3cff */
[----:B------:R-:W-:-:S05]  /*16090*/  LOP3.LUT R7, R6, 0x1c, RZ, 0xc0, !PT ;  /* 0x0000001c06077812 */ /* 0x000fca00078ec0ff */
[----:B------:R-:W-:Y:S01]  /*160a0*/  IMAD R7, R8, 0x2, R7 ;  /* 0x0000000208077824 */ /* 0x000fe200078e0207 */
[----:B------:R-:W-:Y:S01]  /*160b0*/  BAR.SYNC.DEFER_BLOCKING 0x0 ;  /* 0x0000000000007b1d */ /* 0x000fe20000010000 */
[----:B--2---:R-:W-:-:S04]  /*160c0*/  IADD3 R3, R3, 0x1, RZ ;  /* 0x0000000103037810 */ /* 0x004fc80007ffe0ff */
[----:B------:R-:W-:-:S04]  /*160d0*/  ISETP.GT.AND P0, PT, R3, 0x4, PT ;  /* 0x000000040300780c */ /* 0x000fc80003f04270 */
[----:B------:R-:W-:-:S04]  /*160e0*/  SEL R0, R3, RZ, !P0 ;  /* 0x000000ff03007207 */ /* 0x000fc80004000000 */
[----:B------:R-:W-:Y:S01]  /*160f0*/  LEA R3, R0, R5, 0x10 ;  /* 0x0000000500037211 */ /* 0x000fe200078e80ff */
[----:B------:R-:W-:Y:S01]  /*16100*/  STL [R1+0x930], R0 ;  /* 0x0009300001007387 */ /* 0x000fe20000100800 */
[C---:B------:R-:W-:Y:S01]  /*16110*/  IMAD.SHL.U32 R5, R6.reuse, 0x2, RZ ;  /* 0x0000000206057824 */ /* 0x040fe200078e00ff */
[----:B------:R-:W-:Y:S02]  /*16120*/  LOP3.LUT R6, R6, 0x3, RZ, 0xc0, !PT ;  /* 0x0000000306067812 */ /* 0x000fe400078ec0ff */
[----:B------:R-:W2:Y:S02]  /*16130*/  LDL.LU.64 R172, [R1+0x380] ;  /* 0x0003800001ac7983 */ /* 0x000ea40000300a00 */
[----:B------:R-:W-:Y:S01]  /*16140*/  LOP3.LUT R4, R4, 0x30, R5, 0x78, !PT ;  /* 0x0000003004047812 */ /* 0x000fe200078e7805 */
[----:B------:R-:W-:Y:S01]  /*16150*/  IMAD R6, R6, 0x820, RZ ;  /* 0x0000082006067824 */ /* 0x000fe200078e02ff */
[----:B------:R-:W2:Y:S03]  /*16160*/  LDL.LU.64 R174, [R1+0x388] ;  /* 0x0003880001ae7983 */ /* 0x000ea60000300a00 */
[----:B------:R-:W-:Y:S01]  /*16170*/  IMAD R164, R0, 0x4000, R4 ;  /* 0x0000400000a47824 */ /* 0x000fe200078e0204 */
[----:B------:R-:W3:Y:S01]  /*16180*/  LDL.LU.64 R168, [R1+0x130] ;  /* 0x0001300001a87983 */ /* 0x000ee20000300a00 */
[----:B------:R-:W-:-:S03]  /*16190*/  LOP3.LUT R6, R6, R7, RZ, 0x3c, !PT ;  /* 0x0000000706067212 */ /* 0x000fc600078e3cff */
[----:B------:R-:W3:Y:S01]  /*161a0*/  LDL.LU.64 R170, [R1+0x138] ;  /* 0x0001380001aa7983 */ /* 0x000ee20000300a00 */
[----:B------:R-:W-:-:S03]  /*161b0*/  LOP3.LUT R6, R6, 0x20, RZ, 0x3c, !PT ;  /* 0x0000002006067812 */ /* 0x000fc600078e3cff */
[----:B------:R-:W4:Y:S02]  /*161c0*/  LDL.LU.64 R36, [R1+0x360] ;  /* 0x0003600001247983 */ /* 0x000f240000300a00 */
[----:B------:R-:W-:Y:S02]  /*161d0*/  IMAD R240, R0, 0x10000, R6 ;  /* 0x0001000000f07824 */ /* 0x000fe400078e0206 */
[----:B------:R-:W4:Y:S04]  /*161e0*/  LDL.LU.64 R38, [R1+0x368] ;  /* 0x0003680001267983 */ /* 0x000f280000300a00 */
[----:B------:R-:W4:Y:S04]  /*161f0*/  LDL.LU.64 R32, [R1+0x120] ;  /* 0x0001200001207983 */ /* 0x000f280000300a00 */
[----:B------:R-:W4:Y:S04]  /*16200*/  LDL.LU.64 R34, [R1+0x128] ;  /* 0x0001280001227983 */ /* 0x000f280000300a00 */
[----:B------:R-:W-:Y:S04]  /*16210*/  LDS R112, [R3] ;  /* 0x0000000003707984 */ /* 0x000fe80000000800 */
[----:B------:R-:W-:Y:S04]  /*16220*/  LDS R114, [R3+0x2000] ;  /* 0x0020000003727984 */ /* 0x000fe80000000800 */
[----:B------:R-:W-:Y:S04]  /*16230*/  LDS R113, [R240] ;  /* 0x00000000f0717984 */ /* 0x000fe80000000800 */
[----:B------:R-:W-:Y:S04]  /*16240*/  LDS R115, [R240+0x2000] ;  /* 0x00200000f0737984 */ /* 0x000fe80000000800 */
[----:B------:R-:W-:Y:S04]  /*16250*/  LDSM.16.M88.4 R16, [R164+0x50000] ;  /* 0x05000000a410783b */ /* 0x000fe80000000200 */
[----:B------:R-:W-:Y:S04]  /*16260*/  LDS R124, [R3+0x100] ;  /* 0x00010000037c7984 */ /* 0x000fe80000000800 */
[----:B------:R-:W-:Y:S04]  /*16270*/  LDS R126, [R3+0x2100] ;  /* 0x00210000037e7984 */ /* 0x000fe80000000800 */
[----:B------:R-:W-:Y:S04]  /*16280*/  LDS R125, [R240+0x100] ;  /* 0x00010000f07d7984 */ /* 0x000fe80000000800 */
[----:B------:R-:W-:Y:S04]  /*16290*/  LDS R127, [R240+0x2100] ;  /* 0x00210000f07f7984 */ /* 0x000fe80000000800 */
[----:B------:R-:W-:Y:S04]  /*162a0*/  LDS R160, [R3+0x200] ;  /* 0x0002000003a07984 */ /* 0x000fe80000000800 */
[----:B------:R-:W-:Y:S04]  /*162b0*/  LDS R162, [R3+0x2200] ;  /* 0x0022000003a27984 */ /* 0x000fe80000000800 */
[----:B------:R-:W-:Y:S04]  /*162c0*/  LDS R161, [R240+0x200] ;  /* 0x00020000f0a17984 */ /* 0x000fe80000000800 */
[----:B------:R-:W1:Y:S04]  /*162d0*/  LDS R163, [R240+0x2200] ;  /* 0x00220000f0a37984 */ /* 0x000e680000000800 */
[----:B------:R-:W1:Y:S04]  /*162e0*/  LDSM.16.M88.4 R20, [R164+0x50400] ;  /* 0x05040000a414783b */ /* 0x000e680000000200 */
[----:B------:R-:W-:Y:S04]  /*162f0*/  LDS R196, [R3+0x300] ;  /* 0x0003000003c47984 */ /* 0x000fe80000000800 */
        /* <DEDUP_REMOVED lines=10> */
[----:B------:R-:W-:Y:S01]  /*163a0*/  LDS R7, [R240+0x2500] ;  /* 0x00250000f0077984 */ /* 0x000fe20000000800 */
[-C--:B-1---5:R-:W-:Y:S03]  /*163b0*/  HMMA.1688.F32.TF32 R28, R160, R16.reuse, R28 ;  /* 0x00000010a01c723c */ /* 0x0a2fe6000008101c */
[----:B------:R-:W-:Y:S04]  /*163c0*/  LDS R8, [R3+0x600] ;  /* 0x0006000003087984 */ /* 0x000fe80000000800 */
[----:B------:R-:W-:Y:S04]  /*163d0*/  LDS R10, [R3+0x2600] ;  /* 0x00260000030a7984 */ /* 0x000fe80000000800 */
[----:B------:R-:W-:Y:S04]  /*163e0*/  LDS R9, [R240+0x600] ;  /* 0x00060000f0097984 */ /* 0x000fe80000000800 */
[----:B------:R-:W1:Y:S04]  /*163f0*/  LDS R11, [R240+0x2600] ;  /* 0x00260000f00b7984 */ /* 0x000e680000000800 */
[----:B------:R-:W-:Y:S04]  /*16400*/  LDS R12, [R3+0x700] ;  /* 0x00070000030c7984 */ /* 0x000fe80000000800 */
[----:B------:R-:W-:Y:S04]  /*16410*/  LDS R14, [R3+0x2700] ;  /* 0x00270000030e7984 */ /* 0x000fe80000000800 */
[----:B------:R-:W-:Y:S04]  /*16420*/  LDS R13, [R240+0x700] ;  /* 0x00070000f00d7984 */ /* 0x000fe80000000800 */
[----:B------:R-:W2:Y:S04]  /*16430*/  LDS R15, [R240+0x2700] ;  /* 0x00270000f00f7984 */ /* 0x000ea80000000800 */
[----:B------:R-:W-:Y:S04]  /*16440*/  STL [R1+0x13dc], R18 ;  /* 0x0013dc1201007387 */ /* 0x000fe80000100800 */
[----:B------:R-:W-:Y:S04]  /*16450*/  STL [R1+0x13d8], R19 ;  /* 0x0013d81301007387 */ /* 0x000fe80000100800 */
[----:B------:R-:W-:Y:S04]  /*16460*/  STL [R1+0x13e4], R22 ;  /* 0x0013e41601007387 */ /* 0x000fe80000100800 */
[----:B------:R-:W-:Y:S01]  /*16470*/  STL [R1+0x13e0], R23 ;  /* 0x0013e01701007387 */ /* 0x000fe20000100800 */
[----:B-1----:R-:W-:Y:S08]  /*16480*/  HMMA.1688.F32.TF32 R132, R8, R16, R132 ;  /* 0x000000100884723c */ /* 0x002ff00000081084 */
[----:B------:R-:W-:Y:S08]  /*16490*/  HMMA.1688.F32.TF32 R24, R160, R20, R24 ;  /* 0x00000014a018723c */ /* 0x000ff00000081018 */
[-C--:B--2---:R-:W-:Y:S08]  /*164a0*/  HMMA.1688.F32.TF32 R176, R112, R16.reuse, R172 ;  /* 0x0000001070b0723c */ /* 0x084ff000000810ac */
[-C--:B---3--:R-:W-:Y:S08]  /*164b0*/  HMMA.1688.F32.TF32 R172, R124, R16.reuse, R168 ;  /* 0x000000107cac723c */ /* 0x088ff000000810a8 */
[-C--:B------:R-:W-:Y:S07]  /*164c0*/  HMMA.1688.F32.TF32 R168, R196, R16.reuse, R120 ;  /* 0x00000010c4a8723c */ /* 0x080fee0000081078 */
[----:B------:R-:W-:Y:S01]  /*164d0*/  STL.64 [R1+0x3e0], R176 ;  /* 0x0003e0b001007387 */ /* 0x000fe20000100a00 */
[-C--:B------:R-:W-:Y:S03]  /*164e0*/  HMMA.1688.F32.TF32 R120, R236, R16.reuse, R148 ;  /* 0x00000010ec78723c */ /* 0x080fe60000081094 */
[----:B------:R-:W-:Y:S04]  /*164f0*/  STL.64 [R1+0x3e8], R178 ;  /* 0x0003e8b201007387 */ /* 0x000fe80000100a00 */
[----:B------:R-:W-:Y:S04]  /*16500*/  STL.64 [R1+0x3f0], R172 ;  /* 0x0003f0ac01007387 */ /* 0x000fe80000100a00 */
[----:B------:R-:W-:Y:S04]  /*16510*/  STL.64 [R1+0x3f8], R174 ;  /* 0x0003f8ae01007387 */ /* 0x000fe80000100a00 */
[----:B------:R-:W-:Y:S04]  /*16520*/  STL.64 [R1+0x460], R28 ;  /* 0x0004601c01007387 */ /* 0x000fe80000100a00 */
[----:B------:R1:W-:Y:S02]  /*16530*/  STL.64 [R1+0x468], R30 ;  /* 0x0004681e01007387 */ /* 0x0003e40000100a00 */
[-C--:B-1----:R-:W-:Y:S02]  /*16540*/  HMMA.1688.F32.TF32 R28, R4, R16.reuse, R140 ;  /* 0x00000010041c723c */ /* 0x082fe4000008108c */
[----:B------:R-:W-:Y:S04]  /*16550*/  STL.64 [R1+0x4b0], R168 ;  /* 0x0004b0a801007387 */ /* 0x000fe80000100a00 */
[----:B------:R-:W-:Y:S04]  /*16560*/  STL.64 [R1+0x4b8], R170 ;  /* 0x0004b8aa01007387 */ /* 0x000fe80000100a00 */
[----:B------:R-:W-:Y:S04]  /*16570*/  STL.64 [R1+0x4e0], R120 ;  /* 0x0004e07801007387 */ /* 0x000fe80000100a00 */
[----:B------:R1:W-:Y:S09]  /*16580*/  STL.64 [R1+0x4e8], R122 ;  /* 0x0004e87a01007387 */ /* 0x0003f20000100a00 */
[----:B------:R-:W-:Y:S01]  /*16590*/  STL.64 [R1+0x500], R28 ;  /* 0x0005001c01007387 */ /* 0x000fe20000100a00 */
[----:B-1----:R-:W-:Y:S03]  /*165a0*/  HMMA.1688.F32.TF32 R120, R12, R16, R204 ;  /* 0x000000100c78723c */ /* 0x002fe600000810cc */
[----:B------:R4:W-:Y:S05]  /*165b0*/  STL.64 [R1+0x508], R30 ;  /* 0x0005081e01007387 */ /* 0x0009ea0000100a00 */
[-C--:B----4-:R-:W-:Y:S08]  /*165c0*/  HMMA.1688.F32.TF32 R28, R112, R20.reuse, R36 ;  /* 0x00000014701c723c */ /* 0x090ff00000081024 */
[-C--:B------:R-:W-:Y:S01]  /*165d0*/  HMMA.1688.F32.TF32 R16, R124, R20.reuse, R32 ;  /* 0x000000147c10723c */ /* 0x080fe20000081020 */
[----:B------:R-:W-:Y:S04]  /*165e0*/  STL.64 [R1+0x510], R132 ;  /* 0x0005108401007387 */ /* 0x000fe80000100a00 */
[----:B------:R-:W-:Y:S04]  /*165f0*/  STL.64 [R1+0x518], R134 ;  /* 0x0005188601007387 */ /* 0x000fe80000100a00 */
[----:B------:R-:W-:Y:S04]  /*16600*/  STL.64 [R1+0x640], R120 ;  /* 0x0006407801007387 */ /* 0x000fe80000100a00 */
[----:B------:R-:W-:Y:S04]  /*16610*/  STL.64 [R1+0x648], R122 ;  /* 0x0006487a01007387 */ /* 0x000fe80000100a00 */
[----:B------:R-:W2:Y:S04]  /*16620*/  LDL.LU.64 R140, [R1+0x550] ;  /* 0x00055000018c7983 */ /* 0x000ea80000300a00 */
[----:B------:R-:W-:Y:S04]  /*16630*/  STL.64 [R1+0x350], R28 ;  /* 0x0003501c01007387 */ /* 0x000fe80000100a00 */
[----:B------:R1:W-:Y:S04]  /*16640*/  STL.64 [R1+0x358], R30 ;  /* 0x0003581e01007387 */ /* 0x0003e80000100a00 */
[----:B------:R-:W2:Y:S04]  /*16650*/  LDL.LU.64 R142, [R1+0x558] ;  /* 0x00055800018e7983 */ /* 0x000ea80000300a00 */
[----:B------:R-:W-:Y:S04]  /*16660*/  STL.64 [R1+0x370], R16 ;  /* 0x0003701001007387 */ /* 0x000fe80000100a00 */
[----:B------:R3:W-:Y:S01]  /*16670*/  STL.64 [R1+0x378], R18 ;  /* 0x0003781201007387 */ /* 0x0007e20000100a00 */
[-C--:B-1----:R-:W-:Y:S03]  /*16680*/  HMMA.1688.F32.TF32 R28, R236, R20.reuse, R144 ;  /* 0x00000014ec1c723c */ /* 0x082fe60000081090 */
[----:B------:R-:W4:Y:S04]  /*16690*/  LDL.LU.64 R132, [R1+0x160] ;  /* 0x0001600001847983 */ /* 0x000f280000300a00 */
[----:B------:R-:W4:Y:S01]  /*166a0*/  LDL.LU.64 R134, [R1+0x168] ;  /* 0x0001680001867983 */ /* 0x000f220000300a00 */
[-C--:B---3--:R-:W-:Y:S03]  /*166b0*/  HMMA.1688.F32.TF32 R16, R196, R20.reuse, R116 ;  /* 0x00000014c410723c */ /* 0x088fe60000081074 */
[----:B------:R-:W4:Y:S04]  /*166c0*/  LDL.LU.64 R120, [R1] ;  /* 0x0000000001787983 */ /* 0x000f280000300a00 */
[----:B------:R-:W4:Y:S04]  /*166d0*/  LDL.LU.64 R122, [R1+0x8] ;  /* 0x00000800017a7983 */ /* 0x000f280000300a00 */
[----:B------:R-:W-:Y:S04]  /*166e0*/  STL.64 [R1+0x3b0], R24 ;  /* 0x0003b01801007387 */ /* 0x000fe80000100a00 */
[----:B------:R1:W-:Y:S04]  /*166f0*/  STL.64 [R1+0x3b8], R26 ;  /* 0x0003b81a01007387 */ /* 0x0003e80000100a00 */
[----:B------:R-:W-:Y:S04]  /*16700*/  LDSM.16.M88.4 R32, [R164+0x51000] ;  /* 0x05100000a420783b */ /* 0x000fe80000000200 */
[----:B------:R-:W-:Y:S04]  /*16710*/  LDSM.16.M88.4 R36, [R164+0x51400] ;  /* 0x05140000a424783b */ /* 0x000fe80000000200 */
[----:B------:R1:W-:Y:S02]  /*16720*/  STL.64 [R1+0x430], R16 ;  /* 0x0004301001007387 */ /* 0x0003e40000100a00 */
[-C--:B-1----:R-:W-:Y:S02]  /*16730*/  HMMA.1688.F32.TF32 R24, R4, R20.reuse, R136 ;  /* 0x000000140418723c */ /* 0x082fe40000081088 */
[----:B------:R1:W-:Y:S04]  /*16740*/  STL.64 [R1+0x438], R18 ;  /* 0x0004381201007387 */ /* 0x0003e80000100a00 */
[----:B------:R-:W4:Y:S04]  /*16750*/  LDL.LU.64 R16, [R1+0x610] ;  /* 0x0006100001107983 */ /* 0x000f280000300a00 */
[----:B------:R-:W-:Y:S04]  /*16760*/  STL.64 [R1+0x490], R28 ;  /* 0x0004901c01007387 */ /* 0x000fe80000100a00 */
[----:B------:R1:W-:Y:S04]  /*16770*/  STL.64 [R1+0x498], R30 ;  /* 0x0004981e01007387 */ /* 0x0003e80000100a00 */
[----:B-1----:R-:W4:Y:S01]  /*16780*/  LDL.LU.64 R18, [R1+0x618] ;  /* 0x0006180001127983 */ /* 0x002f220000300a00 */
[-C--:B------:R-:W-:Y:S04]  /*16790*/  HMMA.1688.F32.TF32 R28, R8, R20.reuse, R128 ;  /* 0x00000014081c723c */ /* 0x080fe80000081080 */
[----:B------:R-:W-:Y:S04]  /*167a0*/  STL.64 [R1+0x4d0], R24 ;  /* 0x0004d01801007387 */ /* 0x000fe80000100a00 */
[----:B------:R-:W-:Y:S04]  /*167b0*/  STL.64 [R1+0x4d8], R26 ;  /* 0x0004d81a01007387 */ /* 0x000fe80000100a00 */
[----:B------:R-:W1:Y:S11]  /*167c0*/  LDSM.16.M88.4 R24, [R164+0x50800] ;  /* 0x05080000a418783b */ /* 0x000e760000000200 */
[----:B------:R-:W-:Y:S04]  /*167d0*/  STL.64 [R1+0x4f0], R28 ;  /* 0x0004f01c01007387 */ /* 0x000fe80000100a00 */
[----:B------:R-:W-:Y:S04]  /*167e0*/  STL.64 [R1+0x4f8], R30 ;  /* 0x0004f81e01007387 */ /* 0x000fe80000100a00 */
[----:B------:R-:W1:Y:S01]  /*167f0*/  LDSM.16.M88.4 R28, [R164+0x50c00] ;  /* 0x050c0000a41c783b */ /* 0x000e620000000200 */
[----:B------:R-:W-:Y:S03]  /*16800*/  HMMA.1688.F32.TF32 R20, R12, R20, R208 ;  /* 0x000000140c14723c */ /* 0x000fe600000810d0 */
[----:B-1----:R-:W-:Y:S11]  /*16810*/  STL [R1+0x13d4], R27 ;  /* 0x0013d41b01007387 */ /* 0x002ff60000100800 */
[----:B------:R-:W-:Y:S09]  /*16820*/  @!UPT UIADD3 URZ, URZ, URZ, URZ ;  /* 0x0000003f3f3ff290 */ /* 0x000ff2000fffe03f */
[----:B------:R-:W-:Y:S04]  /*16830*/  STL.64 [R1+0x600], R20 ;  /* 0x0006001401007387 */ /* 0x000fe80000100a00 */
[----:B------:R2:W-:Y:S04]  /*16840*/  STL.64 [R1+0x608], R22 ;  /* 0x0006081601007387 */ /* 0x0005e80000100a00 */
[----:B------:R-:W-:Y:S04]  /*16850*/  STL [R1+0x13d0], R30 ;  /* 0x0013d01e01007387 */ /* 0x000fe80000100800 */
[----:B------:R-:W-:Y:S04]  /*16860*/  STL [R1+0x13cc], R31 ;  /* 0x0013cc1f01007387 */ /* 0x000fe80000100800 */
[----:B------:R-:W-:Y:S04]  /*16870*/  STL [R1+0x13b8], R34 ;  /* 0x0013b82201007387 */ /* 0x000fe80000100800 */
[----:B------:R-:W-:Y:S04]  /*16880*/  STL [R1+0x13b4], R35 ;  /* 0x0013b42301007387 */ /* 0x000fe80000100800 */
[----:B------:R-:W-:Y:S04]  /*16890*/  STL [R1+0x139c], R38 ;  /* 0x00139c2601007387 */ /* 0x000fe80000100800 */
[----:B------:R-:W-:Y:S04]  /*168a0*/  STL [R1+0x1398], R39 ;  /* 0x0013982701007387 */ /* 0x000fe80000100800 */
[----:B------:R-:W3:Y:S04]  /*168b0*/  LDL.LU.64 R128, [R1+0x150] ;  /* 0x0001500001807983 */ /* 0x000ee80000300a00 */
[----:B------:R-:W3:Y:S01]  /*168c0*/  LDL.LU.64 R130, [R1+0x158] ;  /* 0x0001580001827983 */ /* 0x000ee20000300a00 */
[-C--:B------:R-:W-:Y:S08]  /*168d0*/  HMMA.1688.F32.TF32 R64, R236, R24.reuse, R64 ;  /* 0x00000018ec40723c */ /* 0x080ff00000081040 */
[-C--:B------:R-:W-:Y:S08]  /*168e0*/  HMMA.1688.F32.TF32 R44, R12, R24.reuse, R44 ;  /* 0x000000180c2c723c */ /* 0x080ff0000008102c */
[-C--:B--2---:R-:W-:Y:S08]  /*168f0*/  HMMA.1688.F32.TF32 R20, R112, R24.reuse, R140 ;  /* 0x000000187014723c */ /* 0x084ff0000008108c */
[-C--:B----4-:R-:W-:Y:S11]  /*16900*/  HMMA.1688.F32.TF32 R116, R124, R24.reuse, R132 ;  /* 0x000000187c74723c */ /* 0x090ff60000081084 */
[----:B------:R-:W-:Y:S04]  /*16910*/  @!UPT UIADD3 URZ, URZ, URZ, URZ ;  /* 0x0000003f3f3ff290 */ /* 0x000fe8000fffe03f */
[----:B------:R-:W-:Y:S04]  /*16920*/  STL.64 [R1+0x1e0], R20 ;  /* 0x0001e01401007387 */ /* 0x000fe80000100a00 */
[----:B------:R1:W-:Y:S02]  /*16930*/  STL.64 [R1+0x1e8], R22 ;  /* 0x0001e81601007387 */ /* 0x0003e40000100a00 */
[-C--:B-1----:R-:W-:Y:S02]  /*16940*/  HMMA.1688.F32.TF32 R20, R160, R24.reuse, R120 ;  /* 0x00000018a014723c */ /* 0x082fe40000081078 */
[----:B------:R-:W2:Y:S04]  /*16950*/  LDL.LU.64 R120, [R1+0x690] ;  /* 0x0006900001787983 */ /* 0x000ea80000300a00 */
[----:B------:R1:W-:Y:S04]  /*16960*/  STL.64 [R1+0x2a0], R116 ;  /* 0x0002a07401007387 */ /* 0x0003e80000100a00 */
[----:B------:R4:W-:Y:S04]  /*16970*/  STL.64 [R1+0x2a8], R118 ;  /* 0x0002a87601007387 */ /* 0x0009e80000100a00 */
[----:B------:R-:W2:Y:S09]  /*16980*/  LDL.LU.64 R122, [R1+0x698] ;  /* 0x00069800017a7983 */ /* 0x000eb20000300a00 */
[----:B------:R-:W-:Y:S04]  /*16990*/  STL.64 [R1+0x340], R20 ;  /* 0x0003401401007387 */ /* 0x000fe80000100a00 */
[----:B------:R4:W-:Y:S04]  /*169a0*/  STL.64 [R1+0x348], R22 ;  /* 0x0003481601007387 */ /* 0x0009e80000100a00 */
[----:B-1----:R-:W2:Y:S04]  /*169b0*/  LDL.LU.64 R116, [R1+0x170] ;  /* 0x0001700001747983 */ /* 0x002ea80000300a00 */
[----:B----4-:R-:W4:Y:S01]  /*169c0*/  LDL.LU.64 R118, [R1+0x178] ;  /* 0x0001780001767983 */ /* 0x010f220000300a00 */
[-C--:B------:R-:W-:Y:S08]  /*169d0*/  HMMA.1688.F32.TF32 R20, R196, R24.reuse, R60 ;  /* 0x00000018c414723c */ /* 0x080ff0000008103c */
[-C--:B------:R-:W-:Y:S11]  /*169e0*/  HMMA.1688.F32.TF32 R60, R4, R24.reuse, R80 ;  /* 0x00000018043c723c */ /* 0x080ff60000081050 */
[----:B------:R-:W-:Y:S04]  /*169f0*/  @!UPT UIADD3 URZ, URZ, URZ, URZ ;  /* 0x0000003f3f3ff290 */ /* 0x000fe8000fffe03f */
[----:B------:R-:W-:Y:S04]  /*16a00*/  STL.64 [R1+0x3a0], R20 ;  /* 0x0003a01401007387 */ /* 0x000fe80000100a00 */
[----:B------:R1:W-:Y:S02]  /*16a10*/  STL.64 [R1+0x3a8], R22 ;  /* 0x0003a81601007387 */ /* 0x0003e40000100a00 */
[----:B-1----:R-:W-:Y:S02]  /*16a20*/  HMMA.1688.F32.TF32 R20, R8, R24, R96 ;  /* 0x000000180814723c */ /* 0x002fe40000081060 */
[----:B------:R-:W-:Y:S04]  /*16a30*/  STL.64 [R1+0x420], R64 ;  /* 0x0004204001007387 */ /* 0x000fe80000100a00 */
[----:B------:R-:W-:Y:S04]  /*16a40*/  STL.64 [R1+0x428], R66 ;  /* 0x0004284201007387 */ /* 0x000fe80000100a00 */
[----:B------:R-:W-:Y:S04]  /*16a50*/  STL.64 [R1+0x4a0], R60 ;  /* 0x0004a03c01007387 */ /* 0x000fe80000100a00 */
[----:B------:R1:W-:Y:S02]  /*16a60*/  STL.64 [R1+0x4a8], R62 ;  /* 0x0004a83e01007387 */ /* 0x0003e40000100a00 */
[-C--:B-1----:R-:W-:Y:S07]  /*16a70*/  HMMA.1688.F32.TF32 R60, R112, R28.reuse, R16 ;  /* 0x0000001c703c723c */ /* 0x082fee0000081010 */
[----:B------:R-:W-:Y:S04]  /*16a80*/  STL.64 [R1+0x4c0], R20 ;  /* 0x0004c01401007387 */ /* 0x000fe80000100a00 */
[----:B------:R-:W-:Y:S04]  /*16a90*/  STL.64 [R1+0x4c8], R22 ;  /* 0x0004c81601007387 */ /* 0x000fe80000100a00 */
[----:B------:R-:W-:Y:S04]  /*16aa0*/  STL.64 [R1+0x5f0], R44 ;  /* 0x0005f02c01007387 */ /* 0x000fe80000100a00 */
[----:B------:R3:W-:Y:S02]  /*16ab0*/  STL.64 [R1+0x5f8], R46 ;  /* 0x0005f82e01007387 */ /* 0x0007e40000100a00 */
[----:B---3--:R-:W-:Y:S03]  /*16ac0*/  HMMA.1688.F32.TF32 R44, R124, R28, R128 ;  /* 0x0000001c7c2c723c */ /* 0x008fe60000081080 */
[----:B------:R-:W-:Y:S01]  /*16ad0*/  IMAD.MOV.U32 R22, RZ, RZ, R60 ;  /* 0x000000ffff167224 */ /* 0x000fe200078e003c */
[----:B------:R-:W-:Y:S01]  /*16ae0*/  MOV R18, R62 ;  /* 0x0000003e00127202 */ /* 0x000fe20000000f00 */
[----:B------:R-:W-:-:S02]  /*16af0*/  IMAD.MOV.U32 R23, RZ, RZ, R61 ;  /* 0x000000ffff177224 */ /* 0x000fc400078e003d */
[----:B------:R-:W-:Y:S01]  /*16b00*/  IMAD.MOV.U32 R19, RZ, RZ, R63 ;  /* 0x000000ffff137224 */ /* 0x000fe200078e003f */
[----:B------:R-:W3:Y:S04]  /*16b10*/  LDL.LU.64 R60, [R1+0x740] ;  /* 0x00074000013c7983 */ /* 0x000ee80000300a00 */
[----:B------:R-:W3:Y:S11]  /*16b20*/  LDL.LU.64 R62, [R1+0x748] ;  /* 0x00074800013e7983 */ /* 0x000ef60000300a00 */
[----:B------:R1:W-:Y:S04]  /*16b30*/  STL.64 [R1+0x110], R44 ;  /* 0x0001102c01007387 */ /* 0x0003e80000100a00 */
[----:B------:R1:W-:Y:S04]  /*16b40*/  STL.64 [R1+0x118], R46 ;  /* 0x0001182e01007387 */ /* 0x0003e80000100a00 */
[----:B-1----:R-:W3:Y:S04]  /*16b50*/  LDL.LU.64 R44, [R1+0x5e0] ;  /* 0x0005e000012c7983 */ /* 0x002ee80000300a00 */
[----:B------:R-:W3:Y:S01]  /*16b60*/  LDL.LU.64 R46, [R1+0x5e8] ;  /* 0x0005e800012e7983 */ /* 0x000ee20000300a00 */
[-C--:B------:R-:W-:Y:S08]  /*16b70*/  HMMA.1688.F32.TF32 R64, R160, R28.reuse, R244 ;  /* 0x0000001ca040723c */ /* 0x080ff000000810f4 */
[-C--:B------:R-:W-:Y:S11]  /*16b80*/  HMMA.1688.F32.TF32 R68, R236, R28.reuse, R68 ;  /* 0x0000001cec44723c */ /* 0x080ff60000081044 */
[----:B------:R-:W-:Y:S04]  /*16b90*/  @!UPT UIADD3 URZ, URZ, URZ, URZ ;  /* 0x0000003f3f3ff290 */ /* 0x000fe8000fffe03f */
[----:B------:R-:W-:Y:S04]  /*16ba0*/  STL.64 [R1+0x1d0], R64 ;  /* 0x0001d04001007387 */ /* 0x000fe80000100a00 */
[----:B------:R1:W-:Y:S02]  /*16bb0*/  STL.64 [R1+0x1d8], R66 ;  /* 0x0001d84201007387 */ /* 0x0003e40000100a00 */
[-C--:B-1----:R-:W-:Y:S08]  /*16bc0*/  HMMA.1688.F32.TF32 R64, R196, R28.reuse, R56 ;  /* 0x0000001cc440723c */ /* 0x082ff00000081038 */
[-C--:B------:R-:W-:Y:S11]  /*16bd0*/  HMMA.1688.F32.TF32 R56, R4, R28.reuse, R84 ;  /* 0x0000001c0438723c */ /* 0x080ff60000081054 */
[----:B------:R-:W-:Y:S04]  /*16be0*/  @!UPT UIADD3 URZ, URZ, URZ, URZ ;  /* 0x0000003f3f3ff290 */ /* 0x000fe8000fffe03f */
[----:B------:R-:W-:Y:S04]  /*16bf0*/  STL.64 [R1+0x320], R64 ;  /* 0x0003204001007387 */ /* 0x000fe80000100a00 */
[----:B------:R1:W-:Y:S04]  /*16c00*/  STL.64 [R1+0x328], R66 ;  /* 0x0003284201007387 */ /* 0x0003e80000100a00 */
[----:B------:R-:W-:Y:S04]  /*16c10*/  STL.64 [R1+0x380], R68 ;  /* 0x0003804401007387 */ /* 0x000fe80000100a00 */
[----:B------:R-:W-:Y:S01]  /*16c20*/  STL.64 [R1+0x388], R70 ;  /* 0x0003884601007387 */ /* 0x000fe20000100a00 */
[-C--:B-1----:R-:W-:Y:S03]  /*16c30*/  HMMA.1688.F32.TF32 R64, R8, R28.reuse, R100 ;  /* 0x0000001c0840723c */ /* 0x082fe60000081064 */
[----:B------:R-:W-:Y:S04]  /*16c40*/  STL.64 [R1+0x450], R56 ;  /* 0x0004503801007387 */ /* 0x000fe80000100a00 */
[----:B------:R2:W-:Y:S01]  /*16c50*/  STL.64 [R1+0x458], R58 ;  /* 0x0004583a01007387 */ /* 0x0005e20000100a00 */
[----:B------:R-:W-:Y:S03]  /*16c60*/  HMMA.1688.F32.TF32 R28, R12, R28, R40 ;  /* 0x0000001c0c1c723c */ /* 0x000fe60000081028 */
[----:B------:R-:W-:Y:S05]  /*16c70*/  LDSM.16.M88.4 R68, [R164+0x53400] ;  /* 0x05340000a444783b */ /* 0x000fea0000000200 */
[-C--:B------:R-:W-:Y:S07]  /*16c80*/  HMMA.1688.F32.TF32 R52, R196, R32.reuse, R52 ;  /* 0x00000020c434723c */ /* 0x080fee0000081034 */
[----:B------:R-:W-:Y:S04]  /*16c90*/  STL.64 [R1+0x480], R64 ;  /* 0x0004804001007387 */ /* 0x000fe80000100a00 */
[----:B------:R-:W-:Y:S04]  /*16ca0*/  STL.64 [R1+0x488], R66 ;  /* 0x0004884201007387 */ /* 0x000fe80000100a00 */
[----:B------:R-:W-:Y:S04]  /*16cb0*/  STL.64 [R1+0x570], R28 ;  /* 0x0005701c01007387 */ /* 0x000fe80000100a00 */
[----:B------:R1:W-:Y:S04]  /*16cc0*/  STL.64 [R1+0x578], R30 ;  /* 0x0005781e01007387 */ /* 0x0003e80000100a00 */
[----:B------:R-:W-:Y:S01]  /*16cd0*/  LDSM.16.M88.4 R64, [R164+0x53000] ;  /* 0x05300000a440783b */ /* 0x000fe20000000200 */
[-C--:B--2---:R-:W-:Y:S08]  /*16ce0*/  HMMA.1688.F32.TF32 R56, R112, R32.reuse, R120 ;  /* 0x000000207038723c */ /* 0x084ff00000081078 */
[-C--:B----4-:R-:W-:Y:S11]  /*16cf0*/  HMMA.1688.F32.TF32 R40, R124, R32.reuse, R116 ;  /* 0x000000207c28723c */ /* 0x090ff60000081074 */
[----:B------:R-:W-:Y:S04]  /*16d00*/  @!UPT UIADD3 URZ, URZ, URZ, URZ ;  /* 0x0000003f3f3ff290 */ /* 0x000fe8000fffe03f */
[----:B------:R2:W-:Y:S01]  /*16d10*/  STL [R1+0xc4], R57 ;  /* 0x0000c43901007387 */ /* 0x0005e20000100800 */
[----:B------:R-:W-:Y:S02]  /*16d20*/  IMAD.MOV.U32 R27, RZ, RZ, R56 ;  /* 0x000000ffff1b7224 */ /* 0x000fe400078e0038 */
[----:B-1----:R-:W-:Y:S02]  /*16d30*/  IMAD.MOV.U32 R30, RZ, RZ, R58 ;  /* 0x000000ffff1e7224 */ /* 0x002fe400078e003a */
[----:B------:R-:W-:Y:S02]  /*16d40*/  IMAD.MOV.U32 R31, RZ, RZ, R59 ;  /* 0x000000ffff1f7224 */ /* 0x000fe400078e003b */
[-C--:B--2---:R-:W-:Y:S01]  /*16d50*/  HMMA.1688.F32.TF32 R56, R160, R32.reuse, R152 ;  /* 0x00000020a038723c */ /* 0x084fe20000081098 */
[----:B------:R-:W-:Y:S04]  /*16d60*/  STL.64 [R1+0xd0], R40 ;  /* 0x0000d02801007387 */ /* 0x000fe80000100a00 */
[----:B------:R1:W-:Y:S03]  /*16d70*/  STL.64 [R1+0xd8], R42 ;  /* 0x0000d82a01007387 */ /* 0x0003e60000100a00 */
[-C--:B-1----:R-:W-:Y:S11]  /*16d80*/  HMMA.1688.F32.TF32 R40, R236, R32.reuse, R72 ;  /* 0x00000020ec28723c */ /* 0x082ff60000081048 */
[----:B------:R-:W-:Y:S04]  /*16d90*/  @!UPT UIADD3 URZ, URZ, URZ, URZ ;  /* 0x0000003f3f3ff290 */ /* 0x000fe8000fffe03f */
[----:B------:R-:W-:Y:S04]  /*16da0*/  STL.64 [R1+0xe0], R56 ;  /* 0x0000e03801007387 */ /* 0x000fe80000100a00 */
[----:B------:R1:W-:Y:S04]  /*16db0*/  STL.64 [R1+0xe8], R58 ;  /* 0x0000e83a01007387 */ /* 0x0003e80000100a00 */
[----:B------:R-:W-:Y:S04]  /*16dc0*/  STL.64 [R1+0x180], R52 ;  /* 0x0001803401007387 */ /* 0x000fe80000100a00 */
[----:B------:R2:W-:Y:S01]  /*16dd0*/  STL.64 [R1+0x188], R54 ;  /* 0x0001883601007387 */ /* 0x0005e20000100a00 */
[-C--:B-1----:R-:W-:Y:S03]  /*16de0*/  HMMA.1688.F32.TF32 R56, R4, R32.reuse, R88 ;  /* 0x000000200438723c */ /* 0x082fe60000081058 */
[----:B------:R-:W-:Y:S04]  /*16df0*/  LDSM.16.M88.4 R72, [R164+0x53800] ;  /* 0x05380000a448783b */ /* 0x000fe80000000200 */
[----:B------:R-:W-:Y:S04]  /*16e00*/  STL.64 [R1+0x310], R40 ;  /* 0x0003102801007387 */ /* 0x000fe80000100a00 */
[----:B------:R1:W-:Y:S01]  /*16e10*/  STL.64 [R1+0x318], R42 ;  /* 0x0003182a01007387 */ /* 0x0003e20000100a00 */
[-C--:B--2---:R-:W-:Y:S08]  /*16e20*/  HMMA.1688.F32.TF32 R52, R8, R32.reuse, R104 ;  /* 0x000000200834723c */ /* 0x084ff00000081068 */
[----:B-1----:R-:W-:Y:S03]  /*16e30*/  HMMA.1688.F32.TF32 R40, R12, R32, R200 ;  /* 0x000000200c28723c */ /* 0x002fe600000810c8 */
[----:B------:R-:W-:Y:S04]  /*16e40*/  STL.64 [R1+0x3d0], R56 ;  /* 0x0003d03801007387 */ /* 0x000fe80000100a00 */
[----:B------:R-:W-:Y:S04]  /*16e50*/  STL.64 [R1+0x3d8], R58 ;  /* 0x0003d83a01007387 */ /* 0x000fe80000100a00 */
[----:B------:R-:W-:Y:S04]  /*16e60*/  LDSM.16.M88.4 R56, [R164+0x52800] ;  /* 0x05280000a438783b */ /* 0x000fe80000000200 */
[----:B------:R-:W-:Y:S04]  /*16e70*/  STL.64 [R1+0x410], R52 ;  /* 0x0004103401007387 */ /* 0x000fe80000100a00 */
[----:B------:R-:W-:Y:S04]  /*16e80*/  STL.64 [R1+0x418], R54 ;  /* 0x0004183601007387 */ /* 0x000fe80000100a00 */
[----:B------:R-:W-:Y:S01]  /*16e90*/  LDSM.16.M88.4 R52, [R164+0x52400] ;  /* 0x05240000a434783b */ /* 0x000fe20000000200 */
[----:B------:R-:W-:Y:S01]  /*16ea0*/  IMAD.MOV.U32 R16, RZ, RZ, R43 ;  /* 0x000000ffff107224 */ /* 0x000fe200078e002b */
[----:B------:R-:W-:Y:S01]  /*16eb0*/  MOV R17, R42 ;  /* 0x0000002a00117202 */ /* 0x000fe20000000f00 */
[----:B------:R-:W-:-:S02]  /*16ec0*/  IMAD.MOV.U32 R21, RZ, RZ, R40 ;  /* 0x000000ffff157224 */ /* 0x000fc400078e0028 */
[----:B------:R-:W-:Y:S01]  /*16ed0*/  IMAD.MOV.U32 R20, RZ, RZ, R41 ;  /* 0x000000ffff147224 */ /* 0x000fe200078e0029 */
[----:B------:R-:W-:Y:S01]  /*16ee0*/  STL [R1+0x1244], R16 ;  /* 0x0012441001007387 */ /* 0x000fe20000100800 */
[-C--:B---3--:R-:W-:Y:S03]  /*16ef0*/  HMMA.1688.F32.TF32 R40, R112, R36.reuse, R60 ;  /* 0x000000247028723c */ /* 0x088fe6000008103c */
[----:B------:R-:W-:Y:S04]  /*16f00*/  STL [R1+0x1240], R20 ;  /* 0x0012401401007387 */ /* 0x000fe80000100800 */
[----:B------:R-:W-:Y:S04]  /*16f10*/  STL [R1+0x123c], R21 ;  /* 0x00123c1501007387 */ /* 0x000fe80000100800 */
[----:B------:R1:W-:Y:S04]  /*16f20*/  STL.64 [R1+0x1410], R22 ;  /* 0x0014101601007387 */ /* 0x0003e80000100a00 */
[----:B------:R-:W-:Y:S01]  /*16f30*/  LDSM.16.M88.4 R60, [R164+0x52c00] ;  /* 0x052c0000a43c783b */ /* 0x000fe20000000200 */
[----:B-1----:R-:W-:Y:S08]  /*16f40*/  HMMA.1688.F32.TF32 R20, R124, R36, R44 ;  /* 0x000000247c14723c */ /* 0x002ff0000008102c */
[----:B------:R-:W-:-:S02]  /*16f50*/  IMAD.MOV.U32 R33, RZ, RZ, R40 ;  /* 0x000000ffff217224 */ /* 0x000fc400078e0028 */
[----:B------:R-:W-:Y:S02]  /*16f60*/  IMAD.MOV.U32 R32, RZ, RZ, R41 ;  /* 0x000000ffff207224 */ /* 0x000fe400078e0029 */
[----:B------:R-:W-:Y:S02]  /*16f70*/  IMAD.MOV.U32 R2, RZ, RZ, R42 ;  /* 0x000000ffff027224 */ /* 0x000fe400078e002a */
[----:B------:R-:W-:Y:S01]  /*16f80*/  IMAD.MOV.U32 R0, RZ, RZ, R43 ;  /* 0x000000ffff007224 */ /* 0x000fe200078e002b */
[-C--:B------:R-:W-:Y:S08]  /*16f90*/  HMMA.1688.F32.TF32 R44, R160, R36.reuse, R156 ;  /* 0x00000024a02c723c */ /* 0x080ff0000008109c */
[----:B------:R-:W-:Y:S01]  /*16fa0*/  HMMA.1688.F32.TF32 R40, R196, R36, R48 ;  /* 0x00000024c428723c */ /* 0x000fe20000081030 */
[----:B------:R-:W-:Y:S04]  /*16fb0*/  STL [R1+0x1238], R17 ;  /* 0x0012381101007387 */ /* 0x000fe80000100800 */
[----:B------:R-:W-:Y:S01]  /*16fc0*/  LDSM.16.M88.4 R48, [R164+0x52000] ;  /* 0x05200000a430783b */ /* 0x000fe20000000200 */
[----:B------:R-:W-:Y:S01]  /*16fd0*/  IMAD.MOV.U32 R252, RZ, RZ, R20 ;  /* 0x000000fffffc7224 */ /* 0x000fe200078e0014 */
[----:B------:R-:W-:Y:S01]  /*16fe0*/  MOV R243, R21 ;  /* 0x0000001500f37202 */ /* 0x000fe20000000f00 */
[----:B------:R-:W-:-:S02]  /*16ff0*/  IMAD.MOV.U32 R242, RZ, RZ, R22 ;  /* 0x000000fffff27224 */ /* 0x000fc400078e0016 */
[----:B------:R-:W-:Y:S02]  /*17000*/  IMAD.MOV.U32 R241, RZ, RZ, R23 ;  /* 0x000000fffff17224 */ /* 0x000fe400078e0017 */
[-C--:B------:R-:W-:Y:S01]  /*17010*/  HMMA.1688.F32.TF32 R20, R236, R36.reuse, R76 ;  /* 0x00000024ec14723c */ /* 0x080fe2000008104c */
[----:B------:R-:W-:Y:S04]  /*17020*/  LDSM.16.M88.4 R76, [R164+0x53c00] ;  /* 0x053c0000a44c783b */ /* 0x000fe80000000200 */
[----:B------:R-:W-:Y:S04]  /*17030*/  STL [R1+0x138c], R241 ;  /* 0x00138cf101007387 */ /* 0x000fe80000100800 */
[----:B------:R-:W-:Y:S04]  /*17040*/  STL [R1+0x1388], R242 ;  /* 0x001388f201007387 */ /* 0x000fe80000100800 */
[----:B------:R-:W-:Y:S04]  /*17050*/  STL [R1+0x1384], R243 ;  /* 0x001384f301007387 */ /* 0x000fe80000100800 */
[----:B------:R-:W-:Y:S04]  /*17060*/  STL [R1+0x1380], R252 ;  /* 0x001380fc01007387 */ /* 0x000fe80000100800 */
[----:B------:R-:W-:Y:S04]  /*17070*/  STL.64 [R1+0xa0], R44 ;  /* 0x0000a02c01007387 */ /* 0x000fe80000100a00 */
[----:B------:R1:W-:Y:S04]  /*17080*/  STL.64 [R1+0xa8], R46 ;  /* 0x0000a82e01007387 */ /* 0x0003e80000100a00 */
[----:B------:R-:W-:Y:S04]  /*17090*/  STL.64 [R1+0xb0], R40 ;  /* 0x0000b02801007387 */ /* 0x000fe80000100a00 */
[----:B------:R2:W-:Y:S01]  /*170a0*/  STL.64 [R1+0xb8], R42 ;  /* 0x0000b82a01007387 */ /* 0x0005e20000100a00 */
[-C--:B-1----:R-:W-:Y:S03]  /*170b0*/  HMMA.1688.F32.TF32 R44, R4, R36.reuse, R92 ;  /* 0x00000024042c723c */ /* 0x082fe6000008105c */
[----:B------:R-:W-:Y:S05]  /*170c0*/  STL.64 [R1+0x1c0], R20 ;  /* 0x0001c01401007387 */ /* 0x000fea0000100a00 */
[-C--:B--2---:R-:W-:Y:S01]  /*170d0*/  HMMA.1688.F32.TF32 R40, R8, R36.reuse, R108 ;  /* 0x000000240828723c */ /* 0x084fe2000008106c */
[----:B------:R1:W-:Y:S07]  /*170e0*/  STL.64 [R1+0x1c8], R22 ;  /* 0x0001c81601007387 */ /* 0x0003ee0000100a00 */
[----:B-1----:R-:W-:Y:S07]  /*170f0*/  HMMA.1688.F32.TF32 R20, R12, R36, R212 ;  /* 0x000000240c14723c */ /* 0x002fee00000810d4 */
[----:B------:R-:W-:Y:S04]  /*17100*/  STL.64 [R1+0x360], R44 ;  /* 0x0003602c01007387 */ /* 0x000fe80000100a00 */
[----:B------:R-:W-:Y:S04]  /*17110*/  STL.64 [R1+0x368], R46 ;  /* 0x0003682e01007387 */ /* 0x000fe80000100a00 */
[----:B------:R-:W-:Y:S04]  /*17120*/  STL.64 [R1+0x3c0], R40 ;  /* 0x0003c02801007387 */ /* 0x000fe80000100a00 */
[----:B------:R-:W-:Y:S04]  /*17130*/  STL.64 [R1+0x3c8], R42 ;  /* 0x0003c82a01007387 */ /* 0x000fe80000100a00 */
[----:B------:R-:W2:Y:S04]  /*17140*/  LDL.LU.64 R84, [R1+0x920] ;  /* 0x0009200001547983 */ /* 0x000ea80000300a00 */
[----:B------:R-:W2:Y:S01]  /*17150*/  LDL.LU.64 R86, [R1+0x928] ;  /* 0x0009280001567983 */ /* 0x000ea20000300a00 */
[----:B------:R-:W-:-:S02]  /*17160*/  IMAD.MOV.U32 R29, RZ, RZ, R20 ;  /* 0x000000ffff1d7224 */ /* 0x000fc400078e0014 */
[----:B------:R-:W-:Y:S01]  /*17170*/  IMAD.MOV.U32 R28, RZ, RZ, R21 ;  /* 0x000000ffff1c7224 */ /* 0x000fe200078e0015 */
[----:B------:R-:W1:Y:S01]  /*17180*/  LDSM.16.M88.4 R40, [R164+0x51800] ;  /* 0x05180000a428783b */ /* 0x000e620000000200 */
[----:B------:R-:W-:Y:S02]  /*17190*/  IMAD.MOV.U32 R25, RZ, RZ, R22 ;  /* 0x000000ffff197224 */ /* 0x000fe400078e0016 */
[----:B------:R-:W-:Y:S01]  /*171a0*/  IMAD.MOV.U32 R24, RZ, RZ, R23 ;  /* 0x000000ffff187224 */ /* 0x000fe200078e0017 */
[----:B------:R-:W3:Y:S04]  /*171b0*/  LDL.LU.64 R20, [R1+0x910] ;  /* 0x0009100001147983 */ /* 0x000ee80000300a00 */
[----:B------:R-:W3:Y:S04]  /*171c0*/  LDL.LU.64 R22, [R1+0x918] ;  /* 0x0009180001167983 */ /* 0x000ee80000300a00 */
[----:B------:R-:W4:Y:S04]  /*171d0*/  LDL.LU.64 R80, [R1+0x900] ;  /* 0x0009000001507983 */ /* 0x000f280000300a00 */
[----:B------:R-:W4:Y:S04]  /*171e0*/  LDL.LU.64 R82, [R1+0x908] ;  /* 0x0009080001527983 */ /* 0x000f280000300a00 */
[----:B------:R-:W1:Y:S04]  /*171f0*/  LDSM.16.M88.4 R44, [R164+0x51c00] ;  /* 0x051c0000a42c783b */ /* 0x000e680000000200 */
[----:B------:R-:W4:Y:S04]  /*17200*/  LDL.LU.64 R36, [R1+0x8f0] ;  /* 0x0008f00001247983 */ /* 0x000f280000300a00 */
[----:B------:R-:W4:Y:S04]  /*17210*/  LDL.LU.64 R38, [R1+0x8f8] ;  /* 0x0008f80001267983 */ /* 0x000f280000300a00 */
[----:B------:R-:W4:Y:S04]  /*17220*/  LDL.LU.64 R88, [R1+0x8e0] ;  /* 0x0008e00001587983 */ /* 0x000f280000300a00 */
[----:B------:R-:W4:Y:S04]  /*17230*/  LDL.LU.64 R90, [R1+0x8e8] ;  /* 0x0008e800015a7983 */ /* 0x000f280000300a00 */
[----:B------:R-:W-:Y:S04]  /*17240*/  STL [R1+0x1254], R24 ;  /* 0x0012541801007387 */ /* 0x000fe80000100800 */
[----:B------:R-:W-:Y:S04]  /*17250*/  STL [R1+0x1250], R25 ;  /* 0x0012501901007387 */ /* 0x000fe80000100800 */
[----:B------:R-:W-:Y:S04]  /*17260*/  STL.64 [R1+0x13e8], R26 ;  /* 0x0013e81a01007387 */ /* 0x000fe80000100a00 */
[----:B------:R-:W-:Y:S04]  /*17270*/  STL [R1+0x124c], R28 ;  /* 0x00124c1c01007387 */ /* 0x000fe80000100800 */
[----:B------:R-:W-:Y:S04]  /*17280*/  STL [R1+0x1248], R29 ;  /* 0x0012481d01007387 */ /* 0x000fe80000100800 */
[----:B-1----:R-:W-:Y:S04]  /*17290*/  STL [R1+0x1394], R42 ;  /* 0x0013942a01007387 */ /* 0x002fe80000100800 */
[----:B------:R-:W-:Y:S04]  /*172a0*/  STL [R1+0x1390], R43 ;  /* 0x0013902b01007387 */ /* 0x000fe80000100800 */
        /* <DEDUP_REMOVED lines=8> */
[----:B------:R-:W-:Y:S01]  /*17330*/  STL [R1+0x13c8], R63 ;  /* 0x0013c83f01007387 */ /* 0x000fe20000100800 */
[C---:B--2---:R-:W-:Y:S08]  /*17340*/  HMMA.1688.F32.TF32 R84, R112.reuse, R40, R84 ;  /* 0x000000287054723c */ /* 0x044ff00000081054 */
[----:B---3--:R-:W-:Y:S11]  /*17350*/  HMMA.1688.F32.TF32 R20, R112, R44, R20 ;  /* 0x0000002c7014723c */ /* 0x008ff60000081014 */
[----:B------:R-:W-:Y:S04]  /*17360*/  @!UPT UIADD3 URZ, URZ, URZ, URZ ;  /* 0x0000003f3f3ff290 */ /* 0x000fe8000fffe03f */
[----:B------:R1:W-:Y:S01]  /*17370*/  STL.64 [R1+0x50], R84 ;  /* 0x0000505401007387 */ /* 0x0003e20000100a00 */
[----:B------:R-:W-:-:S03]  /*17380*/  MOV R34, R87 ;  /* 0x0000005700227202 */ /* 0x000fc60000000f00 */
[----:B------:R2:W-:Y:S04]  /*17390*/  STL [R1+0x58], R86 ;  /* 0x0000585601007387 */ /* 0x0005e80000100800 */
[----:B-1----:R-:W3:Y:S04]  /*173a0*/  LDL.LU.64 R84, [R1+0x8d0] ;  /* 0x0008d00001547983 */ /* 0x002ee80000300a00 */
[----:B--2---:R-:W3:Y:S01]  /*173b0*/  LDL.LU.64 R86, [R1+0x8d8] ;  /* 0x0008d80001567983 */ /* 0x004ee20000300a00 */
[----:B------:R-:W-:Y:S02]  /*173c0*/  IMAD.MOV.U32 R35, RZ, RZ, R20 ;  /* 0x000000ffff237224 */ /* 0x000fe400078e0014 */
[----:B------:R-:W-:-:S02]  /*173d0*/  IMAD.MOV.U32 R55, RZ, RZ, R21 ;  /* 0x000000ffff377224 */ /* 0x000fc400078e0015 */
[----:B------:R-:W-:Y:S01]  /*173e0*/  IMAD.MOV.U32 R50, RZ, RZ, R22 ;  /* 0x000000ffff327224 */ /* 0x000fe200078e0016 */
[----:B------:R-:W2:Y:S01]  /*173f0*/  LDL.LU.64 R20, [R1+0x8c0] ;  /* 0x0008c00001147983 */ /* 0x000ea20000300a00 */
[----:B------:R-:W-:Y:S01]  /*17400*/  IMAD.MOV.U32 R51, RZ, RZ, R23 ;  /* 0x000000ffff337224 */ /* 0x000fe200078e0017 */
[----:B----4-:R-:W-:Y:S02]  /*17410*/  HMMA.1688.F32.TF32 R24, R112, R48, R80 ;  /* 0x000000307018723c */ /* 0x010fe40000081050 */
[----:B------:R-:W2:Y:S04]  /*17420*/  LDL.LU.64 R22, [R1+0x8c8] ;  /* 0x0008c80001167983 */ /* 0x000ea80000300a00 */
[----:B------:R-:W-:Y:S04]  /*17430*/  STL.64 [R1+0x13f8], R34 ;  /* 0x0013f82201007387 */ /* 0x000fe80000100a00 */
[----:B------:R1:W-:Y:S04]  /*17440*/  STL.64 [R1+0x13f0], R32 ;  /* 0x0013f02001007387 */ /* 0x0003e80000100a00 */
[----:B------:R-:W4:Y:S04]  /*17450*/  LDL.LU.64 R80, [R1+0x8b0] ;  /* 0x0008b00001507983 */ /* 0x000f280000300a00 */
[----:B------:R-:W4:Y:S04]  /*17460*/  LDL.LU.64 R82, [R1+0x8b8] ;  /* 0x0008b80001527983 */ /* 0x000f280000300a00 */
[----:B-1----:R-:W4:Y:S04]  /*17470*/  LDL.LU.64 R32, [R1+0x8a0] ;  /* 0x0008a00001207983 */ /* 0x002f280000300a00 */
[----:B------:R-:W4:Y:S01]  /*17480*/  LDL.LU.64 R34, [R1+0x8a8] ;  /* 0x0008a80001227983 */ /* 0x000f220000300a00 */
[----:B------:R-:W-:Y:S01]  /*17490*/  IMAD.MOV.U32 R63, RZ, RZ, R24 ;  /* 0x000000ffff3f7224 */ /* 0x000fe200078e0018 */
[----:B------:R-:W-:Y:S01]  /*174a0*/  MOV R59, R26 ;  /* 0x0000001a003b7202 */ /* 0x000fe20000000f00 */
[----:B------:R-:W-:-:S02]  /*174b0*/  IMAD.MOV.U32 R58, RZ, RZ, R25 ;  /* 0x000000ffff3a7224 */ /* 0x000fc400078e0019 */
[----:B------:R-:W-:Y:S01]  /*174c0*/  IMAD.MOV.U32 R54, RZ, RZ, R27 ;  /* 0x000000ffff367224 */ /* 0x000fe200078e001b */
[----:B------:R-:W4:Y:S04]  /*174d0*/  LDL.LU.64 R24, [R1+0x890] ;  /* 0x0008900001187983 */ /* 0x000f280000300a00 */
[----:B------:R-:W4:Y:S01]  /*174e0*/  LDL.LU.64 R26, [R1+0x898] ;  /* 0x00089800011a7983 */ /* 0x000f220000300a00 */
[C---:B------:R-:W-:Y:S08]  /*174f0*/  HMMA.1688.F32.TF32 R92, R112.reuse, R52, R36 ;  /* 0x00000034705c723c */ /* 0x040ff00000081024 */
[----:B------:R-:W-:Y:S11]  /*17500*/  HMMA.1688.F32.TF32 R88, R112, R56, R88 ;  /* 0x000000387058723c */ /* 0x000ff60000081058 */
[----:B------:R-:W-:Y:S05]  /*17510*/  @!UPT UIADD3 URZ, URZ, URZ, URZ ;  /* 0x0000003f3f3ff290 */ /* 0x000fea000fffe03f */
[----:B------:R-:W-:Y:S02]  /*17520*/  IMAD.MOV.U32 R38, RZ, RZ, R94 ;  /* 0x000000ffff267224 */ /* 0x000fe400078e005e */
[----:B------:R-:W-:-:S05]  /*17530*/  IMAD.MOV.U32 R39, RZ, RZ, R95 ;  /* 0x000000ffff277224 */ /* 0x000fca00078e005f */
[----:B------:R-:W-:Y:S01]  /*17540*/  STL.64 [R1+0x1408], R38 ;  /* 0x0014082601007387 */ /* 0x000fe20000100a00 */
[----:B------:R-:W-:Y:S01]  /*17550*/  IMAD.MOV.U32 R42, RZ, RZ, R88 ;  /* 0x000000ffff2a7224 */ /* 0x000fe200078e0058 */
[----:B------:R-:W-:Y:S01]  /*17560*/  MOV R43, R89 ;  /* 0x00000059002b7202 */ /* 0x000fe20000000f00 */
[----:B------:R-:W-:Y:S02]  /*17570*/  IMAD.MOV.U32 R241, RZ, RZ, R90 ;  /* 0x000000fffff17224 */ /* 0x000fe400078e005a */
[----:B------:R-:W-:Y:S01]  /*17580*/  IMAD.MOV.U32 R242, RZ, RZ, R91 ;  /* 0x000000fffff27224 */ /* 0x000fe200078e005b */
[C---:B---3--:R-:W-:Y:S08]  /*17590*/  HMMA.1688.F32.TF32 R84, R112.reuse, R60, R84 ;  /* 0x0000003c7054723c */ /* 0x048ff00000081054 */
[C---:B--2---:R-:W-:Y:S08]  /*175a0*/  HMMA.1688.F32.TF32 R248, R112.reuse, R64, R20 ;  /* 0x0000004070f8723c */ /* 0x044ff00000081014 */
[C---:B----4-:R-:W-:Y:S08]  /*175b0*/  HMMA.1688.F32.TF32 R244, R112.reuse, R68, R80 ;  /* 0x0000004470f4723c */ /* 0x050ff00000081050 */
[----:B------:R-:W-:Y:S01]  /*175c0*/  HMMA.1688.F32.TF32 R80, R112, R72, R32 ;  /* 0x000000487050723c */ /* 0x000fe20000081020 */
[----:B------:R-:W-:-:S02]  /*175d0*/  IMAD.MOV.U32 R37, RZ, RZ, R86 ;  /* 0x000000ffff257224 */ /* 0x000fc400078e0056 */
[----:B------:R-:W-:-:S05]  /*175e0*/  IMAD.MOV.U32 R36, RZ, RZ, R87 ;  /* 0x000000ffff247224 */ /* 0x000fca00078e0057 */
[----:B------:R-:W-:Y:S04]  /*175f0*/  STL.64 [R1+0x1400], R36 ;  /* 0x0014002401007387 */ /* 0x000fe80000100a00 */
[----:B------:R-:W2:Y:S04]  /*17600*/  LDL.LU.64 R88, [R1+0x880] ;  /* 0x0008800001587983 */ /* 0x000ea80000300a00 */
[----:B------:R-:W2:Y:S04]  /*17610*/  LDL.LU.64 R90, [R1+0x888] ;  /* 0x00088800015a7983 */ /* 0x000ea80000300a00 */
[----:B------:R-:W3:Y:S04]  /*17620*/  LDL.LU.64 R20, [R1+0x870] ;  /* 0x0008700001147983 */ /* 0x000ee80000300a00 */
[----:B------:R-:W3:Y:S04]  /*17630*/  LDL.LU.64 R22, [R1+0x878] ;  /* 0x0008780001167983 */ /* 0x000ee80000300a00 */
[----:B------:R-:W-:Y:S04]  /*17640*/  STL.64 [R1+0x1348], R250 ;  /* 0x001348fa01007387 */ /* 0x000fe80000100a00 */
[----:B------:R-:W-:Y:S04]  /*17650*/  STL.64 [R1+0x1340], R248 ;  /* 0x001340f801007387 */ /* 0x000fe80000100a00 */
[----:B------:R-:W-:Y:S04]  /*17660*/  STL.64 [R1+0x1358], R246 ;  /* 0x001358f601007387 */ /* 0x000fe80000100a00 */
[----:B------:R-:W-:Y:S04]  /*17670*/  STL.64 [R1+0x1350], R244 ;  /* 0x001350f401007387 */ /* 0x000fe80000100a00 */
[----:B------:R-:W-:Y:S04]  /*17680*/  STL.64 [R1+0x1368], R82 ;  /* 0x0013685201007387 */ /* 0x000fe80000100a00 */
[----:B------:R1:W-:Y:S04]  /*17690*/  STL.64 [R1+0x1360], R80 ;  /* 0x0013605001007387 */ /* 0x0003e80000100a00 */
[----:B------:R-:W4:Y:S04]  /*176a0*/  LDL.LU.64 R96, [R1+0x860] ;  /* 0x0008600001607983 */ /* 0x000f280000300a00 */
        /* <DEDUP_REMOVED lines=9> */
[----:B-1----:R-:W4:Y:S01]  /*17740*/  LDL.LU.64 R80, [R1+0x810] ;  /* 0x0008100001507983 */ /* 0x002f220000300a00 */
[----:B------:R-:W-:-:S03]  /*17750*/  IMAD.MOV.U32 R243, RZ, RZ, R84 ;  /* 0x000000fffff37224 */ /* 0x000fc600078e0054 */
[----:B------:R-:W4:Y:S01]  /*17760*/  LDL.LU.64 R82, [R1+0x818] ;  /* 0x0008180001527983 */ /* 0x000f220000300a00 */
[----:B------:R-:W-:-:S03]  /*17770*/  IMAD.MOV.U32 R252, RZ, RZ, R85 ;  /* 0x000000fffffc7224 */ /* 0x000fc600078e0055 */
[----:B------:R-:W4:Y:S01]  /*17780*/  LDL.LU.64 R36, [R1+0x800] ;  /* 0x0008000001247983 */ /* 0x000f220000300a00 */
[----:B------:R-:W-:Y:S03]  /*17790*/  HMMA.1688.F32.TF32 R84, R112, R76, R24 ;  /* 0x0000004c7054723c */ /* 0x000fe60000081018 */
[----:B------:R-:W4:Y:S04]  /*177a0*/  LDL.LU.64 R38, [R1+0x808] ;  /* 0x0008080001267983 */ /* 0x000f280000300a00 */
[----:B------:R-:W4:Y:S04]  /*177b0*/  LDL.LU.64 R32, [R1+0x7f0] ;  /* 0x0007f00001207983 */ /* 0x000f280000300a00 */
[----:B------:R-:W4:Y:S04]  /*177c0*/  LDL.LU.64 R34, [R1+0x7f8] ;  /* 0x0007f80001227983 */ /* 0x000f280000300a00 */
[----:B------:R-:W4:Y:S04]  /*177d0*/  LDL.LU.64 R24, [R1+0x7e0] ;  /* 0x0007e00001187983 */ /* 0x000f280000300a00 */
[----:B------:R-:W4:Y:S01]  /*177e0*/  LDL.LU.64 R26, [R1+0x7e8] ;  /* 0x0007e800011a7983 */ /* 0x000f220000300a00 */
[----:B------:R-:W-:-:S02]  /*177f0*/  IMAD.MOV.U32 R46, RZ, RZ, R92 ;  /* 0x000000ffff2e7224 */ /* 0x000fc400078e005c */
[----:B------:R-:W-:Y:S01]  /*17800*/  IMAD.MOV.U32 R47, RZ, RZ, R93 ;  /* 0x000000ffff2f7224 */ /* 0x000fe200078e005d */
[----:B------:R-:W-:Y:S04]  /*17810*/  STL.64 [R1+0x1378], R86 ;  /* 0x0013785601007387 */ /* 0x000fe80000100a00 */
[----:B------:R-:W-:Y:S01]  /*17820*/  STL.64 [R1+0x1370], R84 ;  /* 0x0013705401007387 */ /* 0x000fe20000100a00 */
[C---:B--2---:R-:W-:Y:S08]  /*17830*/  HMMA.1688.F32.TF32 R88, R124.reuse, R40, R88 ;  /* 0x000000287c58723c */ /* 0x044ff00000081058 */
[C---:B---3--:R-:W-:Y:S11]  /*17840*/  HMMA.1688.F32.TF32 R92, R124.reuse, R44, R20 ;  /* 0x0000002c7c5c723c */ /* 0x048ff60000081014 */
[----:B------:R-:W-:Y:S04]  /*17850*/  @!UPT UIADD3 URZ, URZ, URZ, URZ ;  /* 0x0000003f3f3ff290 */ /* 0x000fe8000fffe03f */
[----:B------:R-:W-:Y:S04]  /*17860*/  STL.64 [R1+0x1328], R90 ;  /* 0x0013285a01007387 */ /* 0x000fe80000100a00 */
[----:B------:R1:W-:Y:S04]  /*17870*/  STL.64 [R1+0x1320], R88 ;  /* 0x0013205801007387 */ /* 0x0003e80000100a00 */
[----:B------:R-:W2:Y:S04]  /*17880*/  LDL.LU.64 R20, [R1+0x7d0] ;  /* 0x0007d00001147983 */ /* 0x000ea80000300a00 */
[----:B------:R-:W2:Y:S04]  /*17890*/  LDL.LU.64 R22, [R1+0x7d8] ;  /* 0x0007d80001167983 */ /* 0x000ea80000300a00 */
[----:B------:R-:W3:Y:S04]  /*178a0*/  LDL.LU.64 R132, [R1+0x7c0] ;  /* 0x0007c00001847983 */ /* 0x000ee80000300a00 */
[----:B------:R-:W3:Y:S04]  /*178b0*/  LDL.LU.64 R134, [R1+0x7c8] ;  /* 0x0007c80001867983 */ /* 0x000ee80000300a00 */
[----:B------:R-:W3:Y:S04]  /*178c0*/  LDL.LU.64 R136, [R1+0x7b0] ;  /* 0x0007b00001887983 */ /* 0x000ee80000300a00 */
[----:B------:R-:W3:Y:S04]  /*178d0*/  LDL.LU.64 R138, [R1+0x7b8] ;  /* 0x0007b800018a7983 */ /* 0x000ee80000300a00 */
[----:B------:R-:W3:Y:S04]  /*178e0*/  LDL.LU.64 R140, [R1+0x7a0] ;  /* 0x0007a000018c7983 */ /* 0x000ee80000300a00 */
[----:B------:R-:W3:Y:S04]  /*178f0*/  LDL.LU.64 R142, [R1+0x7a8] ;  /* 0x0007a800018e7983 */ /* 0x000ee80000300a00 */
[----:B------:R-:W3:Y:S04]  /*17900*/  LDL.LU.64 R144, [R1+0x790] ;  /* 0x0007900001907983 */ /* 0x000ee80000300a00 */
[----:B------:R-:W3:Y:S04]  /*17910*/  LDL.LU.64 R146, [R1+0x798] ;  /* 0x0007980001927983 */ /* 0x000ee80000300a00 */
[----:B-1----:R-:W3:Y:S01]  /*17920*/  LDL.LU.64 R88, [R1+0x780] ;  /* 0x0007800001587983 */ /* 0x002ee20000300a00 */
[C---:B----4-:R-:W-:Y:S03]  /*17930*/  HMMA.1688.F32.TF32 R112, R124.reuse, R64, R116 ;  /* 0x000000407c70723c */ /* 0x050fe60000081074 */
[----:B------:R-:W4:Y:S04]  /*17940*/  LDL.LU.64 R90, [R1+0x788] ;  /* 0x00078800015a7983 */ /* 0x000f280000300a00 */
[----:B------:R-:W4:Y:S01]  /*17950*/  LDL.LU.64 R84, [R1+0x770] ;  /* 0x0007700001547983 */ /* 0x000f220000300a00 */
[----:B------:R-:W-:Y:S03]  /*17960*/  HMMA.1688.F32.TF32 R116, R124, R68, R80 ;  /* 0x000000447c74723c */ /* 0x000fe60000081050 */
[----:B------:R-:W4:Y:S05]  /*17970*/  LDL.LU.64 R86, [R1+0x778] ;  /* 0x0007780001567983 */ /* 0x000f2a0000300a00 */
[----:B------:R-:W-:Y:S01]  /*17980*/  HMMA.1688.F32.TF32 R24, R160, R40, R24 ;  /* 0x00000028a018723c */ /* 0x000fe20000081018 */
[----:B------:R-:W-:Y:S04]  /*17990*/  STL.64 [R1+0x1338], R94 ;  /* 0x0013385e01007387 */ /* 0x000fe80000100a00 */
[----:B------:R-:W-:Y:S04]  /*179a0*/  STL.64 [R1+0x1330], R92 ;  /* 0x0013305c01007387 */ /* 0x000fe80000100a00 */
[----:B------:R-:W4:Y:S01]  /*179b0*/  LDL.LU.64 R80, [R1+0x760] ;  /* 0x0007600001507983 */ /* 0x000f220000300a00 */
[C---:B------:R-:W-:Y:S03]  /*179c0*/  HMMA.1688.F32.TF32 R120, R124.reuse, R72, R36 ;  /* 0x000000487c78723c */ /* 0x040fe60000081024 */
[----:B------:R-:W4:Y:S05]  /*179d0*/  LDL.LU.64 R82, [R1+0x768] ;  /* 0x0007680001527983 */ /* 0x000f2a0000300a00 */
[C---:B------:R-:W-:Y:S05]  /*179e0*/  HMMA.1688.F32.TF32 R96, R124.reuse, R48, R96 ;  /* 0x000000307c60723c */ /* 0x040fea0000081060 */
[----:B------:R1:W-:Y:S03]  /*179f0*/  STL.64 [R1+0x60], R24 ;  /* 0x0000601801007387 */ /* 0x0003e60000100a00 */
[C---:B------:R-:W-:Y:S01]  /*17a00*/  HMMA.1688.F32.TF32 R100, R124.reuse, R52, R100 ;  /* 0x000000347c64723c */ /* 0x040fe20000081064 */
[----:B------:R1:W-:Y:S04]  /*17a10*/  STL.64 [R1+0x68], R26 ;  /* 0x0000681a01007387 */ /* 0x0003e80000100a00 */
[----:B------:R-:W4:Y:S03]  /*17a20*/  LDL.LU.64 R36, [R1+0x750] ;  /* 0x0007500001247983 */ /* 0x000f260000300a00 */
[C---:B------:R-:W-:Y:S01]  /*17a30*/  HMMA.1688.F32.TF32 R104, R124.reuse, R56, R104 ;  /* 0x000000387c68723c */ /* 0x040fe20000081068 */
[----:B------:R-:W4:Y:S07]  /*17a40*/  LDL.LU.64 R38, [R1+0x758] ;  /* 0x0007580001267983 */ /* 0x000f2e0000300a00 */
[C---:B------:R-:W-:Y:S08]  /*17a50*/  HMMA.1688.F32.TF32 R108, R124.reuse, R60, R108 ;  /* 0x0000003c7c6c723c */ /* 0x040ff0000008106c */
[----:B------:R-:W-:Y:S01]  /*17a60*/  HMMA.1688.F32.TF32 R124, R124, R76, R32 ;  /* 0x0000004c7c7c723c */ /* 0x000fe20000081020 */
[----:B------:R-:W4:Y:S04]  /*17a70*/  LDL.LU.64 R32, [R1+0x730] ;  /* 0x0007300001207983 */ /* 0x000f280000300a00 */
[----:B------:R-:W4:Y:S04]  /*17a80*/  LDL.LU.64 R34, [R1+0x738] ;  /* 0x0007380001227983 */ /* 0x000f280000300a00 */
[----:B-1----:R-:W4:Y:S04]  /*17a90*/  LDL.LU.64 R24, [R1+0x720] ;  /* 0x0007200001187983 */ /* 0x002f280000300a00 */
[----:B------:R-:W4:Y:S04]  /*17aa0*/  LDL.LU.64 R26, [R1+0x728] ;  /* 0x00072800011a7983 */ /* 0x000f280000300a00 */
[----:B------:R-:W4:Y:S04]  /*17ab0*/  LDL.LU.64 R168, [R1+0x710] ;  /* 0x0007100001a87983 */ /* 0x000f280000300a00 */
[----:B------:R-:W4:Y:S01]  /*17ac0*/  LDL.LU.64 R170, [R1+0x718] ;  /* 0x0007180001aa7983 */ /* 0x000f220000300a00 */
[C---:B--2---:R-:W-:Y:S03]  /*17ad0*/  HMMA.1688.F32.TF32 R128, R160.reuse, R44, R20 ;  /* 0x0000002ca080723c */ /* 0x044fe60000081014 */
[----:B------:R-:W2:Y:S04]  /*17ae0*/  LDL.LU.64 R20, [R1+0x700] ;  /* 0x0007000001147983 */ /* 0x000ea80000300a00 */
[----:B------:R-:W2:Y:S04]  /*17af0*/  LDL.LU.64 R22, [R1+0x708] ;  /* 0x0007080001167983 */ /* 0x000ea80000300a00 */
[----:B------:R-:W2:Y:S04]  /*17b00*/  LDL.LU.64 R92, [R1+0x6f0] ;  /* 0x0006f000015c7983 */ /* 0x000ea80000300a00 */
[----:B------:R-:W2:Y:S01]  /*17b10*/  LDL.LU.64 R94, [R1+0x6f8] ;  /* 0x0006f800015e7983 */ /* 0x000ea20000300a00 */
[C---:B---3--:R-:W-:Y:S08]  /*17b20*/  HMMA.1688.F32.TF32 R132, R160.reuse, R48, R132 ;  /* 0x00000030a084723c */ /* 0x048ff00000081084 */
[C---:B------:R-:W-:Y:S08]  /*17b30*/  HMMA.1688.F32.TF32 R136, R160.reuse, R52, R136 ;  /* 0x00000034a088723c */ /* 0x040ff00000081088 */
[C---:B------:R-:W-:Y:S08]  /*17b40*/  HMMA.1688.F32.TF32 R140, R160.reuse, R56, R140 ;  /* 0x00000038a08c723c */ /* 0x040ff0000008108c */
[C---:B------:R-:W-:Y:S08]  /*17b50*/  HMMA.1688.F32.TF32 R144, R160.reuse, R60, R144 ;  /* 0x0000003ca090723c */ /* 0x040ff00000081090 */
[C---:B----4-:R-:W-:Y:S01]  /*17b60*/  HMMA.1688.F32.TF32 R152, R160.reuse, R68, R84 ;  /* 0x00000044a098723c */ /* 0x050fe20000081054 */
[----:B------:R-:W2:Y:S04]  /*17b70*/  LDL.LU.64 R84, [R1+0x6e0] ;  /* 0x0006e00001547983 */ /* 0x000ea80000300a00 */
[----:B------:R-:W2:Y:S03]  /*17b80*/  LDL.LU.64 R86, [R1+0x6e8] ;  /* 0x0006e80001567983 */ /* 0x000ea60000300a00 */
[C---:B------:R-:W-:Y:S08]  /*17b90*/  HMMA.1688.F32.TF32 R148, R160.reuse, R64, R88 ;  /* 0x00000040a094723c */ /* 0x040ff00000081058 */
[----:B------:R-:W-:Y:S08]  /*17ba0*/  HMMA.1688.F32.TF32 R156, R160, R72, R80 ;  /* 0x00000048a09c723c */ /* 0x000ff00000081050 */
[----:B------:R-:W-:Y:S08]  /*17bb0*/  HMMA.1688.F32.TF32 R32, R196, R40, R32 ;  /* 0x00000028c420723c */ /* 0x000ff00000081020 */
[----:B------:R-:W-:Y:S11]  /*17bc0*/  HMMA.1688.F32.TF32 R160, R160, R76, R36 ;  /* 0x0000004ca0a0723c */ /* 0x000ff60000081024 */
[----:B------:R-:W-:Y:S04]  /*17bd0*/  @!UPT UIADD3 URZ, URZ, URZ, URZ ;  /* 0x0000003f3f3ff290 */ /* 0x000fe8000fffe03f */
[----:B------:R1:W-:Y:S04]  /*17be0*/  STL.64 [R1+0x70], R32 ;  /* 0x0000702001007387 */ /* 0x0003e80000100a00 */
[----:B------:R4:W-:Y:S04]  /*17bf0*/  STL.64 [R1+0x78], R34 ;  /* 0x0000782201007387 */ /* 0x0009e80000100a00 */
[----:B------:R-:W3:Y:S04]  /*17c00*/  LDL.LU.64 R80, [R1+0x6d0] ;  /* 0x0006d00001507983 */ /* 0x000ee80000300a00 */
[----:B------:R-:W3:Y:S04]  /*17c10*/  LDL.LU.64 R82, [R1+0x6d8] ;  /* 0x0006d80001527983 */ /* 0x000ee80000300a00 */
[----:B------:R-:W3:Y:S04]  /*17c20*/  LDL.LU.64 R88, [R1+0x6c0] ;  /* 0x0006c00001587983 */ /* 0x000ee80000300a00 */
[----:B------:R-:W3:Y:S01]  /*17c30*/  LDL.LU.64 R90, [R1+0x6c8] ;  /* 0x0006c800015a7983 */ /* 0x000ee20000300a00 */
[C---:B------:R-:W-:Y:S03]  /*17c40*/  HMMA.1688.F32.TF32 R164, R196.reuse, R44, R24 ;  /* 0x0000002cc4a4723c */ /* 0x040fe60000081018 */
[----:B------:R-:W3:Y:S04]  /*17c50*/  LDL.LU.64 R36, [R1+0x6b0] ;  /* 0x0006b00001247983 */ /* 0x000ee80000300a00 */
[----:B------:R-:W3:Y:S04]  /*17c60*/  LDL.LU.64 R38, [R1+0x6b8] ;  /* 0x0006b80001267983 */ /* 0x000ee80000300a00 */
[----:B-1----:R-:W3:Y:S04]  /*17c70*/  LDL.LU.64 R32, [R1+0x6a0] ;  /* 0x0006a00001207983 */ /* 0x002ee80000300a00 */
[----:B----4-:R-:W4:Y:S04]  /*17c80*/  LDL.LU.64 R34, [R1+0x6a8] ;  /* 0x0006a80001227983 */ /* 0x010f280000300a00 */
[----:B------:R-:W4:Y:S04]  /*17c90*/  LDL.LU.64 R24, [R1+0x680] ;  /* 0x0006800001187983 */ /* 0x000f280000300a00 */
[----:B------:R-:W4:Y:S01]  /*17ca0*/  LDL.LU.64 R26, [R1+0x688] ;  /* 0x00068800011a7983 */ /* 0x000f220000300a00 */
[C---:B------:R-:W-:Y:S08]  /*17cb0*/  HMMA.1688.F32.TF32 R168, R196.reuse, R48, R168 ;  /* 0x00000030c4a8723c */ /* 0x040ff000000810a8 */
[C---:B--2---:R-:W-:Y:S01]  /*17cc0*/  HMMA.1688.F32.TF32 R172, R196.reuse, R52, R20 ;  /* 0x00000034c4ac723c */ /* 0x044fe20000081014 */
[----:B------:R-:W2:Y:S04]  /*17cd0*/  LDL.LU.64 R20, [R1+0x670] ;  /* 0x0006700001147983 */ /* 0x000ea80000300a00 */
[----:B------:R-:W2:Y:S03]  /*17ce0*/  LDL.LU.64 R22, [R1+0x678] ;  /* 0x0006780001167983 */ /* 0x000ea60000300a00 */
[C---:B------:R-:W-:Y:S08]  /*17cf0*/  HMMA.1688.F32.TF32 R176, R196.reuse, R56, R92 ;  /* 0x00000038c4b0723c */ /* 0x040ff0000008105c */
[C---:B------:R-:W-:Y:S01]  /*17d00*/  HMMA.1688.F32.TF32 R180, R196.reuse, R60, R84 ;  /* 0x0000003cc4b4723c */ /* 0x040fe20000081054 */
[----:B------:R-:W2:Y:S04]  /*17d10*/  LDL.LU.64 R84, [R1+0x660] ;  /* 0x0006600001547983 */ /* 0x000ea80000300a00 */
[----:B------:R-:W2:Y:S03]  /*17d20*/  LDL.LU.64 R86, [R1+0x668] ;  /* 0x0006680001567983 */ /* 0x000ea60000300a00 */
[C---:B---3--:R-:W-:Y:S01]  /*17d30*/  HMMA.1688.F32.TF32 R184, R196.reuse, R64, R80 ;  /* 0x00000040c4b8723c */ /* 0x048fe20000081050 */
[----:B------:R-:W3:Y:S04]  /*17d40*/  LDL.LU.64 R80, [R1+0x630] ;  /* 0x0006300001507983 */ /* 0x000ee80000300a00 */
[----:B------:R-:W3:Y:S03]  /*17d50*/  LDL.LU.64 R82, [R1+0x638] ;  /* 0x0006380001527983 */ /* 0x000ee60000300a00 */
[C---:B------:R-:W-:Y:S08]  /*17d60*/  HMMA.1688.F32.TF32 R188, R196.reuse, R68, R88 ;  /* 0x00000044c4bc723c */ /* 0x040ff00000081058 */
[C---:B------:R-:W-:Y:S01]  /*17d70*/  HMMA.1688.F32.TF32 R192, R196.reuse, R72, R36 ;  /* 0x00000048c4c0723c */ /* 0x040fe20000081024 */
[----:B------:R-:W3:Y:S04]  /*17d80*/  LDL.LU.64 R36, [R1+0x620] ;  /* 0x0006200001247983 */ /* 0x000ee80000300a00 */
[----:B------:R-:W3:Y:S03]  /*17d90*/  LDL.LU.64 R38, [R1+0x628] ;  /* 0x0006280001267983 */ /* 0x000ee60000300a00 */
[----:B----4-:R-:W-:Y:S01]  /*17da0*/  HMMA.1688.F32.TF32 R196, R196, R76, R32 ;  /* 0x0000004cc4c4723c */ /* 0x010fe20000081020 */
[----:B------:R-:W4:Y:S04]  /*17db0*/  LDL.LU.64 R32, [R1+0x5d0] ;  /* 0x0005d00001207983 */ /* 0x000f280000300a00 */
[----:B------:R-:W4:Y:S03]  /*17dc0*/  LDL.LU.64 R34, [R1+0x5d8] ;  /* 0x0005d80001227983 */ /* 0x000f260000300a00 */
[C---:B------:R-:W-:Y:S01]  /*17dd0*/  HMMA.1688.F32.TF32 R200, R236.reuse, R40, R24 ;  /* 0x00000028ecc8723c */ /* 0x040fe20000081018 */
[----:B------:R-:W4:Y:S04]  /*17de0*/  LDL.LU.64 R24, [R1+0x1a0] ;  /* 0x0001a00001187983 */ /* 0x000f280000300a00 */
[----:B------:R-:W4:Y:S11]  /*17df0*/  LDL.LU.64 R26, [R1+0x1a8] ;  /* 0x0001a800011a7983 */ /* 0x000f360000300a00 */
[----:B------:R-:W-:Y:S07]  /*17e00*/  @!UPT UIADD3 URZ, URZ, URZ, URZ ;  /* 0x0000003f3f3ff290 */ /* 0x000fee000fffe03f */
[----:B------:R-:W-:Y:S04]  /*17e10*/  STL [R1+0x12fc], R200 ;  /* 0x0012fcc801007387 */ /* 0x000fe80000100800 */
[----:B------:R-:W-:Y:S04]  /*17e20*/  STL [R1+0x12f8], R201 ;  /* 0x0012f8c901007387 */ /* 0x000fe80000100800 */
[----:B------:R-:W-:Y:S04]  /*17e30*/  STL [R1+0x12f4], R202 ;  /* 0x0012f4ca01007387 */ /* 0x000fe80000100800 */
[----:B------:R-:W-:Y:S01]  /*17e40*/  STL [R1+0x12f0], R203 ;  /* 0x0012f0cb01007387 */ /* 0x000fe20000100800 */
[C---:B------:R-:W-:Y:S08]  /*17e50*/  HMMA.1688.F32.TF32 R216, R236.reuse, R56, R216 ;  /* 0x00000038ecd8723c */ /* 0x040ff000000810d8 */
[C---:B--2---:R-:W-:Y:S01]  /*17e60*/  HMMA.1688.F32.TF32 R204, R236.reuse, R44, R20 ;  /* 0x0000002ceccc723c */ /* 0x044fe20000081014 */
[----:B------:R-:W2:Y:S04]  /*17e70*/  LDL.LU.64 R20, [R1+0x190] ;  /* 0x0001900001147983 */ /* 0x000ea80000300a00 */
[----:B------:R-:W2:Y:S11]  /*17e80*/  LDL.LU.64 R22, [R1+0x198] ;  /* 0x0001980001167983 */ /* 0x000eb60000300a00 */
[----:B------:R-:W-:Y:S07]  /*17e90*/  @!UPT UIADD3 URZ, URZ, URZ, URZ ;  /* 0x0000003f3f3ff290 */ /* 0x000fee000fffe03f */
[----:B------:R1:W-:Y:S04]  /*17ea0*/  STL [R1+0x130c], R204 ;  /* 0x00130ccc01007387 */ /* 0x0003e80000100800 */
[----:B------:R-:W-:Y:S01]  /*17eb0*/  STL [R1+0x1308], R205 ;  /* 0x001308cd01007387 */ /* 0x000fe20000100800 */
[C---:B------:R-:W-:Y:S03]  /*17ec0*/  HMMA.1688.F32.TF32 R208, R236.reuse, R48, R84 ;  /* 0x00000030ecd0723c */ /* 0x040fe60000081054 */
[----:B------:R-:W-:Y:S04]  /*17ed0*/  STL [R1+0x1304], R206 ;  /* 0x001304ce01007387 */ /* 0x000fe80000100800 */
[----:B------:R1:W-:Y:S11]  /*17ee0*/  STL [R1+0x1300], R207 ;  /* 0x001300cf01007387 */ /* 0x0003f60000100800 */
[----:B------:R-:W-:Y:S05]  /*17ef0*/  @!UPT UIADD3 URZ, URZ, URZ, URZ ;  /* 0x0000003f3f3ff290 */ /* 0x000fea000fffe03f */
[----:B------:R-:W-:Y:S04]  /*17f00*/  STL [R1+0x1318], R208 ;  /* 0x001318d001007387 */ /* 0x000fe80000100800 */
[----:B------:R-:W-:Y:S04]  /*17f10*/  STL [R1+0x1314], R209 ;  /* 0x001314d101007387 */ /* 0x000fe80000100800 */
[----:B------:R-:W-:Y:S04]  /*17f20*/  STL [R1+0x1310], R210 ;  /* 0x001310d201007387 */ /* 0x000fe80000100800 */
[----:B------:R-:W-:Y:S01]  /*17f30*/  STL [R1+0x12ec], R211 ;  /* 0x0012ecd301007387 */ /* 0x000fe20000100800 */
[----:B---3--:R-:W-:Y:S08]  /*17f40*/  HMMA.1688.F32.TF32 R212, R236, R52, R80 ;  /* 0x00000034ecd4723c */ /* 0x008ff00000081050 */
[----:B----4-:R-:W-:Y:S11]  /*17f50*/  HMMA.1688.F32.TF32 R24, R4, R44, R24 ;  /* 0x0000002c0418723c */ /* 0x010ff60000081018 */
[----:B------:R-:W-:Y:S04]  /*17f60*/  @!UPT UIADD3 URZ, URZ, URZ, URZ ;  /* 0x0000003f3f3ff290 */ /* 0x000fe8000fffe03f */
[----:B------:R3:W-:Y:S04]  /*17f70*/  STL [R1+0x131c], R214 ;  /* 0x00131cd601007387 */ /* 0x0007e80000100800 */
[----:B------:R-:W-:Y:S04]  /*17f80*/  STL [R1+0x12e8], R215 ;  /* 0x0012e8d701007387 */ /* 0x000fe80000100800 */
[----:B------:R4:W-:Y:S04]  /*17f90*/  STL [R1+0x12e4], R218 ;  /* 0x0012e4da01007387 */ /* 0x0009e80000100800 */
[----:B------:R1:W-:Y:S02]  /*17fa0*/  STL [R1+0x12e0], R219 ;  /* 0x0012e0db01007387 */ /* 0x0003e40000100800 */
[----:B-1----:R-:W-:Y:S01]  /*17fb0*/  IMAD.MOV.U32 R204, RZ, RZ, R24 ;  /* 0x000000ffffcc7224 */ /* 0x002fe200078e0018 */
[----:B------:R-:W-:Y:S01]  /*17fc0*/  MOV R207, R27 ;  /* 0x0000001b00cf7202 */ /* 0x000fe20000000f00 */
[----:B------:R-:W-:-:S02]  /*17fd0*/  IMAD.MOV.U32 R205, RZ, RZ, R25 ;  /* 0x000000ffffcd7224 */ /* 0x000fc400078e0019 */
[----:B------:R-:W-:Y:S01]  /*17fe0*/  IMAD.MOV.U32 R206, RZ, RZ, R26 ;  /* 0x000000ffffce7224 */ /* 0x000fe200078e001a */
[----:B------:R-:W4:Y:S04]  /*17ff0*/  LDL.LU.64 R24, [R1+0x5c0] ;  /* 0x0005c00001187983 */ /* 0x000f280000300a00 */
[----:B------:R-:W4:Y:S01]  /*18000*/  LDL.LU.64 R26, [R1+0x5c8] ;  /* 0x0005c800011a7983 */ /* 0x000f220000300a00 */
[----:B------:R-:W-:Y:S08]  /*18010*/  HMMA.1688.F32.TF32 R32, R4, R40, R32 ;  /* 0x000000280420723c */ /* 0x000ff00000081020 */
[C---:B------:R-:W-:Y:S08]  /*18020*/  HMMA.1688.F32.TF32 R220, R236.reuse, R60, R220 ;  /* 0x0000003cecdc723c */ /* 0x040ff000000810dc */
[C---:B------:R-:W-:Y:S08]  /*18030*/  HMMA.1688.F32.TF32 R224, R236.reuse, R64, R224 ;  /* 0x00000040ece0723c */ /* 0x040ff000000810e0 */
[C---:B------:R-:W-:Y:S08]  /*18040*/  HMMA.1688.F32.TF32 R228, R236.reuse, R68, R228 ;  /* 0x00000044ece4723c */ /* 0x040ff000000810e4 */
[C---:B------:R-:W-:Y:S08]  /*18050*/  HMMA.1688.F32.TF32 R232, R236.reuse, R72, R232 ;  /* 0x00000048ece8723c */ /* 0x040ff000000810e8 */
[----:B------:R-:W-:Y:S08]  /*18060*/  HMMA.1688.F32.TF32 R236, R236, R76, R36 ;  /* 0x0000004cecec723c */ /* 0x000ff00000081024 */
[----:B--2---:R-:W-:Y:S01]  /*18070*/  HMMA.1688.F32.TF32 R20, R4, R48, R20 ;  /* 0x000000300414723c */ /* 0x004fe20000081014 */
[----:B------:R-:W-:Y:S01]  /*18080*/  MOV R200, R32 ;  /* 0x0000002000c87202 */ /* 0x000fe20000000f00 */
[----:B------:R-:W-:Y:S11]  /*18090*/  IMAD.MOV.U32 R201, RZ, RZ, R33 ;  /* 0x000000ffffc97224 */ /* 0x000ff600078e0021 */
[----:B------:R-:W-:Y:S11]  /*180a0*/  @!UPT UIADD3 URZ, URZ, URZ, URZ ;  /* 0x0000003f3f3ff290 */ /* 0x000ff6000fffe03f */
[----:B---3--:R-:W-:Y:S02]  /*180b0*/  IMAD.MOV.U32 R214, RZ, RZ, R20 ;  /* 0x000000ffffd67224 */ /* 0x008fe400078e0014 */
[----:B------:R-:W-:Y:S02]  /*180c0*/  IMAD.MOV.U32 R208, RZ, RZ, R21 ;  /* 0x000000ffffd07224 */ /* 0x000fe400078e0015 */
[----:B------:R-:W-:Y:S01]  /*180d0*/  IMAD.MOV.U32 R209, RZ, RZ, R22 ;  /* 0x000000ffffd17224 */ /* 0x000fe200078e0016 */
[----:B------:R-:W2:Y:S01]  /*180e0*/  LDL.LU.64 R20, [R1+0x5b0] ;  /* 0x0005b00001147983 */ /* 0x000ea20000300a00 */
[----:B------:R-:W-:-:S03]  /*180f0*/  IMAD.MOV.U32 R210, RZ, RZ, R23 ;  /* 0x000000ffffd27224 */ /* 0x000fc600078e0017 */
        /* <DEDUP_REMOVED lines=14> */
[----:B------:R-:W3:Y:S01]  /*181e0*/  LDL.LU.64 R38, [R1+0x218] ;  /* 0x0002180001267983 */ /* 0x000ee20000300a00 */
[----:B------:R-:W-:-:S02]  /*181f0*/  IMAD.MOV.U32 R202, RZ, RZ, R34 ;  /* 0x000000ffffca7224 */ /* 0x000fc400078e0022 */
[----:B------:R-:W-:Y:S01]  /*18200*/  IMAD.MOV.U32 R203, RZ, RZ, R35 ;  /* 0x000000ffffcb7224 */ /* 0x000fe200078e0023 */
[----:B------:R-:W3:Y:S04]  /*18210*/  LDL.LU.64 R32, [R1+0x220] ;  /* 0x0002200001207983 */ /* 0x000ee80000300a00 */
[----:B------:R-:W3:Y:S01]  /*18220*/  LDL.LU.64 R34, [R1+0x228] ;  /* 0x0002280001227983 */ /* 0x000ee20000300a00 */
[C---:B----4-:R-:W-:Y:S11]  /*18230*/  HMMA.1688.F32.TF32 R24, R4.reuse, R52, R24 ;  /* 0x000000340418723c */ /* 0x050ff60000081018 */
[----:B------:R-:W-:Y:S11]  /*18240*/  @!UPT UIADD3 URZ, URZ, URZ, URZ ;  /* 0x0000003f3f3ff290 */ /* 0x000ff6000fffe03f */
[----:B------:R-:W-:Y:S02]  /*18250*/  @!UPT UIADD3 URZ, URZ, URZ, URZ ;  /* 0x0000003f3f3ff290 */ /* 0x000fe4000fffe03f */
[----:B------:R-:W-:Y:S01]  /*18260*/  IMAD.MOV.U32 R211, RZ, RZ, R24 ;  /* 0x000000ffffd37224 */ /* 0x000fe200078e0018 */
[----:B------:R-:W-:Y:S01]  /*18270*/  MOV R218, R26 ;  /* 0x0000001a00da7202 */ /* 0x000fe20000000f00 */
[----:B------:R-:W-:Y:S02]  /*18280*/  IMAD.MOV.U32 R215, RZ, RZ, R25 ;  /* 0x000000ffffd77224 */ /* 0x000fe400078e0019 */
[----:B------:R-:W-:Y:S01]  /*18290*/  IMAD.MOV.U32 R219, RZ, RZ, R27 ;  /* 0x000000ffffdb7224 */ /* 0x000fe200078e001b */
[----:B------:R-:W4:Y:S04]  /*182a0*/  LDL.LU.64 R24, [R1+0x200] ;  /* 0x0002000001187983 */ /* 0x000f280000300a00 */
[----:B------:R-:W4:Y:S01]  /*182b0*/  LDL.LU.64 R26, [R1+0x208] ;  /* 0x00020800011a7983 */ /* 0x000f220000300a00 */
[C---:B--2---:R-:W-:Y:S08]  /*182c0*/  HMMA.1688.F32.TF32 R20, R4.reuse, R56, R20 ;  /* 0x000000380414723c */ /* 0x044ff00000081014 */
[C---:B---3--:R-:W-:Y:S08]  /*182d0*/  HMMA.1688.F32.TF32 R248, R4.reuse, R60, R248 ;  /* 0x0000003c04f8723c */ /* 0x048ff000000810f8 */
[C---:B------:R-:W-:Y:S08]  /*182e0*/  HMMA.1688.F32.TF32 R244, R4.reuse, R64, R244 ;  /* 0x0000004004f4723c */ /* 0x040ff000000810f4 */
[C---:B------:R-:W-:Y:S08]  /*182f0*/  HMMA.1688.F32.TF32 R92, R4.reuse, R68, R92 ;  /* 0x00000044045c723c */ /* 0x040ff0000008105c */
[C---:B------:R-:W-:Y:S08]  /*18300*/  HMMA.1688.F32.TF32 R88, R4.reuse, R72, R88 ;  /* 0x000000480458723c */ /* 0x040ff00000081058 */
[----:B------:R-:W-:Y:S08]  /*18310*/  HMMA.1688.F32.TF32 R84, R4, R76, R84 ;  /* 0x0000004c0454723c */ /* 0x000ff00000081054 */
[-C--:B------:R-:W-:Y:S08]  /*18320*/  HMMA.1688.F32.TF32 R80, R8, R40.reuse, R80 ;  /* 0x000000280850723c */ /* 0x080ff00000081050 */
[----:B------:R-:W-:Y:S01]  /*18330*/  HMMA.1688.F32.TF32 R4, R12, R40, R36 ;  /* 0x000000280c04723c */ /* 0x000fe20000081024 */
[----:B------:R-:W-:Y:S07]  /*18340*/  STL.64 [R1+0x160], R20 ;  /* 0x0001601401007387 */ /* 0x000fee0000100a00 */
[----:B------:R-:W-:Y:S01]  /*18350*/  HMMA.1688.F32.TF32 R32, R8, R44, R32 ;  /* 0x0000002c0820723c */ /* 0x000fe20000081020 */
[----:B------:R1:W-:Y:S04]  /*18360*/  STL.64 [R1+0x168], R22 ;  /* 0x0001681601007387 */ /* 0x0003e80000100a00 */
[----:B-1----:R-:W2:Y:S04]  /*18370*/  LDL.LU.64 R22, [R1+0x1410] ;  /* 0x0014100001167983 */ /* 0x002ea80000300a00 */
[----:B------:R-:W-:Y:S04]  /*18380*/  STL.64 [R1+0x150], R248 ;  /* 0x000150f801007387 */ /* 0x000fe80000100a00 */
[----:B------:R-:W-:Y:S04]  /*18390*/  STL.64 [R1+0x158], R250 ;  /* 0x000158fa01007387 */ /* 0x000fe80000100a00 */
[----:B------:R-:W-:Y:S04]  /*183a0*/  STL.64 [R1+0x140], R244 ;  /* 0x000140f401007387 */ /* 0x000fe80000100a00 */
[----:B------:R-:W-:Y:S04]  /*183b0*/  STL.64 [R1+0x148], R246 ;  /* 0x000148f601007387 */ /* 0x000fe80000100a00 */
[----:B------:R-:W-:Y:S01]  /*183c0*/  STL.64 [R1+0x130], R92 ;  /* 0x0001305c01007387 */ /* 0x000fe20000100a00 */
[----:B------:R-:W-:-:S03]  /*183d0*/  IMAD.MOV.U32 R17, RZ, RZ, R5 ;  /* 0x000000ffff117224 */ /* 0x000fc600078e0005 */
[----:B------:R-:W-:Y:S01]  /*183e0*/  STL.64 [R1+0x138], R94 ;  /* 0x0001385e01007387 */ /* 0x000fe20000100a00 */
[----:B------:R-:W-:-:S03]  /*183f0*/  IMAD.MOV.U32 R21, RZ, RZ, R4 ;  /* 0x000000ffff157224 */ /* 0x000fc600078e0004 */
[----:B------:R-:W-:Y:S04]  /*18400*/  STL.64 [R1+0x120], R88 ;  /* 0x0001205801007387 */ /* 0x000fe80000100a00 */
[----:B------:R-:W-:Y:S04]  /*18410*/  STL.64 [R1+0x128], R90 ;  /* 0x0001285a01007387 */ /* 0x000fe80000100a00 */
[----:B------:R-:W-:Y:S04]  /*18420*/  STL.64 [R1+0x100], R84 ;  /* 0x0001005401007387 */ /* 0x000fe80000100a00 */
[----:B------:R-:W-:Y:S04]  /*18430*/  STL.64 [R1+0x108], R86 ;  /* 0x0001085601007387 */ /* 0x000fe80000100a00 */
[----:B------:R-:W-:Y:S04]  /*18440*/  STL.64 [R1+0x300], R80 ;  /* 0x0003005001007387 */ /* 0x000fe80000100a00 */
[----:B------:R-:W-:Y:S04]  /*18450*/  STL.64 [R1+0x308], R82 ;  /* 0x0003085201007387 */ /* 0x000fe80000100a00 */
[----:B------:R-:W-:Y:S04]  /*18460*/  STL.64 [R1+0x478], R6 ;  /* 0x0004780601007387 */ /* 0x000fe80000100a00 */
[----:B------:R-:W-:Y:S04]  /*18470*/  STL [R1+0x125c], R17 ;  /* 0x00125c1101007387 */ /* 0x000fe80000100800 */
[----:B------:R-:W-:Y:S04]  /*18480*/  STL [R1+0x1258], R21 ;  /* 0x0012581501007387 */ /* 0x000fe80000100800 */
[----:B------:R1:W-:Y:S04]  /*18490*/  STL.64 [R1+0x2f0], R32 ;  /* 0x0002f02001007387 */ /* 0x0003e80000100a00 */
[----:B------:R3:W-:Y:S04]  /*184a0*/  STL.64 [R1+0x2f8], R34 ;  /* 0x0002f82201007387 */ /* 0x0007e80000100a00 */
[----:B------:R-:W2:Y:S04]  /*184b0*/  LDL.LU.64 R36, [R1+0x540] ;  /* 0x0005400001247983 */ /* 0x000ea80000300a00 */
[----:B------:R-:W2:Y:S04]  /*184c0*/  LDL.LU.64 R38, [R1+0x548] ;  /* 0x0005480001267983 */ /* 0x000ea80000300a00 */
[----:B-1----:R-:W2:Y:S04]  /*184d0*/  LDL.LU.64 R32, [R1+0x260] ;  /* 0x0002600001207983 */ /* 0x002ea80000300a00 */
[----:B---3--:R-:W3:Y:S01]  /*184e0*/  LDL.LU.64 R34, [R1+0x268] ;  /* 0x0002680001227983 */ /* 0x008ee20000300a00 */
[----:B----4-:R-:W-:Y:S03]  /*184f0*/  HMMA.1688.F32.TF32 R4, R12, R44, R24 ;  /* 0x0000002c0c04723c */ /* 0x010fe60000081018 */
        /* <DEDUP_REMOVED lines=13> */
[----:B------:R-:W4:Y:S01]  /*185d0*/  LDL.LU.64 R82, [R1+0x338] ;  /* 0x0003380001527983 */ /* 0x000f220000300a00 */
[----:B------:R-:W-:Y:S01]  /*185e0*/  MOV R20, R7 ;  /* 0x0000000700147202 */ /* 0x000fe20000000f00 */
[----:B------:R-:W-:-:S02]  /*185f0*/  IMAD.MOV.U32 R16, RZ, RZ, R6 ;  /* 0x000000ffff107224 */ /* 0x000fc400078e0006 */
[----:B------:R-:W-:Y:S01]  /*18600*/  IMAD.MOV.U32 R28, RZ, RZ, R4 ;  /* 0x000000ffff1c7224 */ /* 0x000fe200078e0004 */
[----:B------:R-:W-:Y:S01]  /*18610*/  LDS R6, [R3+0x6000] ;  /* 0x0060000003067984 */ /* 0x000fe20000000800 */
[----:B------:R-:W-:-:S03]  /*18620*/  IMAD.MOV.U32 R29, RZ, RZ, R5 ;  /* 0x000000ffff1d7224 */ /* 0x000fc600078e0005 */
[----:B------:R-:W-:Y:S04]  /*18630*/  STL [R1+0x126c], R20 ;  /* 0x00126c1401007387 */ /* 0x000fe80000100800 */
[----:B------:R-:W-:Y:S04]  /*18640*/  STL [R1+0x1268], R16 ;  /* 0x0012681001007387 */ /* 0x000fe80000100800 */
[----:B------:R-:W-:Y:S04]  /*18650*/  STL [R1+0x1264], R28 ;  /* 0x0012641c01007387 */ /* 0x000fe80000100800 */
[----:B------:R-:W-:Y:S04]  /*18660*/  STL [R1+0x1260], R29 ;  /* 0x0012601d01007387 */ /* 0x000fe80000100800 */
[----:B------:R-:W-:Y:S04]  /*18670*/  LDS R4, [R3+0x4000] ;  /* 0x0040000003047984 */ /* 0x000fe80000000800 */
[----:B------:R-:W-:Y:S04]  /*18680*/  LDS R5, [R240+0x4000] ;  /* 0x00400000f0057984 */ /* 0x000fe80000000800 */
[----:B------:R-:W1:Y:S01]  /*18690*/  LDS R7, [R240+0x6000] ;  /* 0x00600000f0077984 */ /* 0x000e620000000800 */
[C---:B--2---:R-:W-:Y:S08]  /*186a0*/  HMMA.1688.F32.TF32 R36, R8.reuse, R48, R36 ;  /* 0x000000300824723c */ /* 0x044ff00000081024 */
[C---:B---3--:R-:W-:Y:S11]  /*186b0*/  HMMA.1688.F32.TF32 R32, R8.reuse, R52, R32 ;  /* 0x000000340820723c */ /* 0x048ff60000081020 */
[----:B------:R-:W-:Y:S04]  /*186c0*/  @!UPT UIADD3 URZ, URZ, URZ, URZ ;  /* 0x0000003f3f3ff290 */ /* 0x000fe8000fffe03f */
[----:B------:R-:W-:Y:S04]  /*186d0*/  STL.64 [R1+0x270], R36 ;  /* 0x0002702401007387 */ /* 0x000fe80000100a00 */
[----:B------:R2:W-:Y:S04]  /*186e0*/  STL.64 [R1+0x278], R38 ;  /* 0x0002782601007387 */ /* 0x0005e80000100a00 */
[----:B--2---:R-:W2:Y:S04]  /*186f0*/  LDL.LU.64 R38, [R1+0x1408] ;  /* 0x0014080001267983 */ /* 0x004ea80000300a00 */
[----:B------:R-:W3:Y:S04]  /*18700*/  LDL.LU.64 R36, [R1+0x1400] ;  /* 0x0014000001247983 */ /* 0x000ee80000300a00 */
[----:B------:R-:W-:Y:S01]  /*18710*/  STL.64 [R1+0x260], R32 ;  /* 0x0002602001007387 */ /* 0x000fe20000100a00 */
[C---:B----4-:R-:W-:Y:S08]  /*18720*/  HMMA.1688.F32.TF32 R24, R8.reuse, R56, R24 ;  /* 0x000000380818723c */ /* 0x050ff00000081018 */
[C---:B------:R-:W-:Y:S01]  /*18730*/  HMMA.1688.F32.TF32 R248, R8.reuse, R60, R248 ;  /* 0x0000003c08f8723c */ /* 0x040fe200000810f8 */
[----:B------:R4:W-:Y:S04]  /*18740*/  STL.64 [R1+0x268], R34 ;  /* 0x0002682201007387 */ /* 0x0009e80000100a00 */
[----:B----4-:R-:W4:Y:S04]  /*18750*/  LDL.LU.64 R34, [R1+0x13f8] ;  /* 0x0013f80001227983 */ /* 0x010f280000300a00 */
[----:B------:R-:W2:Y:S06]  /*18760*/  LDL.LU.64 R32, [R1+0x13f0] ;  /* 0x0013f00001207983 */ /* 0x000eac0000300a00 */
[----:B------:R-:W-:Y:S04]  /*18770*/  STL.64 [R1+0x250], R24 ;  /* 0x0002501801007387 */ /* 0x000fe80000100a00 */
[----:B------:R1:W-:Y:S01]  /*18780*/  STL.64 [R1+0x258], R26 ;  /* 0x0002581a01007387 */ /* 0x0003e20000100a00 */
[C---:B------:R-:W-:Y:S03]  /*18790*/  HMMA.1688.F32.TF32 R244, R8.reuse, R68, R244 ;  /* 0x0000004408f4723c */ /* 0x040fe600000810f4 */
[----:B-1----:R-:W2:Y:S04]  /*187a0*/  LDL.LU.64 R26, [R1+0x13e8] ;  /* 0x0013e800011a7983 */ /* 0x002ea80000300a00 */
[----:B------:R-:W-:Y:S04]  /*187b0*/  STL.64 [R1+0x240], R248 ;  /* 0x000240f801007387 */ /* 0x000fe80000100a00 */
[----:B------:R1:W-:Y:S01]  /*187c0*/  STL.64 [R1+0x248], R250 ;  /* 0x000248fa01007387 */ /* 0x0003e20000100a00 */
[C---:B------:R-:W-:Y:S08]  /*187d0*/  HMMA.1688.F32.TF32 R92, R8.reuse, R72, R92 ;  /* 0x00000048085c723c */ /* 0x040ff0000008105c */
[C---:B-1----:R-:W-:Y:S01]  /*187e0*/  HMMA.1688.F32.TF32 R248, R8.reuse, R64, R84 ;  /* 0x0000004008f8723c */ /* 0x042fe20000081054 */
[----:B------:R-:W2:Y:S04]  /*187f0*/  LDL.LU.64 R84, [R1+0x2e0] ;  /* 0x0002e00001547983 */ /* 0x000ea80000300a00 */
[----:B------:R-:W2:Y:S03]  /*18800*/  LDL.LU.64 R86, [R1+0x2e8] ;  /* 0x0002e80001567983 */ /* 0x000ea60000300a00 */
[----:B------:R-:W-:Y:S08]  /*18810*/  HMMA.1688.F32.TF32 R8, R8, R76, R88 ;  /* 0x0000004c0808723c */ /* 0x000ff00000081058 */
[----:B------:R-:W-:Y:S07]  /*18820*/  HMMA.1688.F32.TF32 R80, R12, R48, R80 ;  /* 0x000000300c50723c */ /* 0x000fee0000081050 */
[----:B------:R-:W-:Y:S04]  /*18830*/  STL.64 [R1+0x230], R248 ;  /* 0x000230f801007387 */ /* 0x000fe80000100a00 */
[----:B------:R-:W-:Y:S04]  /*18840*/  STL.64 [R1+0x238], R250 ;  /* 0x000238fa01007387 */ /* 0x000fe80000100a00 */
[----:B------:R-:W-:Y:S04]  /*18850*/  STL.64 [R1+0x220], R244 ;  /* 0x000220f401007387 */ /* 0x000fe80000100a00 */
[----:B------:R-:W-:Y:S04]  /*18860*/  STL.64 [R1+0x228], R246 ;  /* 0x000228f601007387 */ /* 0x000fe80000100a00 */
[----:B------:R-:W3:Y:S04]  /*18870*/  LDL.LU.64 R88, [R1+0x2d0] ;  /* 0x0002d00001587983 */ /* 0x000ee80000300a00 */
[----:B------:R-:W-:Y:S04]  /*18880*/  STL.64 [R1+0x210], R92 ;  /* 0x0002105c01007387 */ /* 0x000fe80000100a00 */
[----:B------:R-:W-:Y:S04]  /*18890*/  STL.64 [R1+0x218], R94 ;  /* 0x0002185e01007387 */ /* 0x000fe80000100a00 */
[----:B------:R-:W3:Y:S01]  /*188a0*/  LDL.LU.64 R90, [R1+0x2d8] ;  /* 0x0002d800015a7983 */ /* 0x000ee20000300a00 */
[----:B------:R-:W-:-:S02]  /*188b0*/  IMAD.MOV.U32 R17, RZ, RZ, R80 ;  /* 0x000000ffff117224 */ /* 0x000fc400078e0050 */
[----:B------:R-:W-:Y:S01]  /*188c0*/  IMAD.MOV.U32 R21, RZ, RZ, R81 ;  /* 0x000000ffff157224 */ /* 0x000fe200078e0051 */
[----:B------:R-:W-:Y:S01]  /*188d0*/  STL.64 [R1+0x200], R8 ;  /* 0x0002000801007387 */ /* 0x000fe20000100a00 */
[----:B------:R-:W-:Y:S02]  /*188e0*/  IMAD.MOV.U32 R24, RZ, RZ, R82 ;  /* 0x000000ffff187224 */ /* 0x000fe400078e0052 */
[----:B------:R-:W-:Y:S01]  /*188f0*/  IMAD.MOV.U32 R25, RZ, RZ, R83 ;  /* 0x000000ffff197224 */ /* 0x000fe200078e0053 */
[----:B------:R2:W-:Y:S04]  /*18900*/  STL.64 [R1+0x208], R10 ;  /* 0x0002080a01007387 */ /* 0x0005e80000100a00 */
[----:B------:R-:W4:Y:S04]  /*18910*/  LDL.LU.64 R80, [R1+0x2c0] ;  /* 0x0002c00001507983 */ /* 0x000f280000300a00 */
[----:B------:R-:W4:Y:S04]  /*18920*/  LDL.LU.64 R82, [R1+0x2c8] ;  /* 0x0002c80001527983 */ /* 0x000f280000300a00 */
[----:B------:R1:W-:Y:S04]  /*18930*/  STL [R1+0x127c], R25 ;  /* 0x00127c1901007387 */ /* 0x0003e80000100800 */
[----:B------:R1:W-:Y:S04]  /*18940*/  STL [R1+0x1278], R24 ;  /* 0x0012781801007387 */ /* 0x0003e80000100800 */
[----:B------:R1:W-:Y:S04]  /*18950*/  STL [R1+0x1274], R17 ;  /* 0x0012741101007387 */ /* 0x0003e80000100800 */
[----:B------:R1:W-:Y:S01]  /*18960*/  STL [R1+0x1270], R21 ;  /* 0x0012701501007387 */ /* 0x0003e20000100800 */
[C---:B--2---:R-:W-:Y:S03]  /*18970*/  HMMA.1688.F32.TF32 R8, R12.reuse, R52, R84 ;  /* 0x000000340c08723c */ /* 0x044fe60000081054 */
[----:B------:R-:W2:Y:S04]  /*18980*/  LDL.LU.64 R84, [R1+0x2b0] ;  /* 0x0002b00001547983 */ /* 0x000ea80000300a00 */
[----:B------:R-:W2:Y:S11]  /*18990*/  LDL.LU.64 R86, [R1+0x2b8] ;  /* 0x0002b80001567983 */ /* 0x000eb60000300a00 */
[----:B------:R-:W-:Y:S06]  /*189a0*/  @!UPT UIADD3 URZ, URZ, URZ, URZ ;  /* 0x0000003f3f3ff290 */ /* 0x000fec000fffe03f */
[----:B------:R-:W-:Y:S01]  /*189b0*/  IMAD.MOV.U32 R20, RZ, RZ, R8 ;  /* 0x000000ffff147224 */ /* 0x000fe200078e0008 */
[----:B------:R-:W-:Y:S01]  /*189c0*/  MOV R28, R10 ;  /* 0x0000000a001c7202 */ /* 0x000fe20000000f00 */
[----:B------:R-:W-:Y:S02]  /*189d0*/  IMAD.MOV.U32 R16, RZ, RZ, R9 ;  /* 0x000000ffff107224 */ /* 0x000fe400078e0009 */
[----:B------:R-:W-:Y:S02]  /*189e0*/  IMAD.MOV.U32 R29, RZ, RZ, R11 ;  /* 0x000000ffff1d7224 */ /* 0x000fe400078e000b */
[C---:B---3--:R-:W-:Y:S03]  /*189f0*/  HMMA.1688.F32.TF32 R8, R12.reuse, R56, R88 ;  /* 0x000000380c08723c */ /* 0x048fe60000081058 */
[----:B------:R3:W-:Y:S04]  /*18a00*/  STL [R1+0x128c], R29 ;  /* 0x00128c1d01007387 */ /* 0x0007e80000100800 */
[----:B------:R1:W-:Y:S01]  /*18a10*/  STL [R1+0x1288], R28 ;  /* 0x0012881c01007387 */ /* 0x0003e20000100800 */
[----:B----4-:R-:W-:Y:S03]  /*18a20*/  HMMA.1688.F32.TF32 R80, R12, R60, R80 ;  /* 0x0000003c0c50723c */ /* 0x010fe60000081050 */
[----:B------:R4:W-:Y:S04]  /*18a30*/  STL [R1+0x1284], R20 ;  /* 0x0012841401007387 */ /* 0x0009e80000100800 */
[----:B------:R3:W-:Y:S09]  /*18a40*/  STL [R1+0x1280], R16 ;  /* 0x0012801001007387 */ /* 0x0007f20000100800 */
[----:B-1----:R-:W-:-:S02]  /*18a50*/  IMAD.MOV.U32 R25, RZ, RZ, R8 ;  /* 0x000000ffff197224 */ /* 0x002fc400078e0008 */
[----:B------:R-:W-:Y:S02]  /*18a60*/  IMAD.MOV.U32 R24, RZ, RZ, R9 ;  /* 0x000000ffff187224 */ /* 0x000fe400078e0009 */
[----:B------:R-:W-:Y:S01]  /*18a70*/  IMAD.MOV.U32 R17, RZ, RZ, R10 ;  /* 0x000000ffff117224 */ /* 0x000fe200078e000a */
[----:B------:R-:W2:Y:S01]  /*18a80*/  LDL.LU.64 R8, [R1+0x290] ;  /* 0x0002900001087983 */ /* 0x000ea20000300a00 */
[----:B------:R-:W-:-:S03]  /*18a90*/  IMAD.MOV.U32 R21, RZ, RZ, R11 ;  /* 0x000000ffff157224 */ /* 0x000fc600078e000b */
[----:B------:R-:W2:Y:S04]  /*18aa0*/  LDL.LU.64 R10, [R1+0x298] ;  /* 0x00029800010a7983 */ /* 0x000ea80000300a00 */
[----:B------:R-:W-:Y:S04]  /*18ab0*/  STL [R1+0x129c], R21 ;  /* 0x00129c1501007387 */ /* 0x000fe80000100800 */
[----:B------:R-:W-:Y:S01]  /*18ac0*/  STL [R1+0x1298], R17 ;  /* 0x0012981101007387 */ /* 0x000fe20000100800 */
[----:B---3--:R-:W-:Y:S01]  /*18ad0*/  IMAD.MOV.U32 R29, RZ, RZ, R80 ;  /* 0x000000ffff1d7224 */ /* 0x008fe200078e0050 */
[----:B------:R-:W-:-:S02]  /*18ae0*/  MOV R28, R81 ;  /* 0x00000051001c7202 */ /* 0x000fc40000000f00 */
[----:B------:R-:W-:Y:S01]  /*18af0*/  STL [R1+0x1294], R25 ;  /* 0x0012941901007387 */ /* 0x000fe20000100800 */
[----:B----4-:R-:W-:Y:S02]  /*18b00*/  IMAD.MOV.U32 R20, RZ, RZ, R82 ;  /* 0x000000ffff147224 */ /* 0x010fe400078e0052 */
[----:B------:R-:W-:Y:S01]  /*18b10*/  IMAD.MOV.U32 R16, RZ, RZ, R83 ;  /* 0x000000ffff107224 */ /* 0x000fe200078e0053 */
[----:B------:R1:W-:Y:S04]  /*18b20*/  STL [R1+0x1290], R24 ;  /* 0x0012901801007387 */ /* 0x0003e80000100800 */
[----:B------:R-:W3:Y:S04]  /*18b30*/  LDL.LU.64 R80, [R1+0x280] ;  /* 0x0002800001507983 */ /* 0x000ee80000300a00 */
[----:B------:R-:W3:Y:S04]  /*18b40*/  LDL.LU.64 R82, [R1+0x288] ;  /* 0x0002880001527983 */ /* 0x000ee80000300a00 */
[----:B------:R4:W-:Y:S04]  /*18b50*/  STL [R1+0x12ac], R16 ;  /* 0x0012ac1001007387 */ /* 0x0009e80000100800 */
[----:B------:R1:W-:Y:S04]  /*18b60*/  STL [R1+0x12a8], R20 ;  /* 0x0012a81401007387 */ /* 0x0003e80000100800 */
[----:B------:R1:W-:Y:S04]  /*18b70*/  STL [R1+0x12a4], R29 ;  /* 0x0012a41d01007387 */ /* 0x0003e80000100800 */
[----:B------:R1:W-:Y:S01]  /*18b80*/  STL [R1+0x12a0], R28 ;  /* 0x0012a01c01007387 */ /* 0x0003e20000100800 */
[----:B------:R-:W-:-:S02]  /*18b90*/  IMAD.MOV.U32 R244, RZ, RZ, R22 ;  /* 0x000000fffff47224 */ /* 0x000fc400078e0016 */
[----:B------:R-:W-:Y:S02]  /*18ba0*/  IMAD.MOV.U32 R245, RZ, RZ, R23 ;  /* 0x000000fffff57224 */ /* 0x000fe400078e0017 */
[----:B------:R-:W-:Y:S02]  /*18bb0*/  IMAD.MOV.U32 R246, RZ, RZ, R18 ;  /* 0x000000fffff67224 */ /* 0x000fe400078e0012 */
[----:B------:R-:W-:Y:S01]  /*18bc0*/  IMAD.MOV.U32 R247, RZ, RZ, R19 ;  /* 0x000000fffff77224 */ /* 0x000fe200078e0013 */
[C---:B--2---:R-:W-:Y:S11]  /*18bd0*/  HMMA.1688.F32.TF32 R84, R12.reuse, R64, R84 ;  /* 0x000000400c54723c */ /* 0x044ff60000081054 */
[----:B------:R-:W-:Y:S11]  /*18be0*/  @!UPT UIADD3 URZ, URZ, URZ, URZ ;  /* 0x0000003f3f3ff290 */ /* 0x000ff6000fffe03f */
[----:B------:R-:W-:Y:S02]  /*18bf0*/  @!UPT UIADD3 URZ, URZ, URZ, URZ ;  /* 0x0000003f3f3ff290 */ /* 0x000fe4000fffe03f */
[----:B-1----:R-:W-:Y:S02]  /*18c00*/  IMAD.MOV.U32 R24, RZ, RZ, R87 ;  /* 0x000000ffff187224 */ /* 0x002fe400078e0057 */
[----:B------:R-:W-:Y:S02]  /*18c10*/  IMAD.MOV.U32 R25, RZ, RZ, R86 ;  /* 0x000000ffff197224 */ /* 0x000fe400078e0056 */
[----:B------:R-:W-:Y:S02]  /*18c20*/  IMAD.MOV.U32 R21, RZ, RZ, R84 ;  /* 0x000000ffff157224 */ /* 0x000fe400078e0054 */
[----:B------:R-:W-:Y:S01]  /*18c30*/  IMAD.MOV.U32 R17, RZ, RZ, R85 ;  /* 0x000000ffff117224 */ /* 0x000fe200078e0055 */
[----:B------:R1:W-:Y:S04]  /*18c40*/  STL [R1+0x12bc], R24 ;  /* 0x0012bc1801007387 */ /* 0x0003e80000100800 */
[----:B------:R2:W-:Y:S04]  /*18c50*/  STL [R1+0x12b8], R25 ;  /* 0x0012b81901007387 */ /* 0x0005e80000100800 */
[----:B------:R1:W-:Y:S04]  /*18c60*/  STL [R1+0x12b4], R21 ;  /* 0x0012b41501007387 */ /* 0x0003e80000100800 */
[----:B------:R1:W-:Y:S01]  /*18c70*/  STL [R1+0x12b0], R17 ;  /* 0x0012b01101007387 */ /* 0x0003e20000100800 */
[C---:B------:R-:W-:Y:S08]  /*18c80*/  HMMA.1688.F32.TF32 R8, R12.reuse, R68, R8 ;  /* 0x000000440c08723c */ /* 0x040ff00000081008 */
[----:B---3--:R-:W-:Y:S11]  /*18c90*/  HMMA.1688.F32.TF32 R80, R12, R72, R80 ;  /* 0x000000480c50723c */ /* 0x008ff60000081050 */
[----:B------:R-:W-:Y:S05]  /*18ca0*/  @!UPT UIADD3 URZ, URZ, URZ, URZ ;  /* 0x0000003f3f3ff290 */ /* 0x000fea000fffe03f */
[----:B----4-:R-:W-:Y:S01]  /*18cb0*/  MOV R16, R8 ;  /* 0x0000000800107202 */ /* 0x010fe20000000f00 */
[----:B------:R-:W-:Y:S02]  /*18cc0*/  IMAD.MOV.U32 R20, RZ, RZ, R9 ;  /* 0x000000ffff147224 */ /* 0x000fe400078e0009 */
[----:B------:R-:W-:Y:S01]  /*18cd0*/  IMAD.MOV.U32 R29, RZ, RZ, R10 ;  /* 0x000000ffff1d7224 */ /* 0x000fe200078e000a */
[----:B------:R-:W3:Y:S01]  /*18ce0*/  LDL.LU.64 R8, [R1+0x1f0] ;  /* 0x0001f00001087983 */ /* 0x000ee20000300a00 */
[----:B------:R-:W-:-:S03]  /*18cf0*/  IMAD.MOV.U32 R28, RZ, RZ, R11 ;  /* 0x000000ffff1c7224 */ /* 0x000fc600078e000b */
[----:B------:R-:W3:Y:S04]  /*18d00*/  LDL.LU.64 R10, [R1+0x1f8] ;  /* 0x0001f800010a7983 */ /* 0x000ee80000300a00 */
[----:B------:R-:W4:Y:S04]  /*18d10*/  LDL.LU R248, [R1+0x3e0] ;  /* 0x0003e00001f87983 */ /* 0x000f280000300800 */
[----:B------:R-:W4:Y:S04]  /*18d20*/  LDL.LU R249, [R1+0x3e4] ;  /* 0x0003e40001f97983 */ /* 0x000f280000300800 */
[----:B------:R-:W4:Y:S04]  /*18d30*/  LDL.LU R250, [R1+0x3e8] ;  /* 0x0003e80001fa7983 */ /* 0x000f280000300800 */
[----:B------:R-:W4:Y:S04]  /*18d40*/  LDL.LU R251, [R1+0x3ec] ;  /* 0x0003ec0001fb7983 */ /* 0x000f280000300800 */
[----:B------:R1:W-:Y:S04]  /*18d50*/  STL [R1+0x12cc], R28 ;  /* 0x0012cc1c01007387 */ /* 0x0003e80000100800 */
[----:B------:R-:W-:Y:S04]  /*18d60*/  STL [R1+0x12c8], R29 ;  /* 0x0012c81d01007387 */ /* 0x000fe80000100800 */
[----:B------:R-:W-:Y:S04]  /*18d70*/  STL [R1+0x12c4], R20 ;  /* 0x0012c41401007387 */ /* 0x000fe80000100800 */
[----:B------:R-:W-:Y:S01]  /*18d80*/  STL [R1+0x12c0], R16 ;  /* 0x0012c01001007387 */ /* 0x000fe20000100800 */
[----:B-1----:R-:W-:-:S03]  /*18d90*/  IMAD.MOV.U32 R24, RZ, RZ, R80 ;  /* 0x000000ffff187224 */ /* 0x002fc600078e0050 */
[----:B------:R-:W3:Y:S01]  /*18da0*/  LDL.LU R84, [R1+0x350] ;  /* 0x0003500001547983 */ /* 0x000ee20000300800 */
[----:B--2---:R-:W-:-:S03]  /*18db0*/  IMAD.MOV.U32 R25, RZ, RZ, R81 ;  /* 0x000000ffff197224 */ /* 0x004fc600078e0051 */
[----:B------:R-:W3:Y:S01]  /*18dc0*/  LDL.LU R85, [R1+0x354] ;  /* 0x0003540001557983 */ /* 0x000ee20000300800 */
[----:B------:R-:W-:-:S03]  /*18dd0*/  IMAD.MOV.U32 R21, RZ, RZ, R82 ;  /* 0x000000ffff157224 */ /* 0x000fc600078e0052 */
[----:B------:R-:W3:Y:S01]  /*18de0*/  LDL.LU R86, [R1+0x358] ;  /* 0x0003580001567983 */ /* 0x000ee20000300800 */
[----:B------:R-:W-:-:S03]  /*18df0*/  MOV R17, R83 ;  /* 0x0000005300117202 */ /* 0x000fc60000000f00 */
[----:B------:R-:W3:Y:S04]  /*18e00*/  LDL.LU R87, [R1+0x35c] ;  /* 0x00035c0001577983 */ /* 0x000ee80000300800 */
[----:B------:R-:W2:Y:S04]  /*18e10*/  LDL.LU R80, [R1+0x1e0] ;  /* 0x0001e00001507983 */ /* 0x000ea80000300800 */
[----:B------:R-:W2:Y:S04]  /*18e20*/  LDL.LU R81, [R1+0x1e4] ;  /* 0x0001e40001517983 */ /* 0x000ea80000300800 */
[----:B------:R-:W2:Y:S04]  /*18e30*/  LDL.LU R82, [R1+0x1e8] ;  /* 0x0001e80001527983 */ /* 0x000ea80000300800 */
[----:B------:R-:W2:Y:S04]  /*18e40*/  LDL.LU R83, [R1+0x1ec] ;  /* 0x0001ec0001537983 */ /* 0x000ea80000300800 */
[----:B------:R-:W3:Y:S04]  /*18e50*/  LDL.LU R22, [R1+0x13e4] ;  /* 0x0013e40001167983 */ /* 0x000ee80000300800 */
[----:B------:R-:W3:Y:S04]  /*18e60*/  LDL.LU R23, [R1+0x13e0] ;  /* 0x0013e00001177983 */ /* 0x000ee80000300800 */
[----:B------:R-:W4:Y:S04]  /*18e70*/  LDL.LU R18, [R1+0x13dc] ;  /* 0x0013dc0001127983 */ /* 0x000f280000300800 */
[----:B------:R-:W4:Y:S04]  /*18e80*/  LDL.LU R19, [R1+0x13d8] ;  /* 0x0013d80001137983 */ /* 0x000f280000300800 */
[----:B------:R1:W-:Y:S04]  /*18e90*/  STL [R1+0x12dc], R17 ;  /* 0x0012dc1101007387 */ /* 0x0003e80000100800 */
[----:B------:R1:W-:Y:S04]  /*18ea0*/  STL [R1+0x12d8], R21 ;  /* 0x0012d81501007387 */ /* 0x0003e80000100800 */
[----:B------:R1:W-:Y:S04]  /*18eb0*/  STL [R1+0x12d4], R25 ;  /* 0x0012d41901007387 */ /* 0x0003e80000100800 */
[----:B------:R1:W-:Y:S01]  /*18ec0*/  STL [R1+0x12d0], R24 ;  /* 0x0012d01801007387 */ /* 0x0003e20000100800 */
[----:B----4-:R-:W-:Y:S07]  /*18ed0*/  HMMA.1688.F32.TF32 R88, R4, R18, R248 ;  /* 0x000000120458723c */ /* 0x010fee00000810f8 */
[----:B------:R-:W-:-:S02]  /*18ee0*/  IMAD.MOV.U32 R248, RZ, RZ, R27 ;  /* 0x000000fffff87224 */ /* 0x000fc400078e001b */
[----:B------:R-:W2:Y:S01]  /*18ef0*/  LDL.LU R27, [R1+0x13d4] ;  /* 0x0013d400011b7983 */ /* 0x000ea20000300800 */
[----:B------:R-:W-:Y:S01]  /*18f00*/  MOV R250, R30 ;  /* 0x0000001e00fa7202 */ /* 0x000fe20000000f00 */
[----:B------:R-:W-:Y:S02]  /*18f10*/  IMAD.MOV.U32 R251, RZ, RZ, R31 ;  /* 0x000000fffffb7224 */ /* 0x000fe400078e001f */
[----:B------:R-:W4:Y:S04]  /*18f20*/  LDL.LU R249, [R1+0xc4] ;  /* 0x0000c40001f97983 */ /* 0x000f280000300800 */
[----:B------:R-:W4:Y:S04]  /*18f30*/  LDL.LU R30, [R1+0x13d0] ;  /* 0x0013d000011e7983 */ /* 0x000f280000300800 */
[----:B------:R-:W4:Y:S01]  /*18f40*/  LDL.LU R31, [R1+0x13cc] ;  /* 0x0013cc00011f7983 */ /* 0x000f220000300800 */
[----:B---3--:R-:W-:Y:S02]  /*18f50*/  HMMA.1688.F32.TF32 R84, R4, R22, R84 ;  /* 0x000000160454723c */ /* 0x008fe40000081054 */
[----:B------:R-:W-:-:S02]  /*18f60*/  IMAD.MOV.U32 R28, RZ, RZ, R88 ;  /* 0x000000ffff1c7224 */ /* 0x000fc400078e0058 */
[----:B------:R-:W-:Y:S11]  /*18f70*/  IMAD.MOV.U32 R88, RZ, RZ, R33 ;  /* 0x000000ffff587224 */ /* 0x000ff600078e0021 */
[----:B------:R-:W-:Y:S09]  /*18f80*/  @!UPT UIADD3 URZ, URZ, URZ, URZ ;  /* 0x0000003f3f3ff290 */ /* 0x000ff2000fffe03f */
[----:B-1----:R-:W-:Y:S02]  /*18f90*/  IMAD.MOV.U32 R17, RZ, RZ, R84 ;  /* 0x000000ffff117224 */ /* 0x002fe400078e0054 */
[----:B------:R-:W-:Y:S02]  /*18fa0*/  IMAD.MOV.U32 R21, RZ, RZ, R85 ;  /* 0x000000ffff157224 */ /* 0x000fe400078e0055 */
[----:B------:R-:W-:Y:S02]  /*18fb0*/  IMAD.MOV.U32 R25, RZ, RZ, R86 ;  /* 0x000000ffff197224 */ /* 0x000fe400078e0056 */
[----:B------:R-:W-:Y:S02]  /*18fc0*/  IMAD.MOV.U32 R24, RZ, RZ, R87 ;  /* 0x000000ffff187224 */ /* 0x000fe400078e0057 */
[----:B------:R-:W-:Y:S01]  /*18fd0*/  IMAD.MOV.U32 R87, RZ, RZ, R34 ;  /* 0x000000ffff577224 */ /* 0x000fe200078e0022 */
[C---:B--2---:R-:W-:Y:S11]  /*18fe0*/  HMMA.1688.F32.TF32 R80, R4.reuse, R26, R80 ;  /* 0x0000001a0450723c */ /* 0x044ff60000081050 */
[----:B------:R-:W-:Y:S11]  /*18ff0*/  @!UPT UIADD3 URZ, URZ, URZ, URZ ;  /* 0x0000003f3f3ff290 */ /* 0x000ff6000fffe03f */
[----:B------:R-:W-:Y:S01]  /*19000*/  @!UPT UIADD3 URZ, URZ, URZ, URZ ;  /* 0x0000003f3f3ff290 */ /* 0x000fe2000fffe03f */
[----:B------:R-:W-:Y:S04]  /*19010*/  STL.64 [R1+0x1e0], R80 ;  /* 0x0001e05001007387 */ /* 0x000fe80000100a00 */
[----:B------:R4:W-:Y:S02]  /*19020*/  STL.64 [R1+0x1e8], R82 ;  /* 0x0001e85201007387 */ /* 0x0009e40000100a00 */
[----:B----4-:R-:W-:Y:S07]  /*19030*/  HMMA.1688.F32.TF32 R80, R4, R30, R244 ;  /* 0x0000001e0450723c */ /* 0x010fee00000810f4 */
[----:B------:R-:W-:Y:S01]  /*19040*/  MOV R244, R63 ;  /* 0x0000003f00f47202 */ /* 0x000fe20000000f00 */
[----:B------:R-:W-:Y:S01]  /*19050*/  IMAD.MOV.U32 R245, RZ, RZ, R58 ;  /* 0x000000fffff57224 */ /* 0x000fe200078e003a */
[----:B------:R-:W2:Y:S01]  /*19060*/  LDL.LU R63, [R1+0x13c8] ;  /* 0x0013c800013f7983 */ /* 0x000ea20000300800 */
[----:B------:R-:W-:-:S02]  /*19070*/  IMAD.MOV.U32 R246, RZ, RZ, R59 ;  /* 0x000000fffff67224 */ /* 0x000fc400078e003b */
[----:B------:R-:W-:Y:S01]  /*19080*/  IMAD.MOV.U32 R247, RZ, RZ, R54 ;  /* 0x000000fffff77224 */ /* 0x000fe200078e0036 */
[----:B------:R-:W3:Y:S04]  /*19090*/  LDL.LU R58, [R1+0x13c4] ;  /* 0x0013c400013a7983 */ /* 0x000ee80000300800 */
[----:B------:R-:W3:Y:S04]  /*190a0*/  LDL.LU R59, [R1+0x13c0] ;  /* 0x0013c000013b7983 */ /* 0x000ee80000300800 */
[----:B------:R-:W4:Y:S04]  /*190b0*/  LDL.LU R54, [R1+0x13bc] ;  /* 0x0013bc0001367983 */ /* 0x000f280000300800 */
[----:B------:R-:W2:Y:S01]  /*190c0*/  LDL.LU R84, [R1+0x50] ;  /* 0x0000500001547983 */ /* 0x000ea20000300800 */
[----:B------:R-:W-:-:S03]  /*190d0*/  IMAD.MOV.U32 R33, RZ, RZ, R80 ;  /* 0x000000ffff217224 */ /* 0x000fc600078e0050 */
[----:B------:R-:W2:Y:S01]  /*190e0*/  LDL.LU R85, [R1+0x54] ;  /* 0x0000540001557983 */ /* 0x000ea20000300800 */
[----:B------:R-:W-:-:S03]  /*190f0*/  IMAD.MOV.U32 R80, RZ, RZ, R35 ;  /* 0x000000ffff507224 */ /* 0x000fc600078e0023 */
[----:B------:R-:W2:Y:S04]  /*19100*/  LDL.LU R86, [R1+0x58] ;  /* 0x0000580001567983 */ /* 0x000ea80000300800 */
[----:B------:R-:W2:Y:S04]  /*19110*/  LDL.LU R34, [R1+0x13b8] ;  /* 0x0013b80001227983 */ /* 0x000ea80000300800 */
[----:B------:R-:W2:Y:S01]  /*19120*/  LDL.LU R35, [R1+0x13b4] ;  /* 0x0013b40001237983 */ /* 0x000ea20000300800 */
[----:B------:R-:W-:Y:S01]  /*19130*/  IMAD.MOV.U32 R29, RZ, RZ, R89 ;  /* 0x000000ffff1d7224 */ /* 0x000fe200078e0059 */
[----:B------:R-:W-:Y:S01]  /*19140*/  MOV R89, R32 ;  /* 0x0000002000597202 */ /* 0x000fe20000000f00 */
[----:B------:R-:W-:-:S02]  /*19150*/  IMAD.MOV.U32 R16, RZ, RZ, R91 ;  /* 0x000000ffff107224 */ /* 0x000fc400078e005b */
[----:B------:R-:W-:Y:S02]  /*19160*/  IMAD.MOV.U32 R20, RZ, RZ, R90 ;  /* 0x000000ffff147224 */ /* 0x000fe400078e005a */
[----:B------:R-:W-:Y:S02]  /*19170*/  IMAD.MOV.U32 R91, RZ, RZ, R0 ;  /* 0x000000ffff5b7224 */ /* 0x000fe400078e0000 */
[----:B------:R-:W-:Y:S02]  /*19180*/  IMAD.MOV.U32 R90, RZ, RZ, R2 ;  /* 0x000000ffff5a7224 */ /* 0x000fe400078e0002 */
[----:B------:R-:W-:Y:S02]  /*19190*/  IMAD.MOV.U32 R32, RZ, RZ, R81 ;  /* 0x000000ffff207224 */ /* 0x000fe400078e0051 */
[----:B------:R-:W-:Y:S02]  /*191a0*/  IMAD.MOV.U32 R0, RZ, RZ, R83 ;  /* 0x000000ffff007224 */ /* 0x000fe400078e0053 */
[----:B------:R-:W-:Y:S01]  /*191b0*/  IMAD.MOV.U32 R2, RZ, RZ, R82 ;  /* 0x000000ffff027224 */ /* 0x000fe200078e0052 */
[----:B------:R-:W-:Y:S01]  /*191c0*/  MOV R82, R50 ;  /* 0x0000003200527202 */ /* 0x000fe20000000f00 */
[----:B------:R-:W-:-:S02]  /*191d0*/  IMAD.MOV.U32 R81, RZ, RZ, R55 ;  /* 0x000000ffff517224 */ /* 0x000fc400078e0037 */
[----:B------:R-:W4:Y:S01]  /*191e0*/  LDL.LU R55, [R1+0x13b0] ;  /* 0x0013b00001377983 */ /* 0x000f220000300800 */
[----:B------:R-:W-:-:S03]  /*191f0*/  IMAD.MOV.U32 R83, RZ, RZ, R51 ;  /* 0x000000ffff537224 */ /* 0x000fc600078e0033 */
[----:B------:R-:W3:Y:S04]  /*19200*/  LDL.LU R50, [R1+0x13ac] ;  /* 0x0013ac0001327983 */ /* 0x000ee80000300800 */
[----:B------:R-:W3:Y:S04]  /*19210*/  LDL.LU R51, [R1+0x13a8] ;  /* 0x0013a80001337983 */ /* 0x000ee80000300800 */
[----:B------:R-:W-:Y:S04]  /*19220*/  STL [R1+0x119c], R0 ;  /* 0x00119c0001007387 */ /* 0x000fe80000100800 */
[----:B------:R-:W-:Y:S04]  /*19230*/  STL [R1+0x1198], R2 ;  /* 0x0011980201007387 */ /* 0x000fe80000100800 */
[----:B------:R-:W-:Y:S04]  /*19240*/  STL [R1+0x1194], R32 ;  /* 0x0011942001007387 */ /* 0x000fe80000100800 */
[----:B------:R-:W-:Y:S01]  /*19250*/  STL [R1+0x1190], R33 ;  /* 0x0011902101007387 */ /* 0x000fe20000100800 */
[----:B--2---:R-:W-:Y:S07]  /*19260*/  HMMA.1688.F32.TF32 R92, R4, R34, R248 ;  /* 0x00000022045c723c */ /* 0x004fee00000810f8 */
[----:B------:R-:W-:-:S02]  /*19270*/  IMAD.MOV.U32 R248, RZ, RZ, R46 ;  /* 0x000000fffff87224 */ /* 0x000fc400078e002e */
[----:B------:R-:W-:Y:S01]  /*19280*/  IMAD.MOV.U32 R249, RZ, RZ, R47 ;  /* 0x000000fffff97224 */ /* 0x000fe200078e002f */
[----:B------:R-:W-:Y:S01]  /*19290*/  MOV R251, R39 ;  /* 0x0000002700fb7202 */ /* 0x000fe20000000f00 */
[----:B------:R-:W-:Y:S11]  /*192a0*/  IMAD.MOV.U32 R250, RZ, RZ, R38 ;  /* 0x000000fffffa7224 */ /* 0x000ff600078e0026 */
[----:B------:R-:W-:Y:S01]  /*192b0*/  @!UPT UIADD3 URZ, URZ, URZ, URZ ;  /* 0x0000003f3f3ff290 */ /* 0x000fe2000fffe03f */
[----:B------:R1:W-:Y:S04]  /*192c0*/  STL.64 [R1+0x658], R94 ;  /* 0x0006585e01007387 */ /* 0x0003e80000100a00 */
[----:B------:R-:W2:Y:S04]  /*192d0*/  LDL.LU R46, [R1+0x13a4] ;  /* 0x0013a400012e7983 */ /* 0x000ea80000300800 */
[----:B------:R-:W2:Y:S01]  /*192e0*/  LDL.LU R47, [R1+0x13a0] ;  /* 0x0013a000012f7983 */ /* 0x000ea20000300800 */
[----:B------:R-:W-:-:S03]  /*192f0*/  IMAD.MOV.U32 R48, RZ, RZ, R92 ;  /* 0x000000ffff307224 */ /* 0x000fc600078e005c */
[----:B------:R-:W2:Y:S01]  /*19300*/  LDL.LU R38, [R1+0x139c] ;  /* 0x00139c0001267983 */ /* 0x000ea20000300800 */
[----:B------:R-:W-:-:S03]  /*19310*/  IMAD.MOV.U32 R49, RZ, RZ, R93 ;  /* 0x000000ffff317224 */ /* 0x000fc600078e005d */
[----:B------:R-:W2:Y:S01]  /*19320*/  LDL.LU R39, [R1+0x1398] ;  /* 0x0013980001277983 */ /* 0x000ea20000300800 */
[----:B------:R-:W-:Y:S02]  /*19330*/  IMAD.MOV.U32 R92, RZ, RZ, R42 ;  /* 0x000000ffff5c7224 */ /* 0x000fe400078e002a */
[----:B------:R-:W-:Y:S01]  /*19340*/  IMAD.MOV.U32 R93, RZ, RZ, R43 ;  /* 0x000000ffff5d7224 */ /* 0x000fe200078e002b */
[----:B------:R-:W2:Y:S04]  /*19350*/  LDL.LU R42, [R1+0x1394] ;  /* 0x00139400012a7983 */ /* 0x000ea80000300800 */
[----:B------:R-:W2:Y:S01]  /*19360*/  LDL.LU R43, [R1+0x1390] ;  /* 0x00139000012b7983 */ /* 0x000ea20000300800 */
[----:B---3--:R-:W-:Y:S01]  /*19370*/  HMMA.1688.F32.TF32 R244, R4, R50, R244 ;  /* 0x0000003204f4723c */ /* 0x008fe200000810f4 */
[----:B-1----:R-:W-:-:S02]  /*19380*/  IMAD.MOV.U32 R94, RZ, RZ, R241 ;  /* 0x000000ffff5e7224 */ /* 0x002fc400078e00f1 */
[----:B------:R-:W3:Y:S01]  /*19390*/  LDL.LU R241, [R1+0x138c] ;  /* 0x00138c0001f17983 */ /* 0x000ee20000300800 */
[----:B------:R-:W-:-:S03]  /*193a0*/  IMAD.MOV.U32 R95, RZ, RZ, R242 ;  /* 0x000000ffff5f7224 */ /* 0x000fc600078e00f2 */
[----:B------:R-:W3:Y:S01]  /*193b0*/  LDL.LU R242, [R1+0x1388] ;  /* 0x0013880001f27983 */ /* 0x000ee20000300800 */
[----:B----4-:R-:W-:Y:S03]  /*193c0*/  HMMA.1688.F32.TF32 R248, R4, R54, R248 ;  /* 0x0000003604f8723c */ /* 0x010fe600000810f8 */
[----:B------:R-:W-:Y:S04]  /*193d0*/  STL [R1+0x1234], R49 ;  /* 0x0012343101007387 */ /* 0x000fe80000100800 */
[----:B------:R-:W-:Y:S09]  /*193e0*/  STL [R1+0x1230], R48 ;  /* 0x0012303001007387 */ /* 0x000ff20000100800 */
[----:B------:R-:W-:-:S02]  /*193f0*/  IMAD.MOV.U32 R65, RZ, RZ, R245 ;  /* 0x000000ffff417224 */ /* 0x000fc400078e00f5 */
[----:B------:R-:W-:-:S06]  /*19400*/  IMAD.MOV.U32 R64, RZ, RZ, R244 ;  /* 0x000000ffff407224 */ /* 0x000fcc00078e00f4 */
[----:B------:R-:W-:Y:S02]  /*19410*/  IMAD.MOV.U32 R68, RZ, RZ, R248 ;  /* 0x000000ffff447224 */ /* 0x000fe400078e00f8 */
[----:B------:R-:W-:Y:S01]  /*19420*/  IMAD.MOV.U32 R69, RZ, RZ, R249 ;  /* 0x000000ffff457224 */ /* 0x000fe200078e00f9 */
[C---:B--2---:R-:W-:Y:S08]  /*19430*/  HMMA.1688.F32.TF32 R88, R4.reuse, R38, R88 ;  /* 0x000000260458723c */ /* 0x044ff00000081058 */
[C---:B------:R-:W-:Y:S08]  /*19440*/  HMMA.1688.F32.TF32 R84, R4.reuse, R42, R84 ;  /* 0x0000002a0454723c */ /* 0x040ff00000081054 */
[----:B------:R-:W-:Y:S08]  /*19450*/  HMMA.1688.F32.TF32 R80, R4, R46, R80 ;  /* 0x0000002e0450723c */ /* 0x000ff00000081050 */
[----:B------:R-:W-:Y:S01]  /*19460*/  IMAD.MOV.U32 R53, RZ, RZ, R89 ;  /* 0x000000ffff357224 */ /* 0x000fe200078e0059 */
[----:B------:R-:W-:Y:S01]  /*19470*/  STL.64 [R1+0x6e8], R90 ;  /* 0x0006e85a01007387 */ /* 0x000fe20000100a00 */
[----:B------:R-:W-:Y:S01]  /*19480*/  IMAD.MOV.U32 R52, RZ, RZ, R88 ;  /* 0x000000ffff347224 */ /* 0x000fe200078e0058 */
[----:B------:R-:W-:Y:S01]  /*19490*/  MOV R88, R243 ;  /* 0x000000f300587202 */ /* 0x000fe20000000f00 */
[----:B------:R-:W-:Y:S01]  /*194a0*/  IMAD.MOV.U32 R89, RZ, RZ, R252 ;  /* 0x000000ffff597224 */ /* 0x000fe200078e00fc */
[----:B------:R-:W2:Y:S03]  /*194b0*/  LDL.LU R243, [R1+0x1384] ;  /* 0x0013840001f37983 */ /* 0x000ea60000300800 */
[----:B------:R-:W-:Y:S01]  /*194c0*/  IMAD.MOV.U32 R57, RZ, RZ, R85 ;  /* 0x000000ffff397224 */ /* 0x000fe200078e0055 */
[----:B------:R-:W4:Y:S01]  /*194d0*/  LDL.LU R252, [R1+0x1380] ;  /* 0x0013800001fc7983 */ /* 0x000f220000300800 */
[----:B------:R-:W-:-:S03]  /*194e0*/  IMAD.MOV.U32 R56, RZ, RZ, R84 ;  /* 0x000000ffff387224 */ /* 0x000fc600078e0054 */
[----:B------:R-:W-:Y:S04]  /*194f0*/  STL [R1+0x1174], R53 ;  /* 0x0011743501007387 */ /* 0x000fe80000100800 */
[----:B------:R-:W-:Y:S01]  /*19500*/  STL [R1+0x1170], R52 ;  /* 0x0011703401007387 */ /* 0x000fe20000100800 */
[----:B------:R-:W-:-:S03]  /*19510*/  MOV R61, R81 ;  /* 0x00000051003d7202 */ /* 0x000fc60000000f00 */
[----:B------:R1:W-:Y:S01]  /*19520*/  STL.64 [R1+0x8c8], R86 ;  /* 0x0008c85601007387 */ /* 0x0003e20000100a00 */
[----:B------:R-:W-:-:S03]  /*19530*/  IMAD.MOV.U32 R60, RZ, RZ, R80 ;  /* 0x000000ffff3c7224 */ /* 0x000fc600078e0050 */
[----:B-1----:R-:W2:Y:S04]  /*19540*/  LDL.LU.64 R86, [R1+0x1378] ;  /* 0x0013780001567983 */ /* 0x002ea80000300a00 */
[----:B------:R-:W2:Y:S04]  /*19550*/  LDL.LU.64 R84, [R1+0x1370] ;  /* 0x0013700001547983 */ /* 0x000ea80000300a00 */
[----:B------:R-:W-:Y:S04]  /*19560*/  STL [R1+0x1114], R57 ;  /* 0x0011143901007387 */ /* 0x000fe80000100800 */
[----:B------:R-:W-:Y:S04]  /*19570*/  STL [R1+0x1110], R56 ;  /* 0x0011103801007387 */ /* 0x000fe80000100800 */
[----:B------:R1:W-:Y:S04]  /*19580*/  STL.64 [R1+0x8b8], R82 ;  /* 0x0008b85201007387 */ /* 0x0003e80000100a00 */
[----:B-1----:R-:W2:Y:S04]  /*19590*/  LDL.LU.64 R82, [R1+0x1368] ;  /* 0x0013680001527983 */ /* 0x002ea80000300a00 */
[----:B------:R-:W2:Y:S04]  /*195a0*/  LDL.LU.64 R80, [R1+0x1360] ;  /* 0x0013600001507983 */ /* 0x000ea80000300a00 */
[----:B------:R-:W-:Y:S04]  /*195b0*/  STL [R1+0x111c], R61 ;  /* 0x00111c3d01007387 */ /* 0x000fe80000100800 */
[----:B------:R-:W-:Y:S04]  /*195c0*/  STL [R1+0x1118], R60 ;  /* 0x0011183c01007387 */ /* 0x000fe80000100800 */
[----:B------:R1:W-:Y:S04]  /*195d0*/  STL.64 [R1+0x8a8], R246 ;  /* 0x0008a8f601007387 */ /* 0x0003e80000100a00 */
[----:B-1----:R-:W3:Y:S04]  /*195e0*/  LDL.LU.64 R246, [R1+0x1358] ;  /* 0x0013580001f67983 */ /* 0x002ee80000300a00 */
[----:B------:R-:W3:Y:S04]  /*195f0*/  LDL.LU.64 R244, [R1+0x1350] ;  /* 0x0013500001f47983 */ /* 0x000ee80000300a00 */
[----:B------:R-:W-:Y:S04]  /*19600*/  STL [R1+0x1124], R65 ;  /* 0x0011244101007387 */ /* 0x000fe80000100800 */
[----:B------:R-:W-:Y:S04]  /*19610*/  STL [R1+0x1120], R64 ;  /* 0x0011204001007387 */ /* 0x000fe80000100800 */
[----:B------:R1:W-:Y:S04]  /*19620*/  STL.64 [R1+0x898], R250 ;  /* 0x000898fa01007387 */ /* 0x0003e80000100a00 */
[----:B-1----:R-:W4:Y:S04]  /*19630*/  LDL.LU.64 R250, [R1+0x1348] ;  /* 0x0013480001fa7983 */ /* 0x002f280000300a00 */
[----:B------:R-:W4:Y:S01]  /*19640*/  LDL.LU.64 R248, [R1+0x1340] ;  /* 0x0013400001f87983 */ /* 0x000f220000300a00 */
[----:B------:R-:W-:-:S02]  /*19650*/  IMAD.MOV.U32 R90, RZ, RZ, R37 ;  /* 0x000000ffff5a7224 */ /* 0x000fc400078e0025 */
[----:B------:R-:W-:Y:S01]  /*19660*/  IMAD.MOV.U32 R91, RZ, RZ, R36 ;  /* 0x000000ffff5b7224 */ /* 0x000fe200078e0024 */
[C---:B------:R-:W-:Y:S08]  /*19670*/  HMMA.1688.F32.TF32 R92, R4.reuse, R58, R92 ;  /* 0x0000003a045c723c */ /* 0x040ff0000008105c */
[----:B------:R-:W-:Y:S01]  /*19680*/  HMMA.1688.F32.TF32 R88, R4, R62, R88 ;  /* 0x0000003e0458723c */ /* 0x000fe20000081058 */
[----:B------:R-:W-:Y:S04]  /*19690*/  STL [R1+0x112c], R69 ;  /* 0x00112c4501007387 */ /* 0x000fe80000100800 */
[----:B------:R1:W-:Y:S03]  /*196a0*/  STL [R1+0x1128], R68 ;  /* 0x0011284401007387 */ /* 0x0003e60000100800 */
[----:B------:R-:W-:Y:S08]  /*196b0*/  HMMA.1688.F32.TF32 R8, R12, R76, R8 ;  /* 0x0000004c0c08723c */ /* 0x000ff00000081008 */
[----:B------:R-:W-:Y:S01]  /*196c0*/  IMAD.MOV.U32 R72, RZ, RZ, R92 ;  /* 0x000000ffff487224 */ /* 0x000fe200078e005c */
[----:B------:R-:W-:Y:S01]  /*196d0*/  MOV R73, R93 ;  /* 0x0000005d00497202 */ /* 0x000fe20000000f00 */
[----:B------:R-:W-:-:S02]  /*196e0*/  IMAD.MOV.U32 R57, RZ, RZ, R94 ;  /* 0x000000ffff397224 */ /* 0x000fc400078e005e */
[----:B------:R-:W-:-:S04]  /*196f0*/  IMAD.MOV.U32 R56, RZ, RZ, R95 ;  /* 0x000000ffff387224 */ /* 0x000fc800078e005f */
[----:B------:R-:W-:Y:S01]  /*19700*/  IMAD.MOV.U32 R76, RZ, RZ, R88 ;  /* 0x000000ffff4c7224 */ /* 0x000fe200078e0058 */
[----:B-1----:R-:W-:Y:S01]  /*19710*/  MOV R68, R91 ;  /* 0x0000005b00447202 */ /* 0x002fe20000000f00 */
[----:B------:R-:W-:Y:S02]  /*19720*/  IMAD.MOV.U32 R77, RZ, RZ, R89 ;  /* 0x000000ffff4d7224 */ /* 0x000fe400078e0059 */
[----:B------:R-:W-:Y:S01]  /*19730*/  IMAD.MOV.U32 R69, RZ, RZ, R90 ;  /* 0x000000ffff457224 */ /* 0x000fe200078e005a */
[----:B------:R-:W-:Y:S04]  /*19740*/  STL [R1+0x113c], R56 ;  /* 0x00113c3801007387 */ /* 0x000fe80000100800 */
[----:B------:R-:W-:Y:S04]  /*19750*/  STL [R1+0x1138], R57 ;  /* 0x0011383901007387 */ /* 0x000fe80000100800 */
[----:B------:R-:W-:Y:S04]  /*19760*/  STL [R1+0x1134], R73 ;  /* 0x0011344901007387 */ /* 0x000fe80000100800 */
[----:B------:R1:W-:Y:S04]  /*19770*/  STL [R1+0x1130], R72 ;  /* 0x0011304801007387 */ /* 0x0003e80000100800 */
[----:B------:R-:W-:Y:S04]  /*19780*/  STL [R1+0x114c], R68 ;  /* 0x00114c4401007387 */ /* 0x000fe80000100800 */
[----:B------:R1:W-:Y:S04]  /*19790*/  STL [R1+0x1148], R77 ;  /* 0x0011484d01007387 */ /* 0x0003e80000100800 */
[----:B------:R1:W-:Y:S04]  /*197a0*/  STL [R1+0x1144], R76 ;  /* 0x0011444c01007387 */ /* 0x0003e80000100800 */
[----:B------:R1:W-:Y:S01]  /*197b0*/  STL [R1+0x1140], R69 ;  /* 0x0011404501007387 */ /* 0x0003e20000100800 */
[C---:B--2---:R-:W-:Y:S08]  /*197c0*/  HMMA.1688.F32.TF32 R80, R4.reuse, R74, R80 ;  /* 0x0000004a0450723c */ /* 0x044ff00000081050 */
[C---:B---3--:R-:W-:Y:S08]  /*197d0*/  HMMA.1688.F32.TF32 R88, R4.reuse, R70, R244 ;  /* 0x000000460458723c */ /* 0x048ff000000810f4 */
[----:B----4-:R-:W-:Y:S11]  /*197e0*/  HMMA.1688.F32.TF32 R92, R4, R66, R248 ;  /* 0x00000042045c723c */ /* 0x010ff600000810f8 */
[----:B------:R-:W-:Y:S05]  /*197f0*/  @!UPT UIADD3 URZ, URZ, URZ, URZ ;  /* 0x0000003f3f3ff290 */ /* 0x000fea000fffe03f */
[----:B-1----:R-:W-:Y:S02]  /*19800*/  IMAD.MOV.U32 R72, RZ, RZ, R91 ;  /* 0x000000ffff487224 */ /* 0x002fe400078e005b */
[----:B------:R-:W-:Y:S02]  /*19810*/  IMAD.MOV.U32 R73, RZ, RZ, R90 ;  /* 0x000000ffff497224 */ /* 0x000fe400078e005a */
[----:B------:R-:W-:Y:S02]  /*19820*/  IMAD.MOV.U32 R56, RZ, RZ, R88 ;  /* 0x000000ffff387224 */ /* 0x000fe400078e0058 */
[----:B------:R-:W-:Y:S01]  /*19830*/  IMAD.MOV.U32 R57, RZ, RZ, R89 ;  /* 0x000000ffff397224 */ /* 0x000fe200078e0059 */
[----:B------:R-:W-:Y:S01]  /*19840*/  MOV R77, R81 ;  /* 0x00000051004d7202 */ /* 0x000fe20000000f00 */
[----:B------:R-:W-:Y:S02]  /*19850*/  IMAD.MOV.U32 R68, RZ, RZ, R80 ;  /* 0x000000ffff447224 */ /* 0x000fe400078e0050 */
[----:B------:R-:W-:-:S02]  /*19860*/  IMAD.MOV.U32 R76, RZ, RZ, R82 ;  /* 0x000000ffff4c7224 */ /* 0x000fc400078e0052 */
[----:B------:R-:W-:Y:S01]  /*19870*/  IMAD.MOV.U32 R69, RZ, RZ, R83 ;  /* 0x000000ffff457224 */ /* 0x000fe200078e0053 */
[----:B------:R1:W-:Y:S04]  /*19880*/  STL.64 [R1+0x860], R92 ;  /* 0x0008605c01007387 */ /* 0x0003e80000100a00 */
[----:B------:R2:W-:Y:S04]  /*19890*/  STL.64 [R1+0x868], R94 ;  /* 0x0008685e01007387 */ /* 0x0005e80000100a00 */
[----:B------:R-:W-:Y:S04]  /*198a0*/  STL [R1+0x115c], R72 ;  /* 0x00115c4801007387 */ /* 0x000fe80000100800 */
[----:B------:R3:W-:Y:S04]  /*198b0*/  STL [R1+0x1158], R73 ;  /* 0x0011584901007387 */ /* 0x0007e80000100800 */
[----:B------:R-:W-:Y:S04]  /*198c0*/  STL [R1+0x1154], R56 ;  /* 0x0011543801007387 */ /* 0x000fe80000100800 */
[----:B------:R-:W-:Y:S04]  /*198d0*/  STL [R1+0x1150], R57 ;  /* 0x0011503901007387 */ /* 0x000fe80000100800 */
[----:B------:R-:W4:Y:S04]  /*198e0*/  LDL.LU R80, [R1+0x110] ;  /* 0x0001100001507983 */ /* 0x000f280000300800 */
[----:B------:R-:W4:Y:S04]  /*198f0*/  LDL.LU R81, [R1+0x114] ;  /* 0x0001140001517983 */ /* 0x000f280000300800 */
[----:B------:R-:W4:Y:S04]  /*19900*/  LDL.LU R82, [R1+0x118] ;  /* 0x0001180001527983 */ /* 0x000f280000300800 */
[----:B------:R-:W4:Y:S04]  /*19910*/  LDL.LU R83, [R1+0x11c] ;  /* 0x00011c0001537983 */ /* 0x000f280000300800 */
[----:B-1----:R-:W4:Y:S04]  /*19920*/  LDL.LU R92, [R1+0x3f0] ;  /* 0x0003f000015c7983 */ /* 0x002f280000300800 */
[----:B------:R-:W4:Y:S04]  /*19930*/  LDL.LU R93, [R1+0x3f4] ;  /* 0x0003f400015d7983 */ /* 0x000f280000300800 */
[----:B--2---:R-:W4:Y:S04]  /*19940*/  LDL.LU R94, [R1+0x3f8] ;  /* 0x0003f800015e7983 */ /* 0x004f280000300800 */
[----:B------:R-:W4:Y:S04]  /*19950*/  LDL.LU R95, [R1+0x3fc] ;  /* 0x0003fc00015f7983 */ /* 0x000f280000300800 */
[----:B------:R-:W2:Y:S04]  /*19960*/  LDL.LU R88, [R1+0x370] ;  /* 0x0003700001587983 */ /* 0x000ea80000300800 */
[----:B------:R-:W2:Y:S04]  /*19970*/  LDL.LU R89, [R1+0x374] ;  /* 0x0003740001597983 */ /* 0x000ea80000300800 */
[----:B------:R-:W2:Y:S04]  /*19980*/  LDL.LU R90, [R1+0x378] ;  /* 0x00037800015a7983 */ /* 0x000ea80000300800 */
[----:B------:R-:W2:Y:S01]  /*19990*/  LDL.LU R91, [R1+0x37c] ;  /* 0x00037c00015b7983 */ /* 0x000ea20000300800 */
[----:B------:R-:W-:Y:S01]  /*199a0*/  IMAD.MOV.U32 R15, RZ, RZ, R8 ;  /* 0x000000ffff0f7224 */ /* 0x000fe200078e0008 */
[----:B------:R-:W-:Y:S01]  /*199b0*/  MOV R13, R10 ;  /* 0x0000000a000d7202 */ /* 0x000fe20000000f00 */
[----:B------:R-:W-:Y:S01]  /*199c0*/  IMAD.MOV.U32 R14, RZ, RZ, R9 ;  /* 0x000000ffff0e7224 */ /* 0x000fe200078e0009 */
[----:B------:R-:W-:Y:S01]  /*199d0*/  LDS R8, [R3+0x4100] ;  /* 0x0041000003087984 */ /* 0x000fe20000000800 */
[----:B------:R-:W-:-:S03]  /*199e0*/  IMAD.MOV.U32 R12, RZ, RZ, R11 ;  /* 0x000000ffff0c7224 */ /* 0x000fc600078e000b */
[----:B------:R-:W-:Y:S04]  /*199f0*/  LDS R10, [R3+0x6100] ;  /* 0x00610000030a7984 */ /* 0x000fe80000000800 */
[----:B------:R-:W-:Y:S04]  /*19a00*/  LDS R9, [R240+0x4100] ;  /* 0x00410000f0097984 */ /* 0x000fe80000000800 */
[----:B------:R-:W4:Y:S01]  /*19a10*/  LDS R11, [R240+0x6100] ;  /* 0x00610000f00b7984 */ /* 0x000f220000000800 */
[----:B------:R-:W-:Y:S03]  /*19a20*/  HMMA.1688.F32.TF32 R4, R4, R78, R84 ;  /* 0x0000004e0404723c */ /* 0x000fe60000081054 */
[----:B------:R-:W-:Y:S04]  /*19a30*/  STL [R1+0x116c], R69 ;  /* 0x00116c4501007387 */ /* 0x000fe80000100800 */
[----:B------:R-:W-:Y:S04]  /*19a40*/  STL [R1+0x1168], R76 ;  /* 0x0011684c01007387 */ /* 0x000fe80000100800 */
[----:B------:R-:W-:Y:S04]  /*19a50*/  STL [R1+0x1164], R77 ;  /* 0x0011644d01007387 */ /* 0x000fe80000100800 */
[----:B------:R-:W-:Y:S04]  /*19a60*/  STL [R1+0x1160], R68 ;  /* 0x0011604401007387 */ /* 0x000fe80000100800 */
[----:B------:R-:W2:Y:S04]  /*19a70*/  LDL.LU R84, [R1+0x2a0] ;  /* 0x0002a00001547983 */ /* 0x000ea80000300800 */
[----:B------:R-:W2:Y:S04]  /*19a80*/  LDL.LU R85, [R1+0x2a4] ;  /* 0x0002a40001557983 */ /* 0x000ea80000300800 */
[----:B------:R-:W2:Y:S04]  /*19a90*/  LDL.LU R86, [R1+0x2a8] ;  /* 0x0002a80001567983 */ /* 0x000ea80000300800 */
[----:B------:R-:W2:Y:S04]  /*19aa0*/  LDL.LU R87, [R1+0x2ac] ;  /* 0x0002ac0001577983 */ /* 0x000ea80000300800 */
[----:B------:R-:W2:Y:S04]  /*19ab0*/  LDL.LU R244, [R1+0xd0] ;  /* 0x0000d00001f47983 */ /* 0x000ea80000300800 */
[----:B------:R-:W2:Y:S04]  /*19ac0*/  LDL.LU R245, [R1+0xd4] ;  /* 0x0000d40001f57983 */ /* 0x000ea80000300800 */
[----:B------:R-:W2:Y:S04]  /*19ad0*/  LDL.LU R246, [R1+0xd8] ;  /* 0x0000d80001f67983 */ /* 0x000ea80000300800 */
[----:B------:R-:W2:Y:S01]  /*19ae0*/  LDL.LU R247, [R1+0xdc] ;  /* 0x0000dc0001f77983 */ /* 0x000ea20000300800 */
[----:B---3--:R-:W-:-:S02]  /*19af0*/  IMAD.MOV.U32 R73, RZ, RZ, R5 ;  /* 0x000000ffff497224 */ /* 0x008fc400078e0005 */
[----:B------:R-:W-:Y:S02]  /*19b00*/  IMAD.MOV.U32 R72, RZ, RZ, R4 ;  /* 0x000000ffff487224 */ /* 0x000fe400078e0004 */
[----:B------:R-:W-:Y:S01]  /*19b10*/  IMAD.MOV.U32 R249, RZ, RZ, R243 ;  /* 0x000000fffff97224 */ /* 0x000fe200078e00f3 */
[----:B------:R1:W-:Y:S01]  /*19b20*/  STL [R1+0x117c], R73 ;  /* 0x00117c4901007387 */ /* 0x0003e20000100800 */
[----:B------:R-:W-:-:S03]  /*19b30*/  IMAD.MOV.U32 R250, RZ, RZ, R242 ;  /* 0x000000fffffa7224 */ /* 0x000fc600078e00f2 */
[----:B------:R3:W-:Y:S01]  /*19b40*/  STL [R1+0x1178], R72 ;  /* 0x0011784801007387 */ /* 0x0007e20000100800 */
[C---:B----4-:R-:W-:Y:S08]  /*19b50*/  HMMA.1688.F32.TF32 R92, R8.reuse, R18, R92 ;  /* 0x00000012085c723c */ /* 0x050ff0000008105c */
[C---:B--2---:R-:W-:Y:S08]  /*19b60*/  HMMA.1688.F32.TF32 R88, R8.reuse, R22, R88 ;  /* 0x000000160858723c */ /* 0x044ff00000081058 */
[----:B------:R-:W-:Y:S08]  /*19b70*/  HMMA.1688.F32.TF32 R80, R8, R30, R80 ;  /* 0x0000001e0850723c */ /* 0x000ff00000081050 */
[----:B------:R-:W-:Y:S01]  /*19b80*/  IMAD.MOV.U32 R32, RZ, RZ, R94 ;  /* 0x000000ffff207224 */ /* 0x000fe200078e005e */
[----:B------:R-:W-:Y:S01]  /*19b90*/  MOV R2, R93 ;  /* 0x0000005d00027202 */ /* 0x000fe20000000f00 */
[----:B------:R-:W-:-:S02]  /*19ba0*/  IMAD.MOV.U32 R33, RZ, RZ, R95 ;  /* 0x000000ffff217224 */ /* 0x000fc400078e005f */
[----:B------:R-:W-:Y:S01]  /*19bb0*/  IMAD.MOV.U32 R248, RZ, RZ, R252 ;  /* 0x000000fffff87224 */ /* 0x000fe200078e00fc */
[----:B------:R-:W2:Y:S01]  /*19bc0*/  LDL.LU.64 R94, [R1+0x1338] ;  /* 0x00133800015e7983 */ /* 0x000ea20000300a00 */
[----:B------:R-:W-:-:S03]  /*19bd0*/  IMAD.MOV.U32 R0, RZ, RZ, R92 ;  /* 0x000000ffff007224 */ /* 0x000fc600078e005c */
[----:B------:R-:W2:Y:S01]  /*19be0*/  LDL.LU.64 R92, [R1+0x1330] ;  /* 0x00133000015c7983 */ /* 0x000ea20000300a00 */
[----:B------:R-:W-:Y:S01]  /*19bf0*/  IMAD.MOV.U32 R251, RZ, RZ, R241 ;  /* 0x000000fffffb7224 */ /* 0x000fe200078e00f1 */
[----:B------:R-:W-:Y:S01]  /*19c00*/  MOV R57, R7 ;  /* 0x0000000700397202 */ /* 0x000fe20000000f00 */
[----:B------:R-:W-:Y:S01]  /*19c10*/  IMAD.MOV.U32 R56, RZ, RZ, R6 ;  /* 0x000000ffff387224 */ /* 0x000fe200078e0006 */
[----:B------:R-:W-:Y:S01]  /*19c20*/  LDS R4, [R3+0x4200] ;  /* 0x0042000003047984 */ /* 0x000fe20000000800 */
[----:B------:R-:W-:Y:S01]  /*19c30*/  IMAD.MOV.U32 R243, RZ, RZ, R90 ;  /* 0x000000fffff37224 */ /* 0x000fe200078e005a */
[----:B------:R-:W-:Y:S01]  /*19c40*/  MOV R242, R91 ;  /* 0x0000005b00f27202 */ /* 0x000fe20000000f00 */
[----:B------:R-:W-:Y:S01]  /*19c50*/  IMAD.MOV.U32 R49, RZ, RZ, R88 ;  /* 0x000000ffff317224 */ /* 0x000fe200078e0058 */
[----:B------:R-:W4:Y:S01]  /*19c60*/  LDL.LU.64 R90, [R1+0x1328] ;  /* 0x00132800015a7983 */ /* 0x000f220000300a00 */
[----:B------:R-:W-:-:S03]  /*19c70*/  IMAD.MOV.U32 R48, RZ, RZ, R89 ;  /* 0x000000ffff307224 */ /* 0x000fc600078e0059 */
[----:B------:R-:W4:Y:S01]  /*19c80*/  LDL.LU.64 R88, [R1+0x1320] ;  /* 0x0013200001587983 */ /* 0x000f220000300a00 */
[----:B------:R-:W-:Y:S01]  /*19c90*/  IMAD.MOV.U32 R41, RZ, RZ, R80 ;  /* 0x000000ffff297224 */ /* 0x000fe200078e0050 */
[----:B------:R-:W-:Y:S01]  /*19ca0*/  MOV R40, R81 ;  /* 0x0000005100287202 */ /* 0x000fe20000000f00 */
[----:B------:R-:W-:Y:S01]  /*19cb0*/  IMAD.MOV.U32 R37, RZ, RZ, R82 ;  /* 0x000000ffff257224 */ /* 0x000fe200078e0052 */
[----:B------:R-:W-:Y:S01]  /*19cc0*/  LDS R6, [R3+0x6200] ;  /* 0x0062000003067984 */ /* 0x000fe20000000800 */
[----:B------:R-:W-:-:S03]  /*19cd0*/  IMAD.MOV.U32 R36, RZ, RZ, R83 ;  /* 0x000000ffff247224 */ /* 0x000fc600078e0053 */
[----:B------:R-:W-:Y:S04]  /*19ce0*/  LDS R5, [R240+0x4200] ;  /* 0x00420000f0057984 */ /* 0x000fe80000000800 */
[----:B------:R-:W1:Y:S01]  /*19cf0*/  LDS R7, [R240+0x6200] ;  /* 0x00620000f0077984 */ /* 0x000e620000000800 */
[C---:B------:R-:W-:Y:S11]  /*19d00*/  HMMA.1688.F32.TF32 R80, R8.reuse, R34, R244 ;  /* 0x000000220850723c */ /* 0x040ff600000810f4 */
[----:B------:R-:W-:Y:S11]  /*19d10*/  @!UPT UIADD3 URZ, URZ, URZ, URZ ;  /* 0x0000003f3f3ff290 */ /* 0x000ff6000fffe03f */
[----:B------:R-:W-:Y:S02]  /*19d20*/  @!UPT UIADD3 URZ, URZ, URZ, URZ ;  /* 0x0000003f3f3ff290 */ /* 0x000fe4000fffe03f */
[----:B-1----:R-:W-:Y:S01]  /*19d30*/  IMAD.MOV.U32 R73, RZ, RZ, R80 ;  /* 0x000000ffff497224 */ /* 0x002fe200078e0050 */
[----:B------:R-:W-:Y:S01]  /*19d40*/  MOV R52, R83 ;  /* 0x0000005300347202 */ /* 0x000fe20000000f00 */
[----:B---3--:R-:W-:Y:S02]  /*19d50*/  IMAD.MOV.U32 R72, RZ, RZ, R81 ;  /* 0x000000ffff487224 */ /* 0x008fe400078e0051 */
[----:B------:R-:W-:Y:S02]  /*19d60*/  IMAD.MOV.U32 R53, RZ, RZ, R82 ;  /* 0x000000ffff357224 */ /* 0x000fe400078e0052 */
[C---:B------:R-:W-:Y:S08]  /*19d70*/  HMMA.1688.F32.TF32 R80, R8.reuse, R38, R248 ;  /* 0x000000260850723c */ /* 0x040ff000000810f8 */
[----:B------:R-:W-:Y:S11]  /*19d80*/  HMMA.1688.F32.TF32 R84, R8, R26, R84 ;  /* 0x0000001a0854723c */ /* 0x000ff60000081054 */
[----:B------:R-:W-:Y:S05]  /*19d90*/  @!UPT UIADD3 URZ, URZ, URZ, URZ ;  /* 0x0000003f3f3ff290 */ /* 0x000fea000fffe03f */
[----:B------:R-:W-:Y:S02]  /*19da0*/  IMAD.MOV.U32 R69, RZ, RZ, R80 ;  /* 0x000000ffff457224 */ /* 0x000fe400078e0050 */
[----:B------:R-:W-:Y:S02]  /*19db0*/  IMAD.MOV.U32 R76, RZ, RZ, R81 ;  /* 0x000000ffff4c7224 */ /* 0x000fe400078e0051 */
[----:B------:R-:W-:Y:S02]  /*19dc0*/  IMAD.MOV.U32 R77, RZ, RZ, R82 ;  /* 0x000000ffff4d7224 */ /* 0x000fe400078e0052 */
[----:B------:R-:W-:Y:S02]  /*19dd0*/  IMAD.MOV.U32 R68, RZ, RZ, R83 ;  /* 0x000000ffff447224 */ /* 0x000fe400078e0053 */
[----:B------:R-:W-:Y:S02]  /*19de0*/  IMAD.MOV.U32 R252, RZ, RZ, R84 ;  /* 0x000000fffffc7224 */ /* 0x000fe400078e0054 */
[----:B------:R-:W-:-:S02]  /*19df0*/  IMAD.MOV.U32 R241, RZ, RZ, R85 ;  /* 0x000000fffff17224 */ /* 0x000fc400078e0055 */
[----:B------:R-:W-:Y:S02]  /*19e00*/  IMAD.MOV.U32 R45, RZ, RZ, R86 ;  /* 0x000000ffff2d7224 */ /* 0x000fe400078e0056 */
[----:B------:R-:W-:Y:S02]  /*19e10*/  IMAD.MOV.U32 R44, RZ, RZ, R87 ;  /* 0x000000ffff2c7224 */ /* 0x000fe400078e0057 */
[C---:B------:R-:W-:Y:S08]  /*19e20*/  HMMA.1688.F32.TF32 R84, R8.reuse, R50, R96 ;  /* 0x000000320854723c */ /* 0x040ff00000081060 */
[C---:B----4-:R-:W-:Y:S08]  /*19e30*/  HMMA.1688.F32.TF32 R80, R8.reuse, R42, R88 ;  /* 0x0000002a0850723c */ /* 0x050ff00000081058 */
[C---:B--2---:R-:W-:Y:S11]  /*19e40*/  HMMA.1688.F32.TF32 R88, R8.reuse, R46, R92 ;  /* 0x0000002e0858723c */ /* 0x044ff6000008105c */
[----:B------:R-:W-:Y:S04]  /*19e50*/  @!UPT UIADD3 URZ, URZ, URZ, URZ ;  /* 0x0000003f3f3ff290 */ /* 0x000fe8000fffe03f */
[----:B------:R-:W-:Y:S04]  /*19e60*/  STL.64 [R1+0x820], R80 ;  /* 0x0008205001007387 */ /* 0x000fe80000100a00 */
[----:B------:R1:W-:Y:S02]  /*19e70*/  STL.64 [R1+0x828], R82 ;  /* 0x0008285201007387 */ /* 0x0003e40000100a00 */
[C---:B-1----:R-:W-:Y:S02]  /*19e80*/  HMMA.1688.F32.TF32 R80, R8.reuse, R54, R100 ;  /* 0x000000360850723c */ /* 0x042fe40000081064 */
[----:B------:R-:W-:Y:S04]  /*19e90*/  STL.64 [R1+0x810], R88 ;  /* 0x0008105801007387 */ /* 0x000fe80000100a00 */
[----:B------:R1:W-:Y:S04]  /*19ea0*/  STL.64 [R1+0x818], R90 ;  /* 0x0008185a01007387 */ /* 0x0003e80000100a00 */
[----:B------:R-:W-:Y:S04]  /*19eb0*/  STL.64 [R1+0x800], R84 ;  /* 0x0008005401007387 */ /* 0x000fe80000100a00 */
[----:B------:R2:W-:Y:S01]  /*19ec0*/  STL.64 [R1+0x808], R86 ;  /* 0x0008085601007387 */ /* 0x0005e20000100a00 */
[C---:B-1----:R-:W-:Y:S08]  /*19ed0*/  HMMA.1688.F32.TF32 R88, R8.reuse, R58, R104 ;  /* 0x0000003a0858723c */ /* 0x042ff00000081068 */
[----:B------:R-:W-:Y:S01]  /*19ee0*/  STL.64 [R1+0x7f0], R80 ;  /* 0x0007f05001007387 */ /* 0x000fe20000100a00 */
[C---:B--2---:R-:W-:Y:S03]  /*19ef0*/  HMMA.1688.F32.TF32 R84, R8.reuse, R62, R108 ;  /* 0x0000003e0854723c */ /* 0x044fe6000008106c */
[----:B------:R1:W-:Y:S05]  /*19f00*/  STL.64 [R1+0x7f8], R82 ;  /* 0x0007f85201007387 */ /* 0x0003ea0000100a00 */
[C---:B-1----:R-:W-:Y:S06]  /*19f10*/  HMMA.1688.F32.TF32 R80, R8.reuse, R66, R112 ;  /* 0x000000420850723c */ /* 0x042fec0000081070 */
[----:B------:R-:W-:Y:S04]  /*19f20*/  STL.64 [R1+0x7e0], R88 ;  /* 0x0007e05801007387 */ /* 0x000fe80000100a00 */
[----:B------:R-:W-:Y:S04]  /*19f30*/  STL.64 [R1+0x7e8], R90 ;  /* 0x0007e85a01007387 */ /* 0x000fe80000100a00 */
[----:B------:R-:W2:Y:S04]  /*19f40*/  LDL.LU R96, [R1+0x460] ;  /* 0x0004600001607983 */ /* 0x000ea80000300800 */
[----:B------:R-:W-:Y:S04]  /*19f50*/  STL.64 [R1+0x7d0], R84 ;  /* 0x0007d05401007387 */ /* 0x000fe80000100a00 */
[----:B------:R-:W-:Y:S04]  /*19f60*/  STL.64 [R1+0x7d8], R86 ;  /* 0x0007d85601007387 */ /* 0x000fe80000100a00 */
[----:B------:R1:W-:Y:S04]  /*19f70*/  STL.64 [R1+0x7c0], R80 ;  /* 0x0007c05001007387 */ /* 0x0003e80000100a00 */
[----:B------:R3:W-:Y:S04]  /*19f80*/  STL.64 [R1+0x7c8], R82 ;  /* 0x0007c85201007387 */ /* 0x0007e80000100a00 */
[----:B------:R-:W2:Y:S04]  /*19f90*/  LDL.LU R97, [R1+0x464] ;  /* 0x0004640001617983 */ /* 0x000ea80000300800 */
[----:B------:R-:W2:Y:S04]  /*19fa0*/  LDL.LU R98, [R1+0x468] ;  /* 0x0004680001627983 */ /* 0x000ea80000300800 */
[----:B------:R-:W2:Y:S04]  /*19fb0*/  LDL.LU R99, [R1+0x46c] ;  /* 0x00046c0001637983 */ /* 0x000ea80000300800 */
[----:B-1----:R-:W4:Y:S04]  /*19fc0*/  LDL.LU R80, [R1+0x3b0] ;  /* 0x0003b00001507983 */ /* 0x002f280000300800 */
[----:B------:R-:W4:Y:S04]  /*19fd0*/  LDL.LU R81, [R1+0x3b4] ;  /* 0x0003b40001517983 */ /* 0x000f280000300800 */
[----:B---3--:R-:W4:Y:S04]  /*19fe0*/  LDL.LU R82, [R1+0x3b8] ;  /* 0x0003b80001527983 */ /* 0x008f280000300800 */
[----:B------:R-:W4:Y:S01]  /*19ff0*/  LDL.LU R83, [R1+0x3bc] ;  /* 0x0003bc0001537983 */ /* 0x000f220000300800 */
[C---:B------:R-:W-:Y:S03]  /*1a000*/  HMMA.1688.F32.TF32 R100, R8.reuse, R70, R116 ;  /* 0x000000460864723c */ /* 0x040fe60000081074 */
        /* <DEDUP_REMOVED lines=17> */
[----:B------:R-:W-:Y:S04]  /*1a120*/  STL.64 [R1+0x7b0], R100 ;  /* 0x0007b06401007387 */ /* 0x000fe80000100a00 */
[----:B------:R1:W-:Y:S04]  /*1a130*/  STL.64 [R1+0x7b8], R102 ;  /* 0x0007b86601007387 */ /* 0x0003e80000100a00 */
[----:B------:R-:W3:Y:S04]  /*1a140*/  LDL.LU R85, [R1+0x64] ;  /* 0x0000640001557983 */ /* 0x000ee80000300800 */
[----:B------:R-:W3:Y:S04]  /*1a150*/  LDL.LU R86, [R1+0x68] ;  /* 0x0000680001567983 */ /* 0x000ee80000300800 */
[----:B------:R-:W3:Y:S01]  /*1a160*/  LDL.LU R87, [R1+0x6c] ;  /* 0x00006c0001577983 */ /* 0x000ee20000300800 */
[C---:B------:R-:W-:Y:S08]  /*1a170*/  HMMA.1688.F32.TF32 R104, R8.reuse, R74, R120 ;  /* 0x0000004a0868723c */ /* 0x040ff00000081078 */
[----:B-1----:R-:W-:Y:S01]  /*1a180*/  HMMA.1688.F32.TF32 R100, R8, R78, R124 ;  /* 0x0000004e0864723c */ /* 0x002fe2000008107c */
[----:B------:R-:W-:Y:S04]  /*1a190*/  LDS R8, [R3+0x4300] ;  /* 0x0043000003087984 */ /* 0x000fe80000000800 */
[----:B------:R-:W-:Y:S04]  /*1a1a0*/  LDS R10, [R3+0x6300] ;  /* 0x00630000030a7984 */ /* 0x000fe80000000800 */
[----:B------:R-:W-:Y:S04]  /*1a1b0*/  LDS R9, [R240+0x4300] ;  /* 0x00430000f0097984 */ /* 0x000fe80000000800 */
[----:B------:R-:W1:Y:S04]  /*1a1c0*/  LDS R11, [R240+0x6300] ;  /* 0x00630000f00b7984 */ /* 0x000e680000000800 */
[----:B------:R-:W-:Y:S04]  /*1a1d0*/  STL.64 [R1+0x7a0], R104 ;  /* 0x0007a06801007387 */ /* 0x000fe80000100a00 */
[----:B------:R-:W-:Y:S04]  /*1a1e0*/  STL.64 [R1+0x7a8], R106 ;  /* 0x0007a86a01007387 */ /* 0x000fe80000100a00 */
[----:B------:R-:W-:Y:S04]  /*1a1f0*/  STL.64 [R1+0x790], R100 ;  /* 0x0007906401007387 */ /* 0x000fe80000100a00 */
[----:B------:R4:W-:Y:S01]  /*1a200*/  STL.64 [R1+0x798], R102 ;  /* 0x0007986601007387 */ /* 0x0009e20000100a00 */
[C---:B--2---:R-:W-:Y:S08]  /*1a210*/  HMMA.1688.F32.TF32 R96, R4.reuse, R18, R96 ;  /* 0x000000120460723c */ /* 0x044ff00000081060 */
[C---:B----4-:R-:W-:Y:S11]  /*1a220*/  HMMA.1688.F32.TF32 R100, R4.reuse, R22, R80 ;  /* 0x000000160464723c */ /* 0x050ff60000081050 */
[----:B------:R-:W-:Y:S04]  /*1a230*/  @!UPT UIADD3 URZ, URZ, URZ, URZ ;  /* 0x0000003f3f3ff290 */ /* 0x000fe8000fffe03f */
[----:B------:R-:W-:Y:S04]  /*1a240*/  STL.64 [R1+0x1188], R98 ;  /* 0x0011886201007387 */ /* 0x000fe80000100a00 */
[----:B------:R-:W-:Y:S04]  /*1a250*/  STL.64 [R1+0x1180], R96 ;  /* 0x0011806001007387 */ /* 0x000fe80000100a00 */
[----:B------:R-:W1:Y:S04]  /*1a260*/  LDL.LU R80, [R1+0x4b0] ;  /* 0x0004b00001507983 */ /* 0x000e680000300800 */
[----:B------:R-:W1:Y:S04]  /*1a270*/  LDL.LU R81, [R1+0x4b4] ;  /* 0x0004b40001517983 */ /* 0x000e680000300800 */
[----:B------:R-:W1:Y:S04]  /*1a280*/  LDL.LU R82, [R1+0x4b8] ;  /* 0x0004b80001527983 */ /* 0x000e680000300800 */
[----:B------:R-:W1:Y:S01]  /*1a290*/  LDL.LU R83, [R1+0x4bc] ;  /* 0x0004bc0001537983 */ /* 0x000e620000300800 */
[C---:B---3--:R-:W-:Y:S03]  /*1a2a0*/  HMMA.1688.F32.TF32 R88, R4.reuse, R26, R88 ;  /* 0x0000001a0458723c */ /* 0x048fe60000081058 */
[----:B------:R-:W-:Y:S04]  /*1a2b0*/  STL.64 [R1+0x11a8], R102 ;  /* 0x0011a86601007387 */ /* 0x000fe80000100a00 */
[----:B------:R-:W-:Y:S01]  /*1a2c0*/  STL.64 [R1+0x11a0], R100 ;  /* 0x0011a06401007387 */ /* 0x000fe20000100a00 */
[C---:B------:R-:W-:Y:S08]  /*1a2d0*/  HMMA.1688.F32.TF32 R244, R4.reuse, R30, R244 ;  /* 0x0000001e04f4723c */ /* 0x040ff000000810f4 */
[C---:B------:R-:W-:Y:S07]  /*1a2e0*/  HMMA.1688.F32.TF32 R248, R4.reuse, R34, R248 ;  /* 0x0000002204f8723c */ /* 0x040fee00000810f8 */
[----:B------:R-:W-:Y:S04]  /*1a2f0*/  STL.64 [R1+0x11b8], R90 ;  /* 0x0011b85a01007387 */ /* 0x000fe80000100a00 */
[----:B------:R2:W-:Y:S02]  /*1a300*/  STL.64 [R1+0x11b0], R88 ;  /* 0x0011b05801007387 */ /* 0x0005e40000100a00 */
[C---:B--2---:R-:W-:Y:S02]  /*1a310*/  HMMA.1688.F32.TF32 R88, R4.reuse, R38, R92 ;  /* 0x000000260458723c */ /* 0x044fe4000008105c */
[----:B------:R-:W-:Y:S06]  /*1a320*/  STL.64 [R1+0x11c8], R246 ;  /* 0x0011c8f601007387 */ /* 0x000fec0000100a00 */
[C---:B------:R-:W-:Y:S01]  /*1a330*/  HMMA.1688.F32.TF32 R84, R4.reuse, R42, R84 ;  /* 0x0000002a0454723c */ /* 0x040fe20000081054 */
[----:B------:R-:W-:Y:S11]  /*1a340*/  STL.64 [R1+0x11c0], R244 ;  /* 0x0011c0f401007387 */ /* 0x000ff60000100a00 */
[----:B------:R-:W-:Y:S04]  /*1a350*/  @!UPT UIADD3 URZ, URZ, URZ, URZ ;  /* 0x0000003f3f3ff290 */ /* 0x000fe8000fffe03f */
[----:B------:R-:W-:Y:S01]  /*1a360*/  IMAD.MOV.U32 R65, RZ, RZ, R88 ;  /* 0x000000ffff417224 */ /* 0x000fe200078e0058 */
[----:B------:R-:W-:Y:S01]  /*1a370*/  MOV R64, R89 ;  /* 0x0000005900407202 */ /* 0x000fe20000000f00 */
[----:B------:R-:W-:Y:S01]  /*1a380*/  STL.64 [R1+0x11d8], R250 ;  /* 0x0011d8fa01007387 */ /* 0x000fe20000100a00 */
[----:B------:R-:W-:Y:S01]  /*1a390*/  IMAD.MOV.U32 R61, RZ, RZ, R90 ;  /* 0x000000ffff3d7224 */ /* 0x000fe200078e005a */
[----:B------:R-:W-:Y:S02]  /*1a3a0*/  HMMA.1688.F32.TF32 R92, R4, R46, R128 ;  /* 0x0000002e045c723c */ /* 0x000fe40000081080 */
[----:B------:R-:W-:Y:S01]  /*1a3b0*/  STL.64 [R1+0x11d0], R248 ;  /* 0x0011d0f801007387 */ /* 0x000fe20000100a00 */
[----:B------:R-:W-:-:S05]  /*1a3c0*/  IMAD.MOV.U32 R60, RZ, RZ, R91 ;  /* 0x000000ffff3c7224 */ /* 0x000fca00078e005b */
[C---:B------:R-:W-:Y:S01]  /*1a3d0*/  HMMA.1688.F32.TF32 R88, R4.reuse, R50, R132 ;  /* 0x000000320458723c */ /* 0x040fe20000081084 */
[----:B------:R-:W-:Y:S04]  /*1a3e0*/  STL.64 [R1+0x780], R84 ;  /* 0x0007805401007387 */ /* 0x000fe80000100a00 */
[----:B------:R2:W-:Y:S03]  /*1a3f0*/  STL.64 [R1+0x788], R86 ;  /* 0x0007885601007387 */ /* 0x0005e60000100a00 */
[C---:B--2---:R-:W-:Y:S07]  /*1a400*/  HMMA.1688.F32.TF32 R84, R4.reuse, R54, R136 ;  /* 0x000000360454723c */ /* 0x044fee0000081088 */
[----:B------:R-:W-:Y:S04]  /*1a410*/  STL.64 [R1+0x770], R92 ;  /* 0x0007705c01007387 */ /* 0x000fe80000100a00 */
[----:B------:R2:W-:Y:S04]  /*1a420*/  STL.64 [R1+0x778], R94 ;  /* 0x0007785e01007387 */ /* 0x0005e80000100a00 */
[----:B------:R-:W-:Y:S04]  /*1a430*/  STL.64 [R1+0x760], R88 ;  /* 0x0007605801007387 */ /* 0x000fe80000100a00 */
[----:B------:R3:W-:Y:S01]  /*1a440*/  STL.64 [R1+0x768], R90 ;  /* 0x0007685a01007387 */ /* 0x0007e20000100a00 */
[C---:B--2---:R-:W-:Y:S03]  /*1a450*/  HMMA.1688.F32.TF32 R92, R4.reuse, R58, R140 ;  /* 0x0000003a045c723c */ /* 0x044fe6000008108c */
[----:B------:R-:W-:Y:S05]  /*1a460*/  STL.64 [R1+0x750], R84 ;  /* 0x0007505401007387 */ /* 0x000fea0000100a00 */
[C---:B---3--:R-:W-:Y:S01]  /*1a470*/  HMMA.1688.F32.TF32 R88, R4.reuse, R62, R144 ;  /* 0x0000003e0458723c */ /* 0x048fe20000081090 */
[----:B------:R2:W-:Y:S07]  /*1a480*/  STL.64 [R1+0x758], R86 ;  /* 0x0007585601007387 */ /* 0x0005ee0000100a00 */
        /* <DEDUP_REMOVED lines=9> */
[----:B--2---:R-:W-:Y:S07]  /*1a520*/  HMMA.1688.F32.TF32 R84, R4, R78, R160 ;  /* 0x0000004e0454723c */ /* 0x004fee00000810a0 */
[----:B------:R2:W-:Y:S04]  /*1a530*/  STL.64 [R1+0x710], R92 ;  /* 0x0007105c01007387 */ /* 0x0005e80000100a00 */
[----:B------:R3:W-:Y:S04]  /*1a540*/  STL.64 [R1+0x718], R94 ;  /* 0x0007185e01007387 */ /* 0x0007e80000100a00 */
[----:B------:R-:W-:Y:S04]  /*1a550*/  STL.64 [R1+0x700], R88 ;  /* 0x0007005801007387 */ /* 0x000fe80000100a00 */
[----:B------:R-:W-:Y:S04]  /*1a560*/  STL.64 [R1+0x708], R90 ;  /* 0x0007085a01007387 */ /* 0x000fe80000100a00 */
[----:B------:R-:W-:Y:S04]  /*1a570*/  LDS R4, [R3+0x4400] ;  /* 0x0044000003047984 */ /* 0x000fe80000000800 */
[----:B------:R-:W-:Y:S04]  /*1a580*/  LDS R6, [R3+0x6400] ;  /* 0x0064000003067984 */ /* 0x000fe80000000800 */
[----:B------:R2:W-:Y:S04]  /*1a590*/  STL.64 [R1+0x6f0], R84 ;  /* 0x0006f05401007387 */ /* 0x0005e80000100a00 */
[----:B------:R1:W-:Y:S04]  /*1a5a0*/  STL.64 [R1+0x6f8], R86 ;  /* 0x0006f85601007387 */ /* 0x0003e80000100a00 */
        /* <DEDUP_REMOVED lines=20> */
[----:B--2---:R-:W2:Y:S04]  /*1a6f0*/  LDL.LU R92, [R1+0xb0] ;  /* 0x0000b000015c7983 */ /* 0x004ea80000300800 */
[----:B------:R-:W2:Y:S04]  /*1a700*/  LDL.LU R93, [R1+0xb4] ;  /* 0x0000b400015d7983 */ /* 0x000ea80000300800 */
[----:B---3--:R-:W2:Y:S01]  /*1a710*/  LDL.LU R94, [R1+0xb8] ;  /* 0x0000b800015e7983 */ /* 0x008ea20000300800 */
[C---:B-1----:R-:W-:Y:S03]  /*1a720*/  HMMA.1688.F32.TF32 R120, R8.reuse, R18, R80 ;  /* 0x000000120878723c */ /* 0x042fe60000081050 */
[----:B------:R-:W2:Y:S04]  /*1a730*/  LDL.LU R95, [R1+0xbc] ;  /* 0x0000bc00015f7983 */ /* 0x000ea80000300800 */
[----:B------:R-:W3:Y:S04]  /*1a740*/  LDL.LU R80, [R1+0x380] ;  /* 0x0003800001507983 */ /* 0x000ee80000300800 */
[----:B------:R-:W3:Y:S04]  /*1a750*/  LDL.LU R81, [R1+0x384] ;  /* 0x0003840001517983 */ /* 0x000ee80000300800 */
[----:B------:R-:W3:Y:S04]  /*1a760*/  LDL.LU R82, [R1+0x388] ;  /* 0x0003880001527983 */ /* 0x000ee80000300800 */
[----:B------:R-:W3:Y:S04]  /*1a770*/  LDL.LU R83, [R1+0x38c] ;  /* 0x00038c0001537983 */ /* 0x000ee80000300800 */
        /* <DEDUP_REMOVED lines=12> */
[----:B------:R-:W-:Y:S04]  /*1a840*/  STL.64 [R1+0x11e8], R122 ;  /* 0x0011e87a01007387 */ /* 0x000fe80000100a00 */
[----:B------:R-:W-:Y:S04]  /*1a850*/  STL.64 [R1+0x11e0], R120 ;  /* 0x0011e07801007387 */ /* 0x000fe80000100a00 */
[----:B------:R-:W-:Y:S04]  /*1a860*/  LDS R5, [R240+0x4400] ;  /* 0x00440000f0057984 */ /* 0x000fe80000000800 */
[----:B------:R-:W2:Y:S01]  /*1a870*/  LDS R7, [R240+0x6400] ;  /* 0x00640000f0077984 */ /* 0x000ea20000000800 */
[C---:B----4-:R-:W-:Y:S08]  /*1a880*/  HMMA.1688.F32.TF32 R88, R8.reuse, R42, R100 ;  /* 0x0000002a0858723c */ /* 0x050ff00000081064 */
[C---:B------:R-:W-:Y:S08]  /*1a890*/  HMMA.1688.F32.TF32 R104, R8.reuse, R26, R104 ;  /* 0x0000001a0868723c */ /* 0x040ff00000081068 */
[C---:B------:R-:W-:Y:S08]  /*1a8a0*/  HMMA.1688.F32.TF32 R124, R8.reuse, R22, R124 ;  /* 0x00000016087c723c */ /* 0x040ff0000008107c */
[C---:B------:R-:W-:Y:S08]  /*1a8b0*/  HMMA.1688.F32.TF32 R108, R8.reuse, R30, R108 ;  /* 0x0000001e086c723c */ /* 0x040ff0000008106c */
[C---:B------:R-:W-:Y:S07]  /*1a8c0*/  HMMA.1688.F32.TF32 R112, R8.reuse, R34, R112 ;  /* 0x000000220870723c */ /* 0x040fee0000081070 */
[----:B------:R-:W-:Y:S04]  /*1a8d0*/  STL.64 [R1+0x11f8], R126 ;  /* 0x0011f87e01007387 */ /* 0x000fe80000100a00 */
[----:B------:R-:W-:Y:S04]  /*1a8e0*/  STL.64 [R1+0x11f0], R124 ;  /* 0x0011f07c01007387 */ /* 0x000fe80000100a00 */
[----:B------:R-:W-:Y:S04]  /*1a8f0*/  STL.64 [R1+0x1208], R106 ;  /* 0x0012086a01007387 */ /* 0x000fe80000100a00 */
[----:B------:R1:W-:Y:S04]  /*1a900*/  STL.64 [R1+0x1200], R104 ;  /* 0x0012006801007387 */ /* 0x0003e80000100a00 */
[----:B------:R-:W-:Y:S01]  /*1a910*/  STL.64 [R1+0x1218], R110 ;  /* 0x0012186e01007387 */ /* 0x000fe20000100a00 */
[C---:B------:R-:W-:Y:S03]  /*1a920*/  HMMA.1688.F32.TF32 R100, R8.reuse, R50, R168 ;  /* 0x000000320864723c */ /* 0x040fe600000810a8 */
[----:B------:R-:W-:Y:S04]  /*1a930*/  STL.64 [R1+0x1210], R108 ;  /* 0x0012106c01007387 */ /* 0x000fe80000100a00 */
[----:B------:R-:W-:Y:S01]  /*1a940*/  STL.64 [R1+0x1228], R114 ;  /* 0x0012287201007387 */ /* 0x000fe20000100a00 */
[C---:B-1----:R-:W-:Y:S03]  /*1a950*/  HMMA.1688.F32.TF32 R104, R8.reuse, R46, R164 ;  /* 0x0000002e0868723c */ /* 0x042fe600000810a4 */
[----:B------:R-:W-:Y:S04]  /*1a960*/  STL.64 [R1+0x1220], R112 ;  /* 0x0012207001007387 */ /* 0x000fe80000100a00 */
[----:B------:R-:W-:Y:S04]  /*1a970*/  STL.64 [R1+0x6d0], R88 ;  /* 0x0006d05801007387 */ /* 0x000fe80000100a00 */
[----:B------:R1:W-:Y:S02]  /*1a980*/  STL.64 [R1+0x6d8], R90 ;  /* 0x0006d85a01007387 */ /* 0x0003e40000100a00 */
[C---:B-1----:R-:W-:Y:S10]  /*1a990*/  HMMA.1688.F32.TF32 R88, R8.reuse, R54, R172 ;  /* 0x000000360858723c */ /* 0x042ff400000810ac */
[----:B------:R-:W-:Y:S04]  /*1a9a0*/  STL.64 [R1+0x70], R104 ;  /* 0x0000706801007387 */ /* 0x000fe80000100a00 */
[----:B------:R1:W-:Y:S04]  /*1a9b0*/  STL.64 [R1+0x78], R106 ;  /* 0x0000786a01007387 */ /* 0x0003e80000100a00 */
[----:B------:R-:W-:Y:S04]  /*1a9c0*/  STL.64 [R1+0x60], R100 ;  /* 0x0000606401007387 */ /* 0x000fe80000100a00 */
[----:B------:R4:W-:Y:S01]  /*1a9d0*/  STL.64 [R1+0x68], R102 ;  /* 0x0000686601007387 */ /* 0x0009e20000100a00 */
[C---:B-1----:R-:W-:Y:S03]  /*1a9e0*/  HMMA.1688.F32.TF32 R104, R8.reuse, R58, R176 ;  /* 0x0000003a0868723c */ /* 0x042fe600000810b0 */
[----:B------:R-:W-:Y:S05]  /*1a9f0*/  STL.64 [R1+0x6c0], R88 ;  /* 0x0006c05801007387 */ /* 0x000fea0000100a00 */
[C---:B----4-:R-:W-:Y:S01]  /*1aa00*/  HMMA.1688.F32.TF32 R100, R8.reuse, R62, R180 ;  /* 0x0000003e0864723c */ /* 0x050fe200000810b4 */
[----:B------:R1:W-:Y:S07]  /*1aa10*/  STL.64 [R1+0x6c8], R90 ;  /* 0x0006c85a01007387 */ /* 0x0003ee0000100a00 */
[C---:B-1----:R-:W-:Y:S07]  /*1aa20*/  HMMA.1688.F32.TF32 R88, R8.reuse, R66, R184 ;  /* 0x000000420858723c */ /* 0x042fee00000810b8 */
        /* <DEDUP_REMOVED lines=8> */
[----:B-1----:R-:W-:Y:S07]  /*1aab0*/  HMMA.1688.F32.TF32 R88, R8, R78, R196 ;  /* 0x0000004e0858723c */ /* 0x002fee00000810c4 */
[----:B------:R-:W-:Y:S04]  /*1aac0*/  STL.64 [R1+0x680], R104 ;  /* 0x0006806801007387 */ /* 0x000fe80000100a00 */
[----:B------:R-:W-:Y:S04]  /*1aad0*/  STL.64 [R1+0x688], R106 ;  /* 0x0006886a01007387 */ /* 0x000fe80000100a00 */
[----:B------:R-:W-:Y:S01]  /*1aae0*/  STL.64 [R1+0x670], R100 ;  /* 0x0006706401007387 */ /* 0x000fe20000100a00 */
[----:B--2---:R-:W-:Y:S03]  /*1aaf0*/  HMMA.1688.F32.TF32 R156, R4, R22, R116 ;  /* 0x00000016049c723c */ /* 0x004fe60000081074 */
[----:B------:R-:W-:Y:S04]  /*1ab00*/  STL.64 [R1+0x678], R102 ;  /* 0x0006786601007387 */ /* 0x000fe80000100a00 */
[----:B------:R-:W-:-:S02]  /*1ab10*/  IMAD.MOV.U32 R116, RZ, RZ, R214 ;  /* 0x000000ffff747224 */ /* 0x000fc400078e00d6 */
[----:B------:R-:W-:Y:S01]  /*1ab20*/  IMAD.MOV.U32 R117, RZ, RZ, R208 ;  /* 0x000000ffff757224 */ /* 0x000fe200078e00d0 */
[----:B------:R1:W-:Y:S01]  /*1ab30*/  STL.64 [R1+0x660], R88 ;  /* 0x0006605801007387 */ /* 0x0003e20000100a00 */
[----:B------:R-:W-:-:S03]  /*1ab40*/  IMAD.MOV.U32 R118, RZ, RZ, R209 ;  /* 0x000000ffff767224 */ /* 0x000fc600078e00d1 */
[----:B------:R2:W-:Y:S01]  /*1ab50*/  STL.64 [R1+0x668], R90 ;  /* 0x0006685a01007387 */ /* 0x0005e20000100a00 */
[----:B------:R-:W-:Y:S01]  /*1ab60*/  HMMA.1688.F32.TF32 R152, R4, R18, R96 ;  /* 0x000000120498723c */ /* 0x000fe20000081060 */
[----:B------:R-:W-:Y:S02]  /*1ab70*/  MOV R119, R210 ;  /* 0x000000d200777202 */ /* 0x000fe40000000f00 */
[----:B------:R-:W4:Y:S04]  /*1ab80*/  LDL.LU R214, [R1+0x131c] ;  /* 0x00131c0001d67983 */ /* 0x000f280000300800 */
[----:B------:R-:W4:Y:S01]  /*1ab90*/  LDL.LU R208, [R1+0x1318] ;  /* 0x0013180001d07983 */ /* 0x000f220000300800 */
[----:B------:R-:W-:-:S03]  /*1aba0*/  IMAD.MOV.U32 R96, RZ, RZ, R204 ;  /* 0x000000ffff607224 */ /* 0x000fc600078e00cc */
[----:B------:R-:W4:Y:S01]  /*1abb0*/  LDL.LU R209, [R1+0x1314] ;  /* 0x0013140001d17983 */ /* 0x000f220000300800 */
[----:B------:R-:W-:-:S03]  /*1abc0*/  IMAD.MOV.U32 R97, RZ, RZ, R205 ;  /* 0x000000ffff617224 */ /* 0x000fc600078e00cd */
[----:B------:R-:W4:Y:S01]  /*1abd0*/  LDL.LU R210, [R1+0x1310] ;  /* 0x0013100001d27983 */ /* 0x000f220000300800 */
[----:B------:R-:W-:-:S03]  /*1abe0*/  IMAD.MOV.U32 R98, RZ, RZ, R206 ;  /* 0x000000ffff627224 */ /* 0x000fc600078e00ce */
[----:B------:R-:W4:Y:S01]  /*1abf0*/  LDL.LU R204, [R1+0x130c] ;  /* 0x00130c0001cc7983 */ /* 0x000f220000300800 */
[----:B------:R-:W-:-:S03]  /*1ac00*/  IMAD.MOV.U32 R99, RZ, RZ, R207 ;  /* 0x000000ffff637224 */ /* 0x000fc600078e00cf */
[----:B------:R-:W4:Y:S04]  /*1ac10*/  LDL.LU R205, [R1+0x1308] ;  /* 0x0013080001cd7983 */ /* 0x000f280000300800 */
[----:B------:R-:W4:Y:S04]  /*1ac20*/  LDL.LU R206, [R1+0x1304] ;  /* 0x0013040001ce7983 */ /* 0x000f280000300800 */
[----:B------:R-:W4:Y:S04]  /*1ac30*/  LDL.LU R207, [R1+0x1300] ;  /* 0x0013000001cf7983 */ /* 0x000f280000300800 */
[----:B------:R-:W4:Y:S04]  /*1ac40*/  LDL.LU R128, [R1+0x1c0] ;  /* 0x0001c00001807983 */ /* 0x000f280000300800 */
[----:B------:R-:W4:Y:S04]  /*1ac50*/  LDL.LU R129, [R1+0x1c4] ;  /* 0x0001c40001817983 */ /* 0x000f280000300800 */
[----:B------:R-:W4:Y:S04]  /*1ac60*/  LDL.LU R130, [R1+0x1c8] ;  /* 0x0001c80001827983 */ /* 0x000f280000300800 */
[----:B------:R-:W4:Y:S01]  /*1ac70*/  LDL.LU R131, [R1+0x1cc] ;  /* 0x0001cc0001837983 */ /* 0x000f220000300800 */
[----:B---3--:R-:W-:Y:S03]  /*1ac80*/  HMMA.1688.F32.TF32 R136, R4, R30, R80 ;  /* 0x0000001e0488723c */ /* 0x008fe60000081050 */
        /* <DEDUP_REMOVED lines=9> */
[----:B------:R-:W3:Y:S04]  /*1ad20*/  LDL.LU R89, [R1+0x3d4] ;  /* 0x0003d40001597983 */ /* 0x000ee80000300800 */
[----:B--2---:R-:W3:Y:S04]  /*1ad30*/  LDL.LU R90, [R1+0x3d8] ;  /* 0x0003d800015a7983 */ /* 0x004ee80000300800 */
        /* <DEDUP_REMOVED lines=13> */
[----:B------:R-:W-:-:S03]  /*1ae10*/  IMAD.MOV.U32 R100, RZ, RZ, R200 ;  /* 0x000000ffff647224 */ /* 0x000fc600078e00c8 */
[----:B------:R-:W2:Y:S01]  /*1ae20*/  LDL.LU R248, [R1+0x4a0] ;  /* 0x0004a00001f87983 */ /* 0x000ea20000300800 */
[----:B------:R-:W-:-:S03]  /*1ae30*/  MOV R101, R201 ;  /* 0x000000c900657202 */ /* 0x000fc60000000f00 */
[----:B------:R-:W2:Y:S01]  /*1ae40*/  LDL.LU R249, [R1+0x4a4] ;  /* 0x0004a40001f97983 */ /* 0x000ea20000300800 */
[----:B------:R-:W-:-:S03]  /*1ae50*/  IMAD.MOV.U32 R102, RZ, RZ, R202 ;  /* 0x000000ffff667224 */ /* 0x000fc600078e00ca */
[----:B------:R-:W2:Y:S01]  /*1ae60*/  LDL.LU R250, [R1+0x4a8] ;  /* 0x0004a80001fa7983 */ /* 0x000ea20000300800 */
[----:B------:R-:W-:-:S03]  /*1ae70*/  IMAD.MOV.U32 R103, RZ, RZ, R203 ;  /* 0x000000ffff677224 */ /* 0x000fc600078e00cb */
[----:B------:R-:W2:Y:S04]  /*1ae80*/  LDL.LU R251, [R1+0x4ac] ;  /* 0x0004ac0001fb7983 */ /* 0x000ea80000300800 */
[----:B------:R-:W2:Y:S04]  /*1ae90*/  LDL.LU R200, [R1+0x12fc] ;  /* 0x0012fc0001c87983 */ /* 0x000ea80000300800 */
[----:B------:R-:W2:Y:S04]  /*1aea0*/  LDL.LU R201, [R1+0x12f8] ;  /* 0x0012f80001c97983 */ /* 0x000ea80000300800 */
[----:B------:R-:W2:Y:S04]  /*1aeb0*/  LDL.LU R202, [R1+0x12f4] ;  /* 0x0012f40001ca7983 */ /* 0x000ea80000300800 */
[----:B------:R-:W2:Y:S01]  /*1aec0*/  LDL.LU R203, [R1+0x12f0] ;  /* 0x0012f00001cb7983 */ /* 0x000ea20000300800 */
[----:B------:R-:W-:Y:S07]  /*1aed0*/  HMMA.1688.F32.TF32 R140, R4, R26, R84 ;  /* 0x0000001a048c723c */ /* 0x000fee0000081054 */
[----:B------:R-:W-:-:S02]  /*1aee0*/  IMAD.MOV.U32 R84, RZ, RZ, R211 ;  /* 0x000000ffff547224 */ /* 0x000fc400078e00d3 */
[----:B------:R-:W3:Y:S01]  /*1aef0*/  LDL.LU R211, [R1+0x12ec] ;  /* 0x0012ec0001d37983 */ /* 0x000ee20000300800 */
[----:B------:R-:W-:-:S03]  /*1af00*/  IMAD.MOV.U32 R85, RZ, RZ, R215 ;  /* 0x000000ffff557224 */ /* 0x000fc600078e00d7 */
[----:B------:R-:W3:Y:S01]  /*1af10*/  LDL.LU R215, [R1+0x12e8] ;  /* 0x0012e80001d77983 */ /* 0x000ee20000300800 */
[----:B------:R-:W-:Y:S01]  /*1af20*/  IMAD.MOV.U32 R86, RZ, RZ, R218 ;  /* 0x000000ffff567224 */ /* 0x000fe200078e00da */
[----:B------:R-:W-:Y:S02]  /*1af30*/  MOV R87, R219 ;  /* 0x000000db00577202 */ /* 0x000fe40000000f00 */
[----:B------:R-:W3:Y:S04]  /*1af40*/  LDL.LU R218, [R1+0x12e4] ;  /* 0x0012e40001da7983 */ /* 0x000ee80000300800 */
[----:B------:R-:W3:Y:S01]  /*1af50*/  LDL.LU R219, [R1+0x12e0] ;  /* 0x0012e00001db7983 */ /* 0x000ee20000300800 */
[----:B------:R-:W-:Y:S03]  /*1af60*/  HMMA.1688.F32.TF32 R92, R8, R38, R92 ;  /* 0x00000026085c723c */ /* 0x000fe6000008105c */
[----:B------:R-:W-:Y:S04]  /*1af70*/  LDS R8, [R3+0x4500] ;  /* 0x0045000003087984 */ /* 0x000fe80000000800 */
[----:B------:R-:W-:Y:S04]  /*1af80*/  LDS R10, [R3+0x6500] ;  /* 0x00650000030a7984 */ /* 0x000fe80000000800 */
[----:B------:R-:W-:Y:S04]  /*1af90*/  LDS R9, [R240+0x4500] ;  /* 0x00450000f0097984 */ /* 0x000fe80000000800 */
[----:B------:R-:W1:Y:S02]  /*1afa0*/  LDS R11, [R240+0x6500] ;  /* 0x00650000f00b7984 */ /* 0x000e640000000800 */
[C---:B-1----:R-:W-:Y:S08]  /*1afb0*/  HMMA.1688.F32.TF32 R100, R8.reuse, R42, R100 ;  /* 0x0000002a0864723c */ /* 0x042ff00000081064 */
[-C--:B------:R-:W-:Y:S08]  /*1afc0*/  HMMA.1688.F32.TF32 R96, R8, R46.reuse, R96 ;  /* 0x0000002e0860723c */ /* 0x080ff00000081060 */
[----:B----4-:R-:W-:Y:S08]  /*1afd0*/  HMMA.1688.F32.TF32 R112, R4, R46, R204 ;  /* 0x0000002e0470723c */ /* 0x010ff000000810cc */
[----:B------:R-:W-:Y:S08]  /*1afe0*/  HMMA.1688.F32.TF32 R84, R8, R54, R84 ;  /* 0x000000360854723c */ /* 0x000ff00000081054 */
[C---:B--2---:R-:W-:Y:S08]  /*1aff0*/  HMMA.1688.F32.TF32 R104, R4.reuse, R42, R200 ;  /* 0x0000002a0468723c */ /* 0x044ff000000810c8 */
[C---:B---3--:R-:W-:Y:S11]  /*1b000*/  HMMA.1688.F32.TF32 R108, R4.reuse, R50, R208 ;  /* 0x00000032046c723c */ /* 0x048ff600000810d0 */
        /* <DEDUP_REMOVED lines=8> */
[C---:B-1----:R-:W-:Y:S03]  /*1b090*/  HMMA.1688.F32.TF32 R112, R4.reuse, R58, R216 ;  /* 0x0000003a0470723c */ /* 0x042fe600000810d8 */
[----:B------:R-:W-:Y:S04]  /*1b0a0*/  LDS R212, [R3+0x4700] ;  /* 0x0047000003d47984 */ /* 0x000fe80000000800 */
[----:B------:R-:W-:Y:S01]  /*1b0b0*/  LDS R214, [R3+0x6700] ;  /* 0x0067000003d67984 */ /* 0x000fe20000000800 */
[----:B--2---:R-:W-:Y:S03]  /*1b0c0*/  HMMA.1688.F32.TF32 R108, R4, R62, R220 ;  /* 0x0000003e046c723c */ /* 0x004fe600000810dc */
[----:B------:R-:W-:Y:S04]  /*1b0d0*/  STL.64 [R1+0xe0], R104 ;  /* 0x0000e06801007387 */ /* 0x000fe80000100a00 */
[----:B------:R1:W-:Y:S01]  /*1b0e0*/  STL.64 [R1+0xe8], R106 ;  /* 0x0000e86a01007387 */ /* 0x0003e20000100a00 */
[----:B------:R-:W-:Y:S03]  /*1b0f0*/  HMMA.1688.F32.TF32 R160, R8, R34, R88 ;  /* 0x0000002208a0723c */ /* 0x000fe60000081058 */
[----:B------:R-:W-:Y:S04]  /*1b100*/  LDS R213, [R240+0x4700] ;  /* 0x00470000f0d57984 */ /* 0x000fe80000000800 */
[----:B------:R-:W-:Y:S01]  /*1b110*/  LDS R215, [R240+0x6700] ;  /* 0x00670000f0d77984 */ /* 0x000fe20000000800 */
[C---:B-1----:R-:W-:Y:S03]  /*1b120*/  HMMA.1688.F32.TF32 R104, R4.reuse, R66, R224 ;  /* 0x000000420468723c */ /* 0x042fe600000810e0 */
[----:B------:R-:W-:Y:S04]  /*1b130*/  STL.64 [R1+0xd0], R112 ;  /* 0x0000d07001007387 */ /* 0x000fe80000100a00 */
[----:B------:R1:W-:Y:S04]  /*1b140*/  STL.64 [R1+0xd8], R114 ;  /* 0x0000d87201007387 */ /* 0x0003e80000100a00 */
[----:B------:R-:W-:Y:S04]  /*1b150*/  STL.64 [R1+0xc0], R108 ;  /* 0x0000c06c01007387 */ /* 0x000fe80000100a00 */
[----:B------:R2:W-:Y:S01]  /*1b160*/  STL.64 [R1+0xc8], R110 ;  /* 0x0000c86e01007387 */ /* 0x0005e20000100a00 */
[C---:B-1----:R-:W-:Y:S07]  /*1b170*/  HMMA.1688.F32.TF32 R112, R4.reuse, R70, R228 ;  /* 0x000000460470723c */ /* 0x042fee00000810e4 */
[----:B------:R-:W-:Y:S01]  /*1b180*/  STL.64 [R1+0xb0], R104 ;  /* 0x0000b06801007387 */ /* 0x000fe20000100a00 */
[C---:B--2---:R-:W-:Y:S03]  /*1b190*/  HMMA.1688.F32.TF32 R108, R4.reuse, R74, R232 ;  /* 0x0000004a046c723c */ /* 0x044fe600000810e8 */
[----:B------:R1:W-:Y:S05]  /*1b1a0*/  STL.64 [R1+0xb8], R106 ;  /* 0x0000b86a01007387 */ /* 0x0003ea0000100a00 */
[----:B-1----:R-:W-:Y:S08]  /*1b1b0*/  HMMA.1688.F32.TF32 R104, R4, R78, R236 ;  /* 0x0000004e0468723c */ /* 0x002ff000000810ec */
[C---:B------:R-:W-:Y:S01]  /*1b1c0*/  HMMA.1688.F32.TF32 R88, R8.reuse, R50, R116 ;  /* 0x000000320858723c */ /* 0x040fe20000081074 */
[----:B------:R-:W-:Y:S04]  /*1b1d0*/  STL.64 [R1+0xa0], R112 ;  /* 0x0000a07001007387 */ /* 0x000fe80000100a00 */
[----:B------:R-:W-:Y:S04]  /*1b1e0*/  STL.64 [R1+0xa8], R114 ;  /* 0x0000a87201007387 */ /* 0x000fe80000100a00 */
[----:B------:R-:W-:Y:S01]  /*1b1f0*/  STL.64 [R1+0x90], R108 ;  /* 0x0000906c01007387 */ /* 0x000fe20000100a00 */
[C---:B------:R-:W-:Y:S03]  /*1b200*/  HMMA.1688.F32.TF32 R204, R8.reuse, R22, R144 ;  /* 0x0000001608cc723c */ /* 0x040fe60000081090 */
[----:B------:R-:W-:Y:S04]  /*1b210*/  STL.64 [R1+0x98], R110 ;  /* 0x0000986e01007387 */ /* 0x000fe80000100a00 */
[----:B------:R-:W-:Y:S01]  /*1b220*/  STL.64 [R1+0x610], R104 ;  /* 0x0006106801007387 */ /* 0x000fe20000100a00 */
[C---:B------:R-:W-:Y:S03]  /*1b230*/  HMMA.1688.F32.TF32 R144, R8.reuse, R38, R80 ;  /* 0x000000260890723c */ /* 0x040fe60000081050 */
[----:B------:R-:W-:Y:S04]  /*1b240*/  STL.64 [R1+0x618], R106 ;  /* 0x0006186a01007387 */ /* 0x000fe80000100a00 */
[----:B------:R-:W2:Y:S04]  /*1b250*/  LDL R83, [R1+0x930] ;  /* 0x0009300001537983 */ /* 0x000ea80000100800 */
[----:B------:R1:W-:Y:S04]  /*1b260*/  STL.64 [R1+0x5e0], R100 ;  /* 0x0005e06401007387 */ /* 0x0003e80000100a00 */
[----:B------:R3:W-:Y:S04]  /*1b270*/  STL.64 [R1+0x5e8], R102 ;  /* 0x0005e86601007387 */ /* 0x0007e80000100a00 */
[----:B------:R-:W-:Y:S04]  /*1b280*/  STL.64 [R1+0x5d0], R96 ;  /* 0x0005d06001007387 */ /* 0x000fe80000100a00 */
[----:B------:R-:W-:Y:S04]  /*1b290*/  STL.64 [R1+0x5d8], R98 ;  /* 0x0005d86201007387 */ /* 0x000fe80000100a00 */
[----:B------:R-:W4:Y:S04]  /*1b2a0*/  LDL.LU R116, [R1+0x5f0] ;  /* 0x0005f00001747983 */ /* 0x000f280000300800 */
[----:B------:R1:W-:Y:S04]  /*1b2b0*/  STL.64 [R1+0x5c0], R88 ;  /* 0x0005c05801007387 */ /* 0x0003e80000100a00 */
[----:B------:R1:W-:Y:S04]  /*1b2c0*/  STL.64 [R1+0x5c8], R90 ;  /* 0x0005c85a01007387 */ /* 0x0003e80000100a00 */
[----:B------:R1:W-:Y:S04]  /*1b2d0*/  STL.64 [R1+0x5b0], R84 ;  /* 0x0005b05401007387 */ /* 0x0003e80000100a00 */
[----:B------:R1:W-:Y:S04]  /*1b2e0*/  STL.64 [R1+0x5b8], R86 ;  /* 0x0005b85601007387 */ /* 0x0003e80000100a00 */
[----:B------:R-:W4:Y:S04]  /*1b2f0*/  LDL.LU R117, [R1+0x5f4] ;  /* 0x0005f40001757983 */ /* 0x000f280000300800 */
[----:B------:R-:W4:Y:S04]  /*1b300*/  LDL.LU R118, [R1+0x5f8] ;  /* 0x0005f80001767983 */ /* 0x000f280000300800 */
[----:B------:R-:W4:Y:S01]  /*1b310*/  LDL.LU R119, [R1+0x5fc] ;  /* 0x0005fc0001777983 */ /* 0x000f220000300800 */
[C---:B------:R-:W-:Y:S03]  /*1b320*/  HMMA.1688.F32.TF32 R168, R8.reuse, R30, R244 ;  /* 0x0000001e08a8723c */ /* 0x040fe600000810f4 */
[----:B-1----:R-:W2:Y:S04]  /*1b330*/  LDL.LU R100, [R1+0x640] ;  /* 0x0006400001647983 */ /* 0x002ea80000300800 */
[----:B------:R-:W2:Y:S04]  /*1b340*/  LDL.LU R101, [R1+0x644] ;  /* 0x0006440001657983 */ /* 0x000ea80000300800 */
[----:B---3--:R-:W2:Y:S04]  /*1b350*/  LDL.LU R102, [R1+0x648] ;  /* 0x0006480001667983 */ /* 0x008ea80000300800 */
[----:B------:R-:W2:Y:S01]  /*1b360*/  LDL.LU R103, [R1+0x64c] ;  /* 0x00064c0001677983 */ /* 0x000ea20000300800 */
[C---:B------:R-:W-:Y:S03]  /*1b370*/  HMMA.1688.F32.TF32 R180, R8.reuse, R26, R248 ;  /* 0x0000001a08b4723c */ /* 0x040fe600000810f8 */
        /* <DEDUP_REMOVED lines=24> */
[----:B------:R-:W-:Y:S03]  /*1b500*/  HMMA.1688.F32.TF32 R200, R8, R18, R148 ;  /* 0x0000001208c8723c */ /* 0x000fe60000081094 */
[----:B------:R-:W2:Y:S04]  /*1b510*/  LDL.LU R188, [R1+0x300] ;  /* 0x0003000001bc7983 */ /* 0x000ea80000300800 */
[----:B------:R-:W2:Y:S04]  /*1b520*/  LDL.LU R189, [R1+0x304] ;  /* 0x0003040001bd7983 */ /* 0x000ea80000300800 */
[----:B------:R-:W2:Y:S04]  /*1b530*/  LDL.LU R190, [R1+0x308] ;  /* 0x0003080001be7983 */ /* 0x000ea80000300800 */
[----:B------:R-:W2:Y:S04]  /*1b540*/  LDL.LU R191, [R1+0x30c] ;  /* 0x00030c0001bf7983 */ /* 0x000ea80000300800 */
[----:B------:R-:W2:Y:S04]  /*1b550*/  LDL.LU R148, [R1+0x3c0] ;  /* 0x0003c00001947983 */ /* 0x000ea80000300800 */
[----:B------:R-:W3:Y:S04]  /*1b560*/  LDL.LU R149, [R1+0x3c4] ;  /* 0x0003c40001957983 */ /* 0x000ee80000300800 */
[----:B------:R-:W3:Y:S04]  /*1b570*/  LDL.LU R150, [R1+0x3c8] ;  /* 0x0003c80001967983 */ /* 0x000ee80000300800 */
[----:B------:R-:W3:Y:S04]  /*1b580*/  LDL.LU R151, [R1+0x3cc] ;  /* 0x0003cc0001977983 */ /* 0x000ee80000300800 */
        /* <DEDUP_REMOVED lines=56> */
[C---:B------:R-:W-:Y:S03]  /*1b910*/  HMMA.1688.F32.TF32 R132, R4.reuse, R34, R132 ;  /* 0x000000220484723c */ /* 0x040fe60000081084 */
[----:B------:R-:W4:Y:S04]  /*1b920*/  LDL.LU R96, [R1+0x600] ;  /* 0x0006000001607983 */ /* 0x000f280000300800 */
[----:B------:R-:W4:Y:S01]  /*1b930*/  LDL.LU R97, [R1+0x604] ;  /* 0x0006040001617983 */ /* 0x000f220000300800 */
[----:B------:R-:W-:Y:S03]  /*1b940*/  HMMA.1688.F32.TF32 R128, R4, R38, R128 ;  /* 0x000000260480723c */ /* 0x000fe60000081080 */
[----:B------:R-:W-:Y:S04]  /*1b950*/  LDS R4, [R3+0x4600] ;  /* 0x0046000003047984 */ /* 0x000fe80000000800 */
[----:B------:R-:W-:Y:S04]  /*1b960*/  LDS R6, [R3+0x6600] ;  /* 0x0066000003067984 */ /* 0x000fe80000000800 */
[----:B------:R-:W-:Y:S04]  /*1b970*/  LDS R5, [R240+0x4600] ;  /* 0x00460000f0057984 */ /* 0x000fe80000000800 */
[----:B------:R-:W2:Y:S04]  /*1b980*/  LDS R7, [R240+0x6600] ;  /* 0x00660000f0077984 */ /* 0x000ea80000000800 */
[----:B------:R-:W4:Y:S04]  /*1b990*/  LDL.LU R98, [R1+0x608] ;  /* 0x0006080001627983 */ /* 0x000f280000300800 */
[----:B------:R-:W4:Y:S04]  /*1b9a0*/  LDL.LU R99, [R1+0x60c] ;  /* 0x00060c0001637983 */ /* 0x000f280000300800 */
[----:B------:R-:W4:Y:S04]  /*1b9b0*/  LDL.LU R84, [R1+0x570] ;  /* 0x0005700001547983 */ /* 0x000f280000300800 */
[----:B------:R-:W4:Y:S04]  /*1b9c0*/  LDL.LU R85, [R1+0x574] ;  /* 0x0005740001557983 */ /* 0x000f280000300800 */
[----:B------:R-:W4:Y:S04]  /*1b9d0*/  LDL.LU R86, [R1+0x578] ;  /* 0x0005780001567983 */ /* 0x000f280000300800 */
[----:B------:R-:W4:Y:S04]  /*1b9e0*/  LDL.LU R87, [R1+0x57c] ;  /* 0x00057c0001577983 */ /* 0x000f280000300800 */
[----:B------:R-:W-:Y:S04]  /*1b9f0*/  LDS R80, [R3+0x8400] ;  /* 0x0084000003507984 */ /* 0x000fe80000000800 */
[----:B------:R-:W-:Y:S01]  /*1ba00*/  LDS R81, [R240+0x8400] ;  /* 0x00840000f0517984 */ /* 0x000fe20000000800 */
[C---:B--2---:R-:W-:Y:S08]  /*1ba10*/  HMMA.1688.F32.TF32 R176, R4.reuse, R46, R176 ;  /* 0x0000002e04b0723c */ /* 0x044ff000000810b0 */
[C---:B------:R-:W-:Y:S08]  /*1ba20*/  HMMA.1688.F32.TF32 R104, R4.reuse, R58, R104 ;  /* 0x0000003a0468723c */ /* 0x040ff00000081068 */
[C---:B---3--:R-:W-:Y:S08]  /*1ba30*/  HMMA.1688.F32.TF32 R148, R4.reuse, R38, R148 ;  /* 0x000000260494723c */ /* 0x048ff00000081094 */
[----:B----4-:R-:W-:Y:S08]  /*1ba40*/  HMMA.1688.F32.TF32 R172, R4, R30, R172 ;  /* 0x0000001e04ac723c */ /* 0x010ff000000810ac */
[C---:B------:R-:W-:Y:S08]  /*1ba50*/  HMMA.1688.F32.TF32 R236, R8.reuse, R58, R232 ;  /* 0x0000003a08ec723c */ /* 0x040ff000000810e8 */
[C---:B------:R-:W-:Y:S08]  /*1ba60*/  HMMA.1688.F32.TF32 R232, R8.reuse, R62, R228 ;  /* 0x0000003e08e8723c */ /* 0x040ff000000810e4 */
[C---:B------:R-:W-:Y:S08]  /*1ba70*/  HMMA.1688.F32.TF32 R228, R8.reuse, R66, R224 ;  /* 0x0000004208e4723c */ /* 0x040ff000000810e0 */
[C---:B------:R-:W-:Y:S08]  /*1ba80*/  HMMA.1688.F32.TF32 R224, R8.reuse, R70, R220 ;  /* 0x0000004608e0723c */ /* 0x040ff000000810dc */
[C---:B------:R-:W-:Y:S08]  /*1ba90*/  HMMA.1688.F32.TF32 R220, R8.reuse, R74, R216 ;  /* 0x0000004a08dc723c */ /* 0x040ff000000810d8 */
[----:B------:R-:W-:Y:S01]  /*1baa0*/  HMMA.1688.F32.TF32 R8, R8, R78, R208 ;  /* 0x0000004e0808723c */ /* 0x000fe200000810d0 */
[----:B------:R-:W-:Y:S04]  /*1bab0*/  STL.64 [R1+0x5a0], R236 ;  /* 0x0005a0ec01007387 */ /* 0x000fe80000100a00 */
        /* <DEDUP_REMOVED lines=10> */
[----:B------:R1:W-:Y:S02]  /*1bb60*/  STL.64 [R1+0x188], R10 ;  /* 0x0001880a01007387 */ /* 0x0003e40000100a00 */
[C---:B-1----:R-:W-:Y:S08]  /*1bb70*/  HMMA.1688.F32.TF32 R8, R4.reuse, R42, R188 ;  /* 0x0000002a0408723c */ /* 0x042ff000000810bc */
[C---:B------:R-:W-:Y:S11]  /*1bb80*/  HMMA.1688.F32.TF32 R112, R4.reuse, R50, R112 ;  /* 0x000000320470723c */ /* 0x040ff60000081070 */
[----:B------:R-:W-:Y:S04]  /*1bb90*/  @!UPT UIADD3 URZ, URZ, URZ, URZ ;  /* 0x0000003f3f3ff290 */ /* 0x000fe8000fffe03f */
[----:B------:R-:W-:Y:S04]  /*1bba0*/  STL.64 [R1+0x300], R8 ;  /* 0x0003000801007387 */ /* 0x000fe80000100a00 */
[----:B------:R1:W-:Y:S02]  /*1bbb0*/  STL.64 [R1+0x308], R10 ;  /* 0x0003080a01007387 */ /* 0x0003e40000100a00 */
[C---:B-1----:R-:W-:Y:S02]  /*1bbc0*/  HMMA.1688.F32.TF32 R8, R4.reuse, R54, R108 ;  /* 0x000000360408723c */ /* 0x042fe4000008106c */
[----:B------:R-:W-:Y:S04]  /*1bbd0*/  STL.64 [R1+0x2f0], R176 ;  /* 0x0002f0b001007387 */ /* 0x000fe80000100a00 */
[----:B------:R-:W-:Y:S04]  /*1bbe0*/  STL.64 [R1+0x2f8], R178 ;  /* 0x0002f8b201007387 */ /* 0x000fe80000100a00 */
[----:B------:R-:W-:Y:S01]  /*1bbf0*/  STL.64 [R1+0x550], R112 ;  /* 0x0005507001007387 */ /* 0x000fe20000100a00 */
[C---:B------:R-:W-:Y:S03]  /*1bc00*/  HMMA.1688.F32.TF32 R108, R4.reuse, R62, R124 ;  /* 0x0000003e046c723c */ /* 0x040fe6000008107c */
[----:B------:R-:W-:Y:S09]  /*1bc10*/  STL.64 [R1+0x558], R114 ;  /* 0x0005587201007387 */ /* 0x000ff20000100a00 */
[----:B------:R-:W-:Y:S04]  /*1bc20*/  STL.64 [R1+0x540], R8 ;  /* 0x0005400801007387 */ /* 0x000fe80000100a00 */
[----:B------:R1:W-:Y:S02]  /*1bc30*/  STL.64 [R1+0x548], R10 ;  /* 0x0005480a01007387 */ /* 0x0003e40000100a00 */
[C---:B-1----:R-:W-:Y:S02]  /*1bc40*/  HMMA.1688.F32.TF32 R8, R4.reuse, R66, R120 ;  /* 0x000000420408723c */ /* 0x042fe40000081078 */
[----:B------:R-:W-:Y:S04]  /*1bc50*/  STL.64 [R1+0x530], R104 ;  /* 0x0005306801007387 */ /* 0x000fe80000100a00 */
[----:B------:R1:W-:Y:S04]  /*1bc60*/  STL.64 [R1+0x538], R106 ;  /* 0x0005386a01007387 */ /* 0x0003e80000100a00 */
[----:B------:R-:W-:Y:S04]  /*1bc70*/  STL.64 [R1+0x520], R108 ;  /* 0x0005206c01007387 */ /* 0x000fe80000100a00 */
[----:B------:R-:W-:Y:S01]  /*1bc80*/  STL.64 [R1+0x528], R110 ;  /* 0x0005286e01007387 */ /* 0x000fe20000100a00 */
[C---:B------:R-:W-:Y:S08]  /*1bc90*/  HMMA.1688.F32.TF32 R216, R4.reuse, R18, R196 ;  /* 0x0000001204d8723c */ /* 0x040ff000000810c4 */
[C---:B-1----:R-:W-:Y:S01]  /*1bca0*/  HMMA.1688.F32.TF32 R104, R4.reuse, R70, R248 ;  /* 0x000000460468723c */ /* 0x042fe200000810f8 */
[----:B------:R-:W-:Y:S04]  /*1bcb0*/  STL.64 [R1+0x2a0], R8 ;  /* 0x0002a00801007387 */ /* 0x000fe80000100a00 */
[----:B------:R1:W-:Y:S03]  /*1bcc0*/  STL.64 [R1+0x2a8], R10 ;  /* 0x0002a80a01007387 */ /* 0x0003e60000100a00 */
[C---:B------:R-:W-:Y:S08]  /*1bcd0*/  HMMA.1688.F32.TF32 R208, R4.reuse, R22, R192 ;  /* 0x0000001604d0723c */ /* 0x040ff000000810c0 */
[C---:B------:R-:W-:Y:S08]  /*1bce0*/  HMMA.1688.F32.TF32 R184, R4.reuse, R26, R184 ;  /* 0x0000001a04b8723c */ /* 0x040ff000000810b8 */
[C---:B-1----:R-:W-:Y:S08]  /*1bcf0*/  HMMA.1688.F32.TF32 R8, R4.reuse, R74, R244 ;  /* 0x0000004a0408723c */ /* 0x042ff000000810f4 */
[C---:B------:R-:W-:Y:S08]  /*1bd00*/  HMMA.1688.F32.TF32 R164, R4.reuse, R34, R164 ;  /* 0x0000002204a4723c */ /* 0x040ff000000810a4 */
[----:B------:R-:W-:Y:S01]  /*1bd10*/  HMMA.1688.F32.TF32 R4, R4, R78, R88 ;  /* 0x0000004e0404723c */ /* 0x000fe20000081058 */
[----:B------:R-:W-:Y:S04]  /*1bd20*/  STL.64 [R1+0x510], R104 ;  /* 0x0005106801007387 */ /* 0x000fe80000100a00 */
[----:B------:R-:W-:Y:S01]  /*1bd30*/  STL.64 [R1+0x518], R106 ;  /* 0x0005186a01007387 */ /* 0x000fe20000100a00 */
[----:B------:R-:W-:-:S03]  /*1bd40*/  IMAD.MOV.U32 R236, RZ, RZ, R17 ;  /* 0x000000ffffec7224 */ /* 0x000fc600078e0011 */
[----:B------:R1:W-:Y:S01]  /*1bd50*/  STL.64 [R1+0x500], R8 ;  /* 0x0005000801007387 */ /* 0x0003e20000100a00 */
[----:B------:R-:W-:-:S03]  /*1bd60*/  IMAD.MOV.U32 R237, RZ, RZ, R21 ;  /* 0x000000ffffed7224 */ /* 0x000fc600078e0015 */
[----:B------:R-:W-:Y:S01]  /*1bd70*/  STL.64 [R1+0x508], R10 ;  /* 0x0005080a01007387 */ /* 0x000fe20000100a00 */
[----:B------:R-:W-:Y:S01]  /*1bd80*/  IMAD.MOV.U32 R238, RZ, RZ, R25 ;  /* 0x000000ffffee7224 */ /* 0x000fe200078e0019 */
[----:B------:R-:W-:-:S08]  /*1bd90*/  MOV R239, R24 ;  /* 0x0000001800ef7202 */ /* 0x000fd00000000f00 */
[----:B------:R-:W-:Y:S04]  /*1bda0*/  STL.64 [R1+0x270], R4 ;  /* 0x0002700401007387 */ /* 0x000fe80000100a00 */
[----:B------:R-:W-:Y:S04]  /*1bdb0*/  STL.64 [R1+0x278], R6 ;  /* 0x0002780601007387 */ /* 0x000fe80000100a00 */
[----:B------:R-:W2:Y:S04]  /*1bdc0*/  LDL.LU R17, [R1+0x12dc] ;  /* 0x0012dc0001117983 */ /* 0x000ea80000300800 */
[----:B------:R-:W3:Y:S04]  /*1bdd0*/  LDL.LU R21, [R1+0x12d8] ;  /* 0x0012d80001157983 */ /* 0x000ee80000300800 */
[----:B------:R-:W4:Y:S04]  /*1bde0*/  LDL.LU R25, [R1+0x12d4] ;  /* 0x0012d40001197983 */ /* 0x000f280000300800 */
[----:B------:R-:W4:Y:S01]  /*1bdf0*/  LDL.LU R24, [R1+0x12d0] ;  /* 0x0012d00001187983 */ /* 0x000f220000300800 */
[C---:B------:R-:W-:Y:S03]  /*1be00*/  HMMA.1688.F32.TF32 R224, R212.reuse, R22, R96 ;  /* 0x00000016d4e0723c */ /* 0x040fe60000081060 */
[----:B------:R-:W1:Y:S04]  /*1be10*/  S2R R82, SR_TID.X ;  /* 0x0000000000527919 */ /* 0x000e680000002100 */
[----:B------:R-:W-:Y:S01]  /*1be20*/  IMAD.MOV.U32 R96, RZ, RZ, R28 ;  /* 0x000000ffff607224 */ /* 0x000fe200078e001c */
[----:B------:R-:W-:Y:S01]  /*1be30*/  HMMA.1688.F32.TF32 R196, R212, R26, R116 ;  /* 0x0000001ad4c4723c */ /* 0x000fe20000081074 */
[----:B------:R-:W4:Y:S01]  /*1be40*/  LDL.LU R28, [R1+0x12cc] ;  /* 0x0012cc00011c7983 */ /* 0x000f220000300800 */
[----:B------:R-:W-:-:S02]  /*1be50*/  IMAD.MOV.U32 R97, RZ, RZ, R29 ;  /* 0x000000ffff617224 */ /* 0x000fc400078e001d */
[----:B------:R-:W-:Y:S01]  /*1be60*/  IMAD.MOV.U32 R98, RZ, RZ, R20 ;  /* 0x000000ffff627224 */ /* 0x000fe200078e0014 */
[----:B------:R-:W4:Y:S01]  /*1be70*/  LDL.LU R29, [R1+0x12c8] ;  /* 0x0012c800011d7983 */ /* 0x000f220000300800 */
[----:B------:R-:W-:-:S03]  /*1be80*/  IMAD.MOV.U32 R99, RZ, RZ, R16 ;  /* 0x000000ffff637224 */ /* 0x000fc600078e0010 */
[----:B------:R-:W4:Y:S04]  /*1be90*/  LDL.LU R20, [R1+0x12c4] ;  /* 0x0012c40001147983 */ /* 0x000f280000300800 */
[----:B------:R-:W4:Y:S04]  /*1bea0*/  LDL.LU R16, [R1+0x12c0] ;  /* 0x0012c00001107983 */ /* 0x000f280000300800 */
[----:B------:R-:W-:Y:S01]  /*1beb0*/  LDS R116, [R3+0x8000] ;  /* 0x0080000003747984 */ /* 0x000fe20000000800 */
[----:B--2---:R-:W-:Y:S01]  /*1bec0*/  MOV R91, R17 ;  /* 0x00000011005b7202 */ /* 0x004fe20000000f00 */
[----:B------:R-:W-:Y:S01]  /*1bed0*/  HMMA.1688.F32.TF32 R220, R212, R18, R100 ;  /* 0x00000012d4dc723c */ /* 0x000fe20000081064 */
[----:B---3--:R-:W-:-:S02]  /*1bee0*/  IMAD.MOV.U32 R90, RZ, RZ, R21 ;  /* 0x000000ffff5a7224 */ /* 0x008fc400078e0015 */
[----:B----4-:R-:W-:Y:S02]  /*1bef0*/  IMAD.MOV.U32 R89, RZ, RZ, R25 ;  /* 0x000000ffff597224 */ /* 0x010fe400078e0019 */
[----:B------:R-:W-:Y:S01]  /*1bf00*/  IMAD.MOV.U32 R88, RZ, RZ, R24 ;  /* 0x000000ffff587224 */ /* 0x000fe200078e0018 */
[----:B-1----:R-:W-:Y:S01]  /*1bf10*/  LOP3.LUT R8, R82, 0x7, RZ, 0xc0, !PT ;  /* 0x0000000752087812 */ /* 0x002fe200078ec0ff */
[----:B------:R-:W2:Y:S04]  /*1bf20*/  LDL.LU R24, [R1+0x12bc] ;  /* 0x0012bc0001187983 */ /* 0x000ea80000300800 */
[----:B------:R-:W3:Y:S04]  /*1bf30*/  LDL.LU R25, [R1+0x12b8] ;  /* 0x0012b80001197983 */ /* 0x000ee80000300800 */
[----:B------:R-:W4:Y:S04]  /*1bf40*/  LDL.LU R21, [R1+0x12b4] ;  /* 0x0012b40001157983 */ /* 0x000f280000300800 */
[----:B------:R-:W4:Y:S01]  /*1bf50*/  LDL.LU R17, [R1+0x12b0] ;  /* 0x0012b00001117983 */ /* 0x000f220000300800 */
[----:B------:R-:W-:-:S02]  /*1bf60*/  IMAD.MOV.U32 R246, RZ, RZ, R29 ;  /* 0x000000fffff67224 */ /* 0x000fc400078e001d */
[----:B------:R-:W-:Y:S01]  /*1bf70*/  IMAD.MOV.U32 R245, RZ, RZ, R20 ;  /* 0x000000fffff57224 */ /* 0x000fe200078e0014 */
[----:B------:R-:W-:Y:S01]  /*1bf80*/  LDS R118, [R3+0xa000] ;  /* 0x00a0000003767984 */ /* 0x000fe20000000800 */
[----:B------:R-:W-:-:S03]  /*1bf90*/  IMAD.MOV.U32 R244, RZ, RZ, R16 ;  /* 0x000000fffff47224 */ /* 0x000fc600078e0010 */
[----:B------:R-:W-:Y:S01]  /*1bfa0*/  LDS R117, [R240+0x8000] ;  /* 0x00800000f0757984 */ /* 0x000fe20000000800 */
[----:B------:R-:W-:-:S03]  /*1bfb0*/  IMAD.MOV.U32 R247, RZ, RZ, R28 ;  /* 0x000000fffff77224 */ /* 0x000fc600078e001c */
[----:B------:R-:W4:Y:S04]  /*1bfc0*/  LDL.LU R16, [R1+0x12ac] ;  /* 0x0012ac0001107983 */ /* 0x000f280000300800 */
[----:B------:R-:W4:Y:S04]  /*1bfd0*/  LDL.LU R20, [R1+0x12a8] ;  /* 0x0012a80001147983 */ /* 0x000f280000300800 */
[----:B------:R-:W4:Y:S04]  /*1bfe0*/  LDL.LU R29, [R1+0x12a4] ;  /* 0x0012a400011d7983 */ /* 0x000f280000300800 */
[----:B------:R-:W4:Y:S01]  /*1bff0*/  LDL.LU R28, [R1+0x12a0] ;  /* 0x0012a000011c7983 */ /* 0x000f220000300800 */
[----:B------:R-:W-:-:S03]  /*1c000*/  IMAD.SHL.U32 R9, R82, 0x2, RZ ;  /* 0x0000000252097824 */ /* 0x000fc600078e00ff */
[----:B------:R-:W-:Y:S01]  /*1c010*/  LDS R119, [R240+0xa000] ;  /* 0x00a00000f0777984 */ /* 0x000fe20000000800 */
[----:B------:R-:W-:Y:S01]  /*1c020*/  HMMA.1688.F32.TF32 R192, R212, R30, R84 ;  /* 0x0000001ed4c0723c */ /* 0x000fe20000081054 */
[----:B------:R-:W-:Y:S01]  /*1c030*/  IMAD R8, R8, 0x90, RZ ;  /* 0x0000009008087824 */ /* 0x000fe200078e02ff */
[----:B------:R-:W-:Y:S01]  /*1c040*/  MOV R101, R14 ;  /* 0x0000000e00657202 */ /* 0x000fe20000000f00 */
[----:B------:R-:W-:Y:S01]  /*1c050*/  IMAD.MOV.U32 R100, RZ, RZ, R15 ;  /* 0x000000ffff647224 */ /* 0x000fe200078e000f */
[----:B------:R-:W-:Y:S04]  /*1c060*/  LDS R18, [R3+0xa100] ;  /* 0x00a1000003127984 */ /* 0x000fe80000000800 */
[----:B------:R-:W-:Y:S04]  /*1c070*/  LDS R19, [R240+0xa100] ;  /* 0x00a10000f0137984 */ /* 0x000fe80000000800 */
[----:B------:R-:W-:Y:S04]  /*1c080*/  LDS R22, [R3+0xa200] ;  /* 0x00a2000003167984 */ /* 0x000fe80000000800 */
[----:B------:R-:W-:Y:S04]  /*1c090*/  LDS R23, [R240+0xa200] ;  /* 0x00a20000f0177984 */ /* 0x000fe80000000800 */
[----:B------:R-:W-:Y:S04]  /*1c0a0*/  LDS R26, [R3+0xa600] ;  /* 0x00a60000031a7984 */ /* 0x000fe80000000800 */
[----:B------:R-:W-:Y:S01]  /*1c0b0*/  LDS R27, [R240+0xa600] ;  /* 0x00a60000f01b7984 */ /* 0x000fe20000000800 */
[----:B--2---:R-:W-:-:S02]  /*1c0c0*/  IMAD.MOV.U32 R251, RZ, RZ, R24 ;  /* 0x000000fffffb7224 */ /* 0x004fc400078e0018 */
[----:B---3--:R-:W-:Y:S02]  /*1c0d0*/  IMAD.MOV.U32 R250, RZ, RZ, R25 ;  /* 0x000000fffffa7224 */ /* 0x008fe400078e0019 */
[----:B----4-:R-:W-:Y:S01]  /*1c0e0*/  IMAD.MOV.U32 R248, RZ, RZ, R21 ;  /* 0x000000fffff87224 */ /* 0x010fe200078e0015 */
[----:B------:R-:W-:Y:S01]  /*1c0f0*/  MOV R249, R17 ;  /* 0x0000001100f97202 */ /* 0x000fe20000000f00 */
[----:B------:R-:W2:Y:S04]  /*1c100*/  LDL.LU R21, [R1+0x129c] ;  /* 0x00129c0001157983 */ /* 0x000ea80000300800 */
[----:B------:R-:W3:Y:S04]  /*1c110*/  LDL.LU R17, [R1+0x1298] ;  /* 0x0012980001117983 */ /* 0x000ee80000300800 */
[----:B------:R-:W4:Y:S04]  /*1c120*/  LDL.LU R25, [R1+0x1294] ;  /* 0x0012940001197983 */ /* 0x000f280000300800 */
[----:B------:R-:W4:Y:S01]  /*1c130*/  LDL.LU R24, [R1+0x1290] ;  /* 0x0012900001187983 */ /* 0x000f220000300800 */
[----:B------:R-:W-:Y:S01]  /*1c140*/  MOV R123, R16 ;  /* 0x00000010007b7202 */ /* 0x000fe20000000f00 */
[----:B------:R-:W-:-:S02]  /*1c150*/  IMAD.MOV.U32 R122, RZ, RZ, R20 ;  /* 0x000000ffff7a7224 */ /* 0x000fc400078e0014 */
[----:B------:R-:W-:Y:S02]  /*1c160*/  IMAD.MOV.U32 R120, RZ, RZ, R29 ;  /* 0x000000ffff787224 */ /* 0x000fe400078e001d */
[----:B------:R-:W-:Y:S01]  /*1c170*/  IMAD.MOV.U32 R121, RZ, RZ, R28 ;  /* 0x000000ffff797224 */ /* 0x000fe200078e001c */
[----:B------:R-:W4:Y:S04]  /*1c180*/  LDL.LU R29, [R1+0x128c] ;  /* 0x00128c00011d7983 */ /* 0x000f280000300800 */
[----:B------:R-:W4:Y:S04]  /*1c190*/  LDL.LU R28, [R1+0x1288] ;  /* 0x00128800011c7983 */ /* 0x000f280000300800 */
[----:B------:R-:W4:Y:S04]  /*1c1a0*/  LDL.LU R20, [R1+0x1284] ;  /* 0x0012840001147983 */ /* 0x000f280000300800 */
[----:B------:R-:W4:Y:S01]  /*1c1b0*/  LDL.LU R16, [R1+0x1280] ;  /* 0x0012800001107983 */ /* 0x000f220000300800 */
[----:B------:R-:W-:Y:S01]  /*1c1c0*/  LOP3.LUT R8, R8, 0x30, R9, 0x78, !PT ;  /* 0x0000003008087812 */ /* 0x000fe200078e7809 */
[----:B------:R-:W-:Y:S01]  /*1c1d0*/  HMMA.1688.F32.TF32 R244, R212, R70, R244 ;  /* 0x00000046d4f4723c */ /* 0x000fe200000810f4 */
[----:B------:R-:W-:Y:S01]  /*1c1e0*/  IMAD.MOV.U32 R102, RZ, RZ, R13 ;  /* 0x000000ffff667224 */ /* 0x000fe200078e000d */
[----:B------:R-:W-:Y:S01]  /*1c1f0*/  LDS R84, [R3+0x8300] ;  /* 0x0083000003547984 */ /* 0x000fe20000000800 */
[----:B------:R-:W-:-:S03]  /*1c200*/  IMAD.MOV.U32 R103, RZ, RZ, R12 ;  /* 0x000000ffff677224 */ /* 0x000fc600078e000c */
[----:B------:R-:W-:Y:S02]  /*1c210*/  LDS R86, [R3+0xa300] ;  /* 0x00a3000003567984 */ /* 0x000fe40000000800 */
[----:B------:R-:W-:Y:S02]  /*1c220*/  HMMA.1688.F32.TF32 R88, R212, R74, R88 ;  /* 0x0000004ad458723c */ /* 0x000fe40000081058 */
[----:B------:R-:W-:Y:S04]  /*1c230*/  LDS R85, [R240+0x8300] ;  /* 0x00830000f0557984 */ /* 0x000fe80000000800 */
        /* <DEDUP_REMOVED lines=8> */
[----:B----4-:R-:W-:Y:S02]  /*1c2c0*/  IMAD.MOV.U32 R124, RZ, RZ, R25 ;  /* 0x000000ffff7c7224 */ /* 0x010fe400078e0019 */
[----:B------:R-:W-:Y:S01]  /*1c2d0*/  IMAD.MOV.U32 R125, RZ, RZ, R24 ;  /* 0x000000ffff7d7224 */ /* 0x000fe200078e0018 */
[----:B------:R-:W2:Y:S04]  /*1c2e0*/  LDL.LU R25, [R1+0x127c] ;  /* 0x00127c0001197983 */ /* 0x000ea80000300800 */
[----:B------:R-:W3:Y:S04]  /*1c2f0*/  LDL.LU R24, [R1+0x1278] ;  /* 0x0012780001187983 */ /* 0x000ee80000300800 */
[----:B------:R-:W4:Y:S04]  /*1c300*/  LDL.LU R17, [R1+0x1274] ;  /* 0x0012740001117983 */ /* 0x000f280000300800 */
[----:B------:R-:W2:Y:S01]  /*1c310*/  LDL.LU R21, [R1+0x1270] ;  /* 0x0012700001157983 */ /* 0x000ea20000300800 */
[----:B------:R-:W-:-:S02]  /*1c320*/  IMAD.MOV.U32 R107, RZ, RZ, R29 ;  /* 0x000000ffff6b7224 */ /* 0x000fc400078e001d */
[----:B------:R-:W-:Y:S02]  /*1c330*/  IMAD.MOV.U32 R106, RZ, RZ, R28 ;  /* 0x000000ffff6a7224 */ /* 0x000fe400078e001c */
[----:B------:R-:W-:Y:S01]  /*1c340*/  IMAD.MOV.U32 R104, RZ, RZ, R20 ;  /* 0x000000ffff687224 */ /* 0x000fe200078e0014 */
[----:B------:R-:W-:Y:S01]  /*1c350*/  MOV R105, R16 ;  /* 0x0000001000697202 */ /* 0x000fe20000000f00 */
[----:B------:R-:W3:Y:S04]  /*1c360*/  LDL.LU R20, [R1+0x126c] ;  /* 0x00126c0001147983 */ /* 0x000ee80000300800 */
[----:B------:R-:W3:Y:S04]  /*1c370*/  LDL.LU R16, [R1+0x1268] ;  /* 0x0012680001107983 */ /* 0x000ee80000300800 */
[----:B------:R-:W3:Y:S04]  /*1c380*/  LDL.LU R28, [R1+0x1264] ;  /* 0x00126400011c7983 */ /* 0x000ee80000300800 */
[----:B------:R-:W3:Y:S01]  /*1c390*/  LDL.LU R29, [R1+0x1260] ;  /* 0x00126000011d7983 */ /* 0x000ee20000300800 */
[----:B------:R-:W-:Y:S01]  /*1c3a0*/  LOP3.LUT R8, R8, 0x40, RZ, 0x3c, !PT ;  /* 0x0000004008087812 */ /* 0x000fe200078e3cff */
[----:B------:R-:W-:Y:S02]  /*1c3b0*/  HMMA.1688.F32.TF32 R120, R212, R62, R120 ;  /* 0x0000003ed478723c */ /* 0x000fe40000081078 */
[----:B------:R-:W-:Y:S04]  /*1c3c0*/  LDS R12, [R3+0x8700] ;  /* 0x00870000030c7984 */ /* 0x000fe80000000800 */
[----:B------:R-:W-:Y:S01]  /*1c3d0*/  LDS R13, [R240+0x8700] ;  /* 0x00870000f00d7984 */ /* 0x000fe20000000800 */
[----:B----4-:R-:W-:-:S03]  /*1c3e0*/  IMAD.MOV.U32 R108, RZ, RZ, R17 ;  /* 0x000000ffff6c7224 */ /* 0x010fc600078e0011 */
[----:B------:R-:W4:Y:S01]  /*1c3f0*/  LDL.LU R17, [R1+0x125c] ;  /* 0x00125c0001117983 */ /* 0x000f220000300800 */
[----:B--2---:R-:W-:-:S03]  /*1c400*/  IMAD.MOV.U32 R109, RZ, RZ, R21 ;  /* 0x000000ffff6d7224 */ /* 0x004fc600078e0015 */
[----:B------:R-:W2:Y:S01]  /*1c410*/  LDL.LU R21, [R1+0x1258] ;  /* 0x0012580001157983 */ /* 0x000ea20000300800 */
[----:B---3--:R-:W-:Y:S01]  /*1c420*/  IMAD.MOV.U32 R110, RZ, RZ, R24 ;  /* 0x000000ffff6e7224 */ /* 0x008fe200078e0018 */
[----:B------:R-:W-:Y:S02]  /*1c430*/  MOV R111, R25 ;  /* 0x00000019006f7202 */ /* 0x000fe40000000f00 */
[----:B------:R-:W3:Y:S04]  /*1c440*/  LDL.LU R24, [R1+0x1254] ;  /* 0x0012540001187983 */ /* 0x000ee80000300800 */
[----:B------:R-:W3:Y:S01]  /*1c450*/  LDL.LU R25, [R1+0x1250] ;  /* 0x0012500001197983 */ /* 0x000ee20000300800 */
[----:B------:R-:W-:Y:S02]  /*1c460*/  IMAD.MOV.U32 R115, RZ, RZ, R20 ;  /* 0x000000ffff737224 */ /* 0x000fe400078e0014 */
[----:B------:R-:W-:-:S02]  /*1c470*/  IMAD.MOV.U32 R114, RZ, RZ, R16 ;  /* 0x000000ffff727224 */ /* 0x000fc400078e0010 */
[----:B------:R-:W-:Y:S02]  /*1c480*/  IMAD.MOV.U32 R112, RZ, RZ, R28 ;  /* 0x000000ffff707224 */ /* 0x000fe400078e001c */
[----:B------:R-:W3:Y:S01]  /*1c490*/  LDL.LU R28, [R1+0x124c] ;  /* 0x00124c00011c7983 */ /* 0x000ee20000300800 */
[----:B------:R-:W-:-:S03]  /*1c4a0*/  IMAD.MOV.U32 R113, RZ, RZ, R29 ;  /* 0x000000ffff717224 */ /* 0x000fc600078e001d */
[----:B------:R-:W3:Y:S04]  /*1c4b0*/  LDL.LU R29, [R1+0x1248] ;  /* 0x00124800011d7983 */ /* 0x000ee80000300800 */
[----:B------:R-:W3:Y:S04]  /*1c4c0*/  LDL.LU R16, [R1+0x1244] ;  /* 0x0012440001107983 */ /* 0x000ee80000300800 */
[----:B------:R-:W3:Y:S01]  /*1c4d0*/  LDL.LU R20, [R1+0x1240] ;  /* 0x0012400001147983 */ /* 0x000ee20000300800 */
[----:B----4-:R-:W-:Y:S01]  /*1c4e0*/  MOV R233, R17 ;  /* 0x0000001100e97202 */ /* 0x010fe20000000f00 */
[----:B--2---:R-:W-:-:S02]  /*1c4f0*/  IMAD.MOV.U32 R232, RZ, RZ, R21 ;  /* 0x000000ffffe87224 */ /* 0x004fc400078e0015 */
[----:B------:R-:W2:Y:S04]  /*1c500*/  LDL.LU R21, [R1+0x123c] ;  /* 0x00123c0001157983 */ /* 0x000ea80000300800 */
[----:B------:R-:W4:Y:S04]  /*1c510*/  LDL.LU R17, [R1+0x1238] ;  /* 0x0012380001117983 */ /* 0x000f280000300800 */
[----:B------:R-:W2:Y:S04]  /*1c520*/  LDL.LU R234, [R1+0x478] ;  /* 0x0004780001ea7983 */ /* 0x000ea80000300800 */
[----:B------:R-:W2:Y:S01]  /*1c530*/  LDL.LU R235, [R1+0x47c] ;  /* 0x00047c0001eb7983 */ /* 0x000ea20000300800 */
[----:B------:R-:W-:Y:S01]  /*1c540*/  IMAD R228, R83, 0x4000, R8 ;  /* 0x0000400053e47824 */ /* 0x000fe200078e0208 */
[C---:B------:R-:W-:Y:S08]  /*1c550*/  HMMA.1688.F32.TF32 R112, R212.reuse, R46, R112 ;  /* 0x0000002ed470723c */ /* 0x040ff00000081070 */
[C---:B------:R-:W-:Y:S01]  /*1c560*/  HMMA.1688.F32.TF32 R108, R212.reuse, R50, R108 ;  /* 0x00000032d46c723c */ /* 0x040fe2000008106c */
[----:B------:R-:W1:Y:S04]  /*1c570*/  LDSM.16.M88.4 R8, [R228+0x50000] ;  /* 0x05000000e408783b */ /* 0x000e680000000200 */
[----:B------:R-:W1:Y:S03]  /*1c580*/  LDSM.16.M88.4 R4, [R228+0x50400] ;  /* 0x05040000e404783b */ /* 0x000e660000000200 */
[C---:B------:R-:W-:Y:S01]  /*1c590*/  HMMA.1688.F32.TF32 R104, R212.reuse, R54, R104 ;  /* 0x00000036d468723c */ /* 0x040fe20000081068 */
[----:B------:R-:W-:Y:S07]  /*1c5a0*/  STL [R1+0x10b0], R3 ;  /* 0x0010b00301007387 */ /* 0x000fee0000100800 */
[----:B------:R-:W-:Y:S01]  /*1c5b0*/  HMMA.1688.F32.TF32 R124, R212, R58, R124 ;  /* 0x0000003ad47c723c */ /* 0x000fe2000008107c */
[----:B---3--:R-:W-:Y:S01]  /*1c5c0*/  IMAD.MOV.U32 R176, RZ, RZ, R29 ;  /* 0x000000ffffb07224 */ /* 0x008fe200078e001d */
[----:B------:R-:W-:-:S06]  /*1c5d0*/  MOV R189, R20 ;  /* 0x0000001400bd7202 */ /* 0x000fcc0000000f00 */
[----:B------:R-:W-:Y:S01]  /*1c5e0*/  HMMA.1688.F32.TF32 R248, R212, R66, R248 ;  /* 0x00000042d4f8723c */ /* 0x000fe200000810f8 */
[----:B------:R-:W-:Y:S01]  /*1c5f0*/  IMAD.MOV.U32 R177, RZ, RZ, R28 ;  /* 0x000000ffffb17224 */ /* 0x000fe200078e001c */
[----:B------:R-:W-:Y:S01]  /*1c600*/  LDS R20, [R3+0x8200] ;  /* 0x0082000003147984 */ /* 0x000fe20000000800 */
[----:B------:R-:W-:Y:S02]  /*1c610*/  IMAD.MOV.U32 R178, RZ, RZ, R25 ;  /* 0x000000ffffb27224 */ /* 0x000fe400078e0019 */
[----:B------:R-:W-:Y:S01]  /*1c620*/  IMAD.MOV.U32 R179, RZ, RZ, R24 ;  /* 0x000000ffffb37224 */ /* 0x000fe200078e0018 */
[----:B------:R-:W-:Y:S01]  /*1c630*/  LDS R83, [R240+0xa400] ;  /* 0x00a40000f0537984 */ /* 0x000fe20000000800 */
[----:B------:R-:W-:-:S03]  /*1c640*/  IMAD.MOV.U32 R191, RZ, RZ, R16 ;  /* 0x000000ffffbf7224 */ /* 0x000fc600078e0010 */
[----:B------:R-:W-:Y:S04]  /*1c650*/  LDS R16, [R3+0x8100] ;  /* 0x0081000003107984 */ /* 0x000fe80000000800 */
[----:B-1----:R-:W-:Y:S04]  /*1c660*/  STL [R1+0x1094], R10 ;  /* 0x0010940a01007387 */ /* 0x002fe80000100800 */
[----:B------:R-:W-:Y:S04]  /*1c670*/  STL [R1+0x1090], R11 ;  /* 0x0010900b01007387 */ /* 0x000fe80000100800 */
[----:B------:R-:W-:Y:S04]  /*1c680*/  STL [R1+0x10b4], R240 ;  /* 0x0010b4f001007387 */ /* 0x000fe80000100800 */
[----:B------:R-:W-:Y:S04]  /*1c690*/  STL [R1+0x109c], R6 ;  /* 0x00109c0601007387 */ /* 0x000fe80000100800 */
[----:B------:R-:W-:Y:S01]  /*1c6a0*/  STL [R1+0x1098], R7 ;  /* 0x0010980701007387 */ /* 0x000fe20000100800 */
[----:B------:R-:W-:Y:S03]  /*1c6b0*/  HMMA.1688.F32.TF32 R176, R212, R38, R176 ;  /* 0x00000026d4b0723c */ /* 0x000fe600000810b0 */
[----:B------:R-:W-:Y:S04]  /*1c6c0*/  LDS R28, [R3+0x8500] ;  /* 0x00850000031c7984 */ /* 0x000fe80000000800 */
[----:B------:R-:W-:Y:S04]  /*1c6d0*/  LDS R29, [R240+0x8500] ;  /* 0x00850000f01d7984 */ /* 0x000fe80000000800 */
[----:B------:R1:W-:Y:S04]  /*1c6e0*/  LDS R24, [R3+0x8600] ;  /* 0x0086000003187984 */ /* 0x0003e80000000800 */
[----:B------:R-:W-:Y:S01]  /*1c6f0*/  LDS R25, [R240+0x8600] ;  /* 0x00860000f0197984 */ /* 0x000fe20000000800 */
[----:B------:R-:W-:Y:S01]  /*1c700*/  HMMA.1688.F32.TF32 R96, R116, R8, R96 ;  /* 0x000000087460723c */ /* 0x000fe20000081060 */
[----:B-1----:R-:W-:-:S07]  /*1c710*/  IMAD.MOV.U32 R3, RZ, RZ, R127 ;  /* 0x000000ffff037224 */ /* 0x002fce00078e007f */
[C---:B--2---:R-:W-:Y:S01]  /*1c720*/  HMMA.1688.F32.TF32 R232, R212.reuse, R42, R232 ;  /* 0x0000002ad4e8723c */ /* 0x044fe200000810e8 */
[----:B------:R-:W-:Y:S02]  /*1c730*/  IMAD.MOV.U32 R188, RZ, RZ, R21 ;  /* 0x000000ffffbc7224 */ /* 0x000fe400078e0015 */
[----:B----4-:R-:W-:Y:S01]  /*1c740*/  IMAD.MOV.U32 R190, RZ, RZ, R17 ;  /* 0x000000ffffbe7224 */ /* 0x010fe200078e0011 */
[----:B------:R-:W-:Y:S04]  /*1c750*/  LDS R21, [R240+0x8200] ;  /* 0x00820000f0157984 */ /* 0x000fe80000000800 */
[----:B------:R-:W1:Y:S02]  /*1c760*/  LDS R17, [R240+0x8100] ;  /* 0x00810000f0117984 */ /* 0x000e640000000800 */
[----:B------:R-:W-:Y:S11]  /*1c770*/  HMMA.1688.F32.TF32 R188, R212, R34, R188 ;  /* 0x00000022d4bc723c */ /* 0x000ff600000810bc */
[----:B------:R-:W-:Y:S02]  /*1c780*/  @!UPT UIADD3 URZ, URZ, URZ, URZ ;  /* 0x0000003f3f3ff290 */ /* 0x000fe4000fffe03f */
[----:B------:R2:W-:Y:S04]  /*1c790*/  STL.64 [R1+0x4b0], R232 ;  /* 0x0004b0e801007387 */ /* 0x0005e80000100a00 */
[----:B------:R-:W-:Y:S01]  /*1c7a0*/  STL.64 [R1+0x4b8], R234 ;  /* 0x0004b8ea01007387 */ /* 0x000fe20000100a00 */
[----:B--2---:R-:W-:-:S03]  /*1c7b0*/  IMAD.MOV.U32 R232, RZ, RZ, R49 ;  /* 0x000000ffffe87224 */ /* 0x004fc600078e0031 */
[----:B------:R-:W2:Y:S01]  /*1c7c0*/  LDL.LU R49, [R1+0x1234] ;  /* 0x0012340001317983 */ /* 0x000ea20000300800 */
[----:B------:R-:W-:-:S03]  /*1c7d0*/  IMAD.MOV.U32 R233, RZ, RZ, R48 ;  /* 0x000000ffffe97224 */ /* 0x000fc600078e0030 */
[----:B------:R-:W2:Y:S04]  /*1c7e0*/  LDL.LU R48, [R1+0x1230] ;  /* 0x0012300001307983 */ /* 0x000ea80000300800 */
[----:B------:R-:W-:Y:S04]  /*1c7f0*/  STL.64 [R1+0x3b0], R112 ;  /* 0x0003b07001007387 */ /* 0x000fe80000100a00 */
[----:B------:R3:W-:Y:S01]  /*1c800*/  STL.64 [R1+0x3b8], R114 ;  /* 0x0003b87201007387 */ /* 0x0007e20000100a00 */
[----:B------:R-:W-:Y:S01]  /*1c810*/  HMMA.1688.F32.TF32 R212, R212, R78, R100 ;  /* 0x0000004ed4d4723c */ /* 0x000fe20000081064 */
[----:B------:R-:W-:-:S02]  /*1c820*/  IMAD.MOV.U32 R240, RZ, RZ, R126 ;  /* 0x000000fffff07224 */ /* 0x000fc400078e007e */
[----:B---3--:R-:W3:Y:S04]  /*1c830*/  LDL.LU.64 R114, [R1+0x1228] ;  /* 0x0012280001727983 */ /* 0x008ee80000300a00 */
[----:B------:R-:W3:Y:S04]  /*1c840*/  LDL.LU.64 R112, [R1+0x1220] ;  /* 0x0012200001707983 */ /* 0x000ee80000300a00 */
[----:B------:R-:W-:Y:S04]  /*1c850*/  STL.64 [R1+0x3c0], R108 ;  /* 0x0003c06c01007387 */ /* 0x000fe80000100a00 */
[----:B------:R4:W-:Y:S04]  /*1c860*/  STL.64 [R1+0x3c8], R110 ;  /* 0x0003c86e01007387 */ /* 0x0009e80000100a00 */
[----:B----4-:R-:W4:Y:S04]  /*1c870*/  LDL.LU.64 R110, [R1+0x1218] ;  /* 0x00121800016e7983 */ /* 0x010f280000300a00 */
[----:B------:R-:W4:Y:S04]  /*1c880*/  LDL.LU.64 R108, [R1+0x1210] ;  /* 0x00121000016c7983 */ /* 0x000f280000300a00 */
[----:B------:R-:W-:Y:S04]  /*1c890*/  STL.64 [R1+0x460], R104 ;  /* 0x0004606801007387 */ /* 0x000fe80000100a00 */
[----:B------:R1:W-:Y:S01]  /*1c8a0*/  STL.64 [R1+0x468], R106 ;  /* 0x0004686a01007387 */ /* 0x0003e20000100a00 */
[----:B------:R-:W-:Y:S01]  /*1c8b0*/  IMAD.MOV.U32 R234, RZ, RZ, R243 ;  /* 0x000000ffffea7224 */ /* 0x000fe200078e00f3 */
[----:B------:R-:W-:Y:S01]  /*1c8c0*/  MOV R235, R242 ;  /* 0x000000f200eb7202 */ /* 0x000fe20000000f00 */
[----:B------:R-:W-:Y:S01]  /*1c8d0*/  IMAD.MOV.U32 R243, RZ, RZ, R250 ;  /* 0x000000fffff37224 */ /* 0x000fe200078e00fa */
[----:B-1----:R-:W2:Y:S04]  /*1c8e0*/  LDL.LU.64 R106, [R1+0x1208] ;  /* 0x00120800016a7983 */ /* 0x002ea80000300a00 */
[----:B------:R-:W2:Y:S04]  /*1c8f0*/  LDL.LU.64 R104, [R1+0x1200] ;  /* 0x0012000001687983 */ /* 0x000ea80000300a00 */
[----:B------:R1:W-:Y:S04]  /*1c900*/  STL.64 [R1+0x440], R124 ;  /* 0x0004407c01007387 */ /* 0x0003e80000100a00 */
[----:B------:R-:W2:Y:S01]  /*1c910*/  LDL.LU.64 R126, [R1+0x11f8] ;  /* 0x0011f800017e7983 */ /* 0x000ea20000300a00 */
[----:B------:R-:W-:-:S03]  /*1c920*/  IMAD.MOV.U32 R242, RZ, RZ, R251 ;  /* 0x000000fffff27224 */ /* 0x000fc600078e00fb */
[----:B-1----:R-:W2:Y:S04]  /*1c930*/  LDL.LU.64 R124, [R1+0x11f0] ;  /* 0x0011f000017c7983 */ /* 0x002ea80000300a00 */
[----:B------:R-:W-:Y:S04]  /*1c940*/  STL.64 [R1+0x430], R120 ;  /* 0x0004307801007387 */ /* 0x000fe80000100a00 */
[----:B------:R1:W-:Y:S04]  /*1c950*/  STL.64 [R1+0x438], R122 ;  /* 0x0004387a01007387 */ /* 0x0003e80000100a00 */
[----:B-1----:R-:W2:Y:S04]  /*1c960*/  LDL.LU.64 R122, [R1+0x11e8] ;  /* 0x0011e800017a7983 */ /* 0x002ea80000300a00 */
[----:B------:R-:W2:Y:S04]  /*1c970*/  LDL.LU.64 R120, [R1+0x11e0] ;  /* 0x0011e00001787983 */ /* 0x000ea80000300a00 */
[----:B------:R1:W-:Y:S04]  /*1c980*/  STL.64 [R1+0x420], R248 ;  /* 0x000420f801007387 */ /* 0x0003e80000100a00 */
[----:B------:R-:W3:Y:S04]  /*1c990*/  LDL.LU.64 R250, [R1+0x11d8] ;  /* 0x0011d80001fa7983 */ /* 0x000ee80000300a00 */
[----:B-1----:R-:W3:Y:S04]  /*1c9a0*/  LDL.LU.64 R248, [R1+0x11d0] ;  /* 0x0011d00001f87983 */ /* 0x002ee80000300a00 */
[----:B------:R-:W-:Y:S04]  /*1c9b0*/  STL.64 [R1+0x380], R244 ;  /* 0x000380f401007387 */ /* 0x000fe80000100a00 */
[----:B------:R1:W-:Y:S04]  /*1c9c0*/  STL.64 [R1+0x388], R246 ;  /* 0x000388f601007387 */ /* 0x0003e80000100a00 */
[----:B-1----:R-:W3:Y:S04]  /*1c9d0*/  LDL.LU.64 R246, [R1+0x11c8] ;  /* 0x0011c80001f67983 */ /* 0x002ee80000300a00 */
[----:B------:R-:W3:Y:S04]  /*1c9e0*/  LDL.LU.64 R244, [R1+0x11c0] ;  /* 0x0011c00001f47983 */ /* 0x000ee80000300a00 */
[----:B------:R-:W-:Y:S04]  /*1c9f0*/  STL.64 [R1+0x360], R88 ;  /* 0x0003605801007387 */ /* 0x000fe80000100a00 */
[----:B------:R1:W-:Y:S04]  /*1ca00*/  STL.64 [R1+0x368], R90 ;  /* 0x0003685a01007387 */ /* 0x0003e80000100a00 */
[----:B-1----:R-:W3:Y:S04]  /*1ca10*/  LDL.LU.64 R90, [R1+0x11b8] ;  /* 0x0011b800015a7983 */ /* 0x002ee80000300a00 */
[----:B------:R-:W3:Y:S04]  /*1ca20*/  LDL.LU.64 R88, [R1+0x11b0] ;  /* 0x0011b00001587983 */ /* 0x000ee80000300a00 */
[----:B------:R-:W3:Y:S04]  /*1ca30*/  LDL.LU.64 R102, [R1+0x11a8] ;  /* 0x0011a80001667983 */ /* 0x000ee80000300a00 */
[----:B------:R-:W3:Y:S04]  /*1ca40*/  LDL.LU.64 R100, [R1+0x11a0] ;  /* 0x0011a00001647983 */ /* 0x000ee80000300a00 */
[----:B------:R1:W-:Y:S04]  /*1ca50*/  STL.64 [R1+0x130], R212 ;  /* 0x000130d401007387 */ /* 0x0003e80000100a00 */
[----:B------:R1:W-:Y:S02]  /*1ca60*/  STL.64 [R1+0x138], R214 ;  /* 0x000138d601007387 */ /* 0x0003e40000100a00 */
[----:B-1----:R-:W-:Y:S01]  /*1ca70*/  IMAD.MOV.U32 R212, RZ, RZ, R0 ;  /* 0x000000ffffd47224 */ /* 0x002fe200078e0000 */
[----:B------:R-:W-:Y:S01]  /*1ca80*/  MOV R213, R2 ;  /* 0x0000000200d57202 */ /* 0x000fe20000000f00 */
[----:B------:R-:W3:Y:S01]  /*1ca90*/  LDL.LU R0, [R1+0x119c] ;  /* 0x00119c0001007983 */ /* 0x000ee20000300800 */
[----:B------:R-:W-:-:S03]  /*1caa0*/  IMAD.MOV.U32 R214, RZ, RZ, R32 ;  /* 0x000000ffffd67224 */ /* 0x000fc600078e0020 */
[----:B------:R-:W3:Y:S01]  /*1cab0*/  LDL.LU R2, [R1+0x1198] ;  /* 0x0011980001027983 */ /* 0x000ee20000300800 */
[----:B------:R-:W-:-:S03]  /*1cac0*/  IMAD.MOV.U32 R215, RZ, RZ, R33 ;  /* 0x000000ffffd77224 */ /* 0x000fc600078e0021 */
[----:B------:R-:W3:Y:S04]  /*1cad0*/  LDL.LU R32, [R1+0x1194] ;  /* 0x0011940001207983 */ /* 0x000ee80000300800 */
[----:B------:R-:W3:Y:S04]  /*1cae0*/  LDL.LU R33, [R1+0x1190] ;  /* 0x0011900001217983 */ /* 0x000ee80000300800 */
[----:B------:R-:W-:Y:S04]  /*1caf0*/  STL.64 [R1+0x170], R96 ;  /* 0x0001706001007387 */ /* 0x000fe80000100a00 */
[----:B------:R1:W-:Y:S04]  /*1cb00*/  STL.64 [R1+0x178], R98 ;  /* 0x0001786201007387 */ /* 0x0003e80000100a00 */
[----:B-1----:R-:W3:Y:S04]  /*1cb10*/  LDL.LU.64 R98, [R1+0x1188] ;  /* 0x0011880001627983 */ /* 0x002ee80000300a00 */
[----:B------:R-:W3:Y:S01]  /*1cb20*/  LDL.LU.64 R96, [R1+0x1180] ;  /* 0x0011800001607983 */ /* 0x000ee20000300a00 */
[-C--:B------:R-:W-:Y:S08]  /*1cb30*/  HMMA.1688.F32.TF32 R212, R16, R8.reuse, R212 ;  /* 0x0000000810d4723c */ /* 0x080ff000000810d4 */
[-C--:B------:R-:W-:Y:S11]  /*1cb40*/  HMMA.1688.F32.TF32 R152, R80, R8.reuse, R152 ;  /* 0x000000085098723c */ /* 0x080ff60000081098 */
[----:B------:R-:W-:Y:S04]  /*1cb50*/  @!UPT UIADD3 URZ, URZ, URZ, URZ ;  /* 0x0000003f3f3ff290 */ /* 0x000fe8000fffe03f */
[----:B------:R-:W-:Y:S04]  /*1cb60*/  STL.64 [R1+0x370], R212 ;  /* 0x000370d401007387 */ /* 0x000fe80000100a00 */
[----:B------:R-:W-:Y:S01]  /*1cb70*/  STL.64 [R1+0x378], R214 ;  /* 0x000378d601007387 */ /* 0x000fe20000100a00 */
[-C--:B--2---:R-:W-:Y:S08]  /*1cb80*/  HMMA.1688.F32.TF32 R120, R84, R8.reuse, R120 ;  /* 0x000000085478723c */ /* 0x084ff00000081078 */
[-C--:B---3--:R-:W-:Y:S11]  /*1cb90*/  HMMA.1688.F32.TF32 R96, R20, R8.reuse, R96 ;  /* 0x000000081460723c */ /* 0x088ff60000081060 */
[----:B------:R-:W-:Y:S11]  /*1cba0*/  @!UPT UIADD3 URZ, URZ, URZ, URZ ;  /* 0x0000003f3f3ff290 */ /* 0x000ff6000fffe03f */
[----:B------:R-:W-:Y:S01]  /*1cbb0*/  @!UPT UIADD3 URZ, URZ, URZ, URZ ;  /* 0x0000003f3f3ff290 */ /* 0x000fe2000fffe03f */
[----:B------:R-:W-:Y:S04]  /*1cbc0*/  STL.64 [R1+0x410], R96 ;  /* 0x0004106001007387 */ /* 0x000fe80000100a00 */
[----:B------:R1:W-:Y:S02]  /*1cbd0*/  STL.64 [R1+0x418], R98 ;  /* 0x0004186201007387 */ /* 0x0003e40000100a00 */
[-C--:B-1----:R-:W-:Y:S02]  /*1cbe0*/  HMMA.1688.F32.TF32 R96, R28, R8.reuse, R200 ;  /* 0x000000081c60723c */ /* 0x082fe400000810c8 */
[----:B------:R-:W-:Y:S04]  /*1cbf0*/  STL.64 [R1+0x4a0], R120 ;  /* 0x0004a07801007387 */ /* 0x000fe80000100a00 */
[----:B------:R1:W-:Y:S04]  /*1cc00*/  STL.64 [R1+0x4a8], R122 ;  /* 0x0004a87a01007387 */ /* 0x0003e80000100a00 */
[----:B------:R-:W-:Y:S04]  /*1cc10*/  STL.64 [R1+0x4d0], R152 ;  /* 0x0004d09801007387 */ /* 0x000fe80000100a00 */
[----:B------:R-:W-:Y:S01]  /*1cc20*/  STL.64 [R1+0x4d8], R154 ;  /* 0x0004d89a01007387 */ /* 0x000fe20000100a00 */
[-C--:B-1----:R-:W-:Y:S08]  /*1cc30*/  HMMA.1688.F32.TF32 R120, R24, R8.reuse, R216 ;  /* 0x000000081878723c */ /* 0x082ff000000810d8 */
[----:B------:R-:W-:Y:S01]  /*1cc40*/  STL.64 [R1+0x580], R96 ;  /* 0x0005806001007387 */ /* 0x000fe20000100a00 */
[----:B------:R-:W-:Y:S03]  /*1cc50*/  HMMA.1688.F32.TF32 R8, R12, R8, R220 ;  /* 0x000000080c08723c */ /* 0x000fe600000810dc */
[----:B------:R1:W-:Y:S05]  /*1cc60*/  STL.64 [R1+0x588], R98 ;  /* 0x0005886201007387 */ /* 0x0003ea0000100a00 */
[----:B-1----:R-:W-:Y:S06]  /*1cc70*/  HMMA.1688.F32.TF32 R96, R116, R4, R236 ;  /* 0x000000047460723c */ /* 0x002fec00000810ec */
[----:B------:R-:W-:Y:S04]  /*1cc80*/  STL.64 [R1+0x5f0], R120 ;  /* 0x0005f07801007387 */ /* 0x000fe80000100a00 */
[----:B------:R-:W-:Y:S05]  /*1cc90*/  STL.64 [R1+0x5f8], R122 ;  /* 0x0005f87a01007387 */ /* 0x000fea0000100a00 */
[----:B------:R-:W-:Y:S04]  /*1cca0*/  STL.64 [R1+0x640], R8 ;  /* 0x0006400801007387 */ /* 0x000fe80000100a00 */
[----:B------:R1:W-:Y:S05]  /*1ccb0*/  STL.64 [R1+0x648], R10 ;  /* 0x0006480a01007387 */ /* 0x0003ea0000100a00 */
[----:B-1----:R-:W-:Y:S01]  /*1ccc0*/  MOV R11, R99 ;  /* 0x00000063000b7202 */ /* 0x002fe20000000f00 */
[----:B------:R-:W-:-:S04]  /*1ccd0*/  IMAD.MOV.U32 R10, RZ, RZ, R98 ;  /* 0x000000ffff0a7224 */ /* 0x000fc800078e0062 */
[----:B------:R-:W-:Y:S04]  /*1cce0*/  STL [R1+0x10ac], R11 ;  /* 0x0010ac0b01007387 */ /* 0x000fe80000100800 */
[----:B------:R1:W-:Y:S02]  /*1ccf0*/  STL [R1+0x10a8], R10 ;  /* 0x0010a80a01007387 */ /* 0x0003e40000100800 */
[----:B-1----:R-:W-:Y:S01]  /*1cd00*/  HMMA.1688.F32.TF32 R8, R16, R4, R232 ;  /* 0x000000041008723c */ /* 0x002fe200000810e8 */
[----:B------:R-:W-:Y:S02]  /*1cd10*/  IMAD.MOV.U32 R6, RZ, RZ, R96 ;  /* 0x000000ffff067224 */ /* 0x000fe400078e0060 */
[----:B------:R-:W-:-:S03]  /*1cd20*/  IMAD.MOV.U32 R7, RZ, RZ, R97 ;  /* 0x000000ffff077224 */ /* 0x000fc600078e0061 */
[----:B------:R-:W-:Y:S04]  /*1cd30*/  STL [R1+0x10a4], R6 ;  /* 0x0010a40601007387 */ /* 0x000fe80000100800 */
[----:B------:R-:W-:Y:S04]  /*1cd40*/  STL [R1+0x10a0], R7 ;  /* 0x0010a00701007387 */ /* 0x000fe80000100800 */
[----:B------:R-:W2:Y:S09]  /*1cd50*/  LDL.LU R96, [R1+0x1e0] ;  /* 0x0001e00001607983 */ /* 0x000eb20000300800 */
[----:B------:R-:W-:Y:S04]  /*1cd60*/  STL.64 [R1+0x160], R8 ;  /* 0x0001600801007387 */ /* 0x000fe80000100a00 */
[----:B------:R1:W-:Y:S04]  /*1cd70*/  STL.64 [R1+0x168], R10 ;  /* 0x0001680a01007387 */ /* 0x0003e80000100a00 */
[----:B------:R-:W2:Y:S04]  /*1cd80*/  LDL.LU R97, [R1+0x1e4] ;  /* 0x0001e40001617983 */ /* 0x000ea80000300800 */
[----:B------:R-:W2:Y:S04]  /*1cd90*/  LDL.LU R98, [R1+0x1e8] ;  /* 0x0001e80001627983 */ /* 0x000ea80000300800 */
[----:B------:R-:W2:Y:S01]  /*1cda0*/  LDL.LU R99, [R1+0x1ec] ;  /* 0x0001ec0001637983 */ /* 0x000ea20000300800 */
[----:B-1----:R-:W-:Y:S01]  /*1cdb0*/  HMMA.1688.F32.TF32 R8, R20, R4, R100 ;  /* 0x000000041408723c */ /* 0x002fe20000081064 */
[----:B------:R-:W-:-:S02]  /*1cdc0*/  IMAD.MOV.U32 R214, RZ, RZ, R45 ;  /* 0x000000ffffd67224 */ /* 0x000fc400078e002d */
[----:B------:R-:W-:-:S05]  /*1cdd0*/  IMAD.MOV.U32 R215, RZ, RZ, R44 ;  /* 0x000000ffffd77224 */ /* 0x000fca00078e002c */
[-C--:B------:R-:W-:Y:S08]  /*1cde0*/  HMMA.1688.F32.TF32 R44, R84, R4.reuse, R124 ;  /* 0x00000004542c723c */ /* 0x080ff0000008107c */
[-C--:B------:R-:W-:Y:S07]  /*1cdf0*/  HMMA.1688.F32.TF32 R100, R28, R4.reuse, R204 ;  /* 0x000000041c64723c */ /* 0x080fee00000810cc */
[----:B------:R-:W-:Y:S04]  /*1ce00*/  STL.64 [R1+0x350], R8 ;  /* 0x0003500801007387 */ /* 0x000fe80000100a00 */
[----:B------:R1:W-:Y:S04]  /*1ce10*/  STL.64 [R1+0x358], R10 ;  /* 0x0003580a01007387 */ /* 0x0003e80000100a00 */
[----:B------:R-:W-:Y:S04]  /*1ce20*/  STL.64 [R1+0x3e0], R44 ;  /* 0x0003e02c01007387 */ /* 0x000fe80000100a00 */
[----:B------:R3:W-:Y:S01]  /*1ce30*/  STL.64 [R1+0x3e8], R46 ;  /* 0x0003e82e01007387 */ /* 0x0007e20000100a00 */
[-C--:B-1----:R-:W-:Y:S08]  /*1ce40*/  HMMA.1688.F32.TF32 R8, R80, R4.reuse, R156 ;  /* 0x000000045008723c */ /* 0x082ff0000008109c */
[-C--:B---3--:R-:W-:Y:S11]  /*1ce50*/  HMMA.1688.F32.TF32 R44, R24, R4.reuse, R208 ;  /* 0x00000004182c723c */ /* 0x088ff600000810d0 */
[----:B------:R-:W-:Y:S04]  /*1ce60*/  @!UPT UIADD3 URZ, URZ, URZ, URZ ;  /* 0x0000003f3f3ff290 */ /* 0x000fe8000fffe03f */
[----:B------:R-:W-:Y:S04]  /*1ce70*/  STL.64 [R1+0x470], R8 ;  /* 0x0004700801007387 */ /* 0x000fe80000100a00 */
[----:B------:R1:W-:Y:S04]  /*1ce80*/  STL.64 [R1+0x478], R10 ;  /* 0x0004780a01007387 */ /* 0x0003e80000100a00 */
[----:B------:R-:W-:Y:S04]  /*1ce90*/  STL.64 [R1+0x4e0], R100 ;  /* 0x0004e06401007387 */ /* 0x000fe80000100a00 */
[----:B------:R-:W-:Y:S04]  /*1cea0*/  STL.64 [R1+0x4e8], R102 ;  /* 0x0004e86601007387 */ /* 0x000fe80000100a00 */
[----:B------:R-:W-:Y:S04]  /*1ceb0*/  STL.64 [R1+0x560], R44 ;  /* 0x0005602c01007387 */ /* 0x000fe80000100a00 */
[----:B------:R-:W-:Y:S04]  /*1cec0*/  STL.64 [R1+0x568], R46 ;  /* 0x0005682e01007387 */ /* 0x000fe80000100a00 */
[----:B------:R-:W3:Y:S01]  /*1ced0*/  LDSM.16.M88.4 R44, [R228+0x50800] ;  /* 0x05080000e42c783b */ /* 0x000ee20000000200 */
[----:B-1----:R-:W-:Y:S01]  /*1cee0*/  HMMA.1688.F32.TF32 R8, R12, R4, R224 ;  /* 0x000000040c08723c */ /* 0x002fe200000810e0 */
[----:B------:R-:W-:-:S02]  /*1cef0*/  IMAD.MOV.U32 R212, RZ, RZ, R252 ;  /* 0x000000ffffd47224 */ /* 0x000fc400078e00fc */
[----:B------:R-:W-:Y:S02]  /*1cf00*/  IMAD.MOV.U32 R213, RZ, RZ, R241 ;  /* 0x000000ffffd57224 */ /* 0x000fe400078e00f1 */
[----:B------:R-:W-:Y:S02]  /*1cf10*/  IMAD.MOV.U32 R232, RZ, RZ, R41 ;  /* 0x000000ffffe87224 */ /* 0x000fe400078e0029 */
[----:B------:R-:W-:Y:S02]  /*1cf20*/  IMAD.MOV.U32 R233, RZ, RZ, R40 ;  /* 0x000000ffffe97224 */ /* 0x000fe400078e0028 */
[----:B------:R-:W1:Y:S11]  /*1cf30*/  LDSM.16.M88.4 R40, [R228+0x50c00] ;  /* 0x050c0000e428783b */ /* 0x000e760000000200 */
[----:B------:R-:W-:Y:S04]  /*1cf40*/  @!UPT UIADD3 URZ, URZ, URZ, URZ ;  /* 0x0000003f3f3ff290 */ /* 0x000fe8000fffe03f */
[----:B------:R-:W-:Y:S01]  /*1cf50*/  MOV R252, R10 ;  /* 0x0000000a00fc7202 */ /* 0x000fe20000000f00 */
[----:B------:R-:W-:Y:S01]  /*1cf60*/  IMAD.MOV.U32 R5, RZ, RZ, R11 ;  /* 0x000000ffff057224 */ /* 0x000fe200078e000b */
[-C--:B---3--:R-:W-:Y:S08]  /*1cf70*/  HMMA.1688.F32.TF32 R120, R16, R44.reuse, R212 ;  /* 0x0000002c1078723c */ /* 0x088ff000000810d4 */
[----:B------:R-:W-:Y:S01]  /*1cf80*/  HMMA.1688.F32.TF32 R100, R20, R44, R88 ;  /* 0x0000002c1464723c */ /* 0x000fe20000081058 */
[----:B------:R-:W-:-:S07]  /*1cf90*/  IMAD.MOV.U32 R241, RZ, RZ, R9 ;  /* 0x000000fffff17224 */ /* 0x000fce00078e0009 */
[----:B------:R-:W-:Y:S01]  /*1cfa0*/  HMMA.1688.F32.TF32 R88, R80, R44, R140 ;  /* 0x0000002c5058723c */ /* 0x000fe2000008108c */
[----:B------:R-:W-:Y:S04]  /*1cfb0*/  STL [R1+0x600], R8 ;  /* 0x0006000801007387 */ /* 0x000fe80000100800 */
[----:B------:R-:W-:Y:S04]  /*1cfc0*/  STL [R1+0xf94], R241 ;  /* 0x000f94f101007387 */ /* 0x000fe80000100800 */
[----:B------:R-:W-:Y:S04]  /*1cfd0*/  STL.64 [R1+0x10c0], R242 ;  /* 0x0010c0f201007387 */ /* 0x000fe80000100a00 */
[----:B------:R-:W-:Y:S04]  /*1cfe0*/  STL [R1+0x10b8], R240 ;  /* 0x0010b8f001007387 */ /* 0x000fe80000100800 */
[----:B------:R-:W-:Y:S04]  /*1cff0*/  STL [R1+0xf90], R252 ;  /* 0x000f90fc01007387 */ /* 0x000fe80000100800 */
[----:B------:R-:W-:Y:S04]  /*1d000*/  STL [R1+0xf8c], R5 ;  /* 0x000f8c0501007387 */ /* 0x000fe80000100800 */
[----:B------:R-:W-:Y:S04]  /*1d010*/  STL.64 [R1+0x150], R120 ;  /* 0x0001507801007387 */ /* 0x000fe80000100a00 */
[----:B------:R-:W-:Y:S04]  /*1d020*/  STL.64 [R1+0x158], R122 ;  /* 0x0001587a01007387 */ /* 0x000fe80000100a00 */
[----:B------:R-:W-:Y:S04]  /*1d030*/  STL.64 [R1+0x260], R100 ;  /* 0x0002606401007387 */ /* 0x000fe80000100a00 */
[----:B------:R3:W-:Y:S01]  /*1d040*/  STL.64 [R1+0x268], R102 ;  /* 0x0002686601007387 */ /* 0x0007e20000100a00 */
[----:B------:R-:W-:Y:S01]  /*1d050*/  MOV R236, R33 ;  /* 0x0000002100ec7202 */ /* 0x000fe20000000f00 */
[----:B------:R-:W-:-:S02]  /*1d060*/  IMAD.MOV.U32 R237, RZ, RZ, R32 ;  /* 0x000000ffffed7224 */ /* 0x000fc400078e0020 */
[----:B------:R-:W-:Y:S02]  /*1d070*/  IMAD.MOV.U32 R238, RZ, RZ, R2 ;  /* 0x000000ffffee7224 */ /* 0x000fe400078e0002 */
[----:B------:R-:W-:Y:S02]  /*1d080*/  IMAD.MOV.U32 R239, RZ, RZ, R0 ;  /* 0x000000ffffef7224 */ /* 0x000fe400078e0000 */
[----:B------:R-:W-:Y:S02]  /*1d090*/  IMAD.MOV.U32 R234, RZ, RZ, R37 ;  /* 0x000000ffffea7224 */ /* 0x000fe400078e0025 */
[----:B------:R-:W-:Y:S01]  /*1d0a0*/  IMAD.MOV.U32 R235, RZ, RZ, R36 ;  /* 0x000000ffffeb7224 */ /* 0x000fe200078e0024 */
[----:B-1----:R-:W-:Y:S08]  /*1d0b0*/  HMMA.1688.F32.TF32 R244, R20, R40, R244 ;  /* 0x0000002814f4723c */ /* 0x002ff000000810f4 */
[----:B--2---:R-:W-:Y:S01]  /*1d0c0*/  HMMA.1688.F32.TF32 R96, R116, R44, R96 ;  /* 0x0000002c7460723c */ /* 0x004fe20000081060 */
[----:B------:R-:W-:Y:S01]  /*1d0d0*/  MOV R212, R73 ;  /* 0x0000004900d47202 */ /* 0x000fe20000000f00 */
[----:B------:R-:W-:Y:S01]  /*1d0e0*/  IMAD.MOV.U32 R213, RZ, RZ, R72 ;  /* 0x000000ffffd57224 */ /* 0x000fe200078e0048 */
[----:B------:R-:W1:Y:S01]  /*1d0f0*/  LDSM.16.M88.4 R36, [R228+0x51000] ;  /* 0x05100000e424783b */ /* 0x000e620000000200 */
[----:B------:R-:W-:-:S02]  /*1d100*/  IMAD.MOV.U32 R214, RZ, RZ, R53 ;  /* 0x000000ffffd67224 */ /* 0x000fc400078e0035 */
[----:B------:R-:W-:Y:S01]  /*1d110*/  IMAD.MOV.U32 R215, RZ, RZ, R52 ;  /* 0x000000ffffd77224 */ /* 0x000fe200078e0034 */
[----:B------:R-:W2:Y:S11]  /*1d120*/  LDSM.16.M88.4 R32, [R228+0x51400] ;  /* 0x05140000e420783b */ /* 0x000eb60000000200 */
[----:B------:R-:W-:Y:S06]  /*1d130*/  @!UPT UIADD3 URZ, URZ, URZ, URZ ;  /* 0x0000003f3f3ff290 */ /* 0x000fec000fffe03f */
[----:B------:R-:W-:Y:S01]  /*1d140*/  IMAD.MOV.U32 R11, RZ, RZ, R96 ;  /* 0x000000ffff0b7224 */ /* 0x000fe200078e0060 */
[----:B------:R-:W-:Y:S01]  /*1d150*/  MOV R6, R98 ;  /* 0x0000006200067202 */ /* 0x000fe20000000f00 */
[----:B------:R-:W-:Y:S02]  /*1d160*/  IMAD.MOV.U32 R10, RZ, RZ, R97 ;  /* 0x000000ffff0a7224 */ /* 0x000fe400078e0061 */
[----:B------:R-:W-:Y:S02]  /*1d170*/  IMAD.MOV.U32 R7, RZ, RZ, R99 ;  /* 0x000000ffff077224 */ /* 0x000fe400078e0063 */
[-C--:B------:R-:W-:Y:S08]  /*1d180*/  HMMA.1688.F32.TF32 R96, R84, R44.reuse, R104 ;  /* 0x0000002c5460723c */ /* 0x080ff00000081068 */
[-C--:B---3--:R-:W-:Y:S01]  /*1d190*/  HMMA.1688.F32.TF32 R100, R28, R44.reuse, R180 ;  /* 0x0000002c1c64723c */ /* 0x088fe200000810b4 */
[----:B------:R-:W-:Y:S01]  /*1d1a0*/  IMAD.MOV.U32 R216, RZ, RZ, R65 ;  /* 0x000000ffffd87224 */ /* 0x000fe200078e0041 */
[----:B------:R-:W-:Y:S01]  /*1d1b0*/  MOV R218, R61 ;  /* 0x0000003d00da7202 */ /* 0x000fe20000000f00 */
[----:B------:R-:W-:Y:S01]  /*1d1c0*/  IMAD.MOV.U32 R217, RZ, RZ, R64 ;  /* 0x000000ffffd97224 */ /* 0x000fe200078e0040 */
[----:B------:R-:W-:Y:S11]  /*1d1d0*/  LDSM.16.M88.4 R180, [R228+0x53000] ;  /* 0x05300000e4b4783b */ /* 0x000ff60000000200 */
[----:B------:R-:W-:Y:S04]  /*1d1e0*/  STL.64 [R1+0x340], R96 ;  /* 0x0003406001007387 */ /* 0x000fe80000100a00 */
[----:B------:R3:W-:Y:S04]  /*1d1f0*/  STL.64 [R1+0x348], R98 ;  /* 0x0003486201007387 */ /* 0x0007e80000100a00 */
[----:B------:R-:W-:Y:S04]  /*1d200*/  STL.64 [R1+0x3d0], R88 ;  /* 0x0003d05801007387 */ /* 0x000fe80000100a00 */
[----:B------:R1:W-:Y:S01]  /*1d210*/  STL.64 [R1+0x3d8], R90 ;  /* 0x0003d85a01007387 */ /* 0x0003e20000100a00 */
[-C--:B---3--:R-:W-:Y:S08]  /*1d220*/  HMMA.1688.F32.TF32 R96, R24, R44.reuse, R184 ;  /* 0x0000002c1860723c */ /* 0x088ff000000810b8 */
[----:B-1----:R-:W-:Y:S08]  /*1d230*/  HMMA.1688.F32.TF32 R88, R12, R44, R196 ;  /* 0x0000002c0c58723c */ /* 0x002ff000000810c4 */
[-C--:B------:R-:W-:Y:S01]  /*1d240*/  HMMA.1688.F32.TF32 R236, R116, R40.reuse, R236 ;  /* 0x0000002874ec723c */ /* 0x080fe200000810ec */
[----:B------:R-:W-:Y:S04]  /*1d250*/  STL.64 [R1+0x490], R100 ;  /* 0x0004906401007387 */ /* 0x000fe80000100a00 */
[----:B------:R-:W-:Y:S04]  /*1d260*/  STL.64 [R1+0x498], R102 ;  /* 0x0004986601007387 */ /* 0x000fe80000100a00 */
[----:B------:R-:W-:Y:S01]  /*1d270*/  STL.64 [R1+0x4c0], R96 ;  /* 0x0004c06001007387 */ /* 0x000fe20000100a00 */
[----:B------:R-:W-:Y:S01]  /*1d280*/  HMMA.1688.F32.TF32 R104, R16, R40, R232 ;  /* 0x000000281068723c */ /* 0x000fe200000810e8 */
[----:B------:R-:W-:-:S02]  /*1d290*/  IMAD.MOV.U32 R219, RZ, RZ, R60 ;  /* 0x000000ffffdb7224 */ /* 0x000fc400078e003c */
[----:B------:R-:W-:Y:S03]  /*1d2a0*/  LDSM.16.M88.4 R196, [R228+0x52000] ;  /* 0x05200000e4c4783b */ /* 0x000fe60000000200 */
[----:B------:R-:W-:Y:S01]  /*1d2b0*/  IMAD.MOV.U32 R44, RZ, RZ, R91 ;  /* 0x000000ffff2c7224 */ /* 0x000fe200078e005b */
[----:B------:R-:W-:Y:S01]  /*1d2c0*/  LDSM.16.M88.4 R184, [R228+0x52c00] ;  /* 0x052c0000e4b8783b */ /* 0x000fe20000000200 */
[----:B------:R-:W-:Y:S02]  /*1d2d0*/  IMAD.MOV.U32 R45, RZ, RZ, R90 ;  /* 0x000000ffff2d7224 */ /* 0x000fe400078e005a */
[----:B------:R-:W-:Y:S01]  /*1d2e0*/  IMAD.MOV.U32 R0, RZ, RZ, R89 ;  /* 0x000000ffff007224 */ /* 0x000fe200078e0059 */
[----:B------:R-:W-:Y:S01]  /*1d2f0*/  STL.64 [R1+0x4c8], R98 ;  /* 0x0004c86201007387 */ /* 0x000fe20000100a00 */
[----:B------:R-:W-:-:S03]  /*1d300*/  IMAD.MOV.U32 R2, RZ, RZ, R88 ;  /* 0x000000ffff027224 */ /* 0x000fc600078e0058 */
[----:B------:R-:W-:Y:S04]  /*1d310*/  STL [R1+0xfa0], R44 ;  /* 0x000fa02c01007387 */ /* 0x000fe80000100800 */
[----:B------:R-:W-:Y:S04]  /*1d320*/  STL [R1+0xf9c], R45 ;  /* 0x000f9c2d01007387 */ /* 0x000fe80000100800 */
[----:B------:R4:W-:Y:S04]  /*1d330*/  STL.64 [R1+0x10c8], R46 ;  /* 0x0010c82e01007387 */ /* 0x0009e80000100a00 */
[----:B------:R-:W-:Y:S04]  /*1d340*/  STL [R1+0xf98], R0 ;  /* 0x000f980001007387 */ /* 0x000fe80000100800 */
[----:B------:R-:W-:Y:S04]  /*1d350*/  STL [R1+0xf88], R2 ;  /* 0x000f880201007387 */ /* 0x000fe80000100800 */
[----:B------:R-:W-:Y:S04]  /*1d360*/  STL.64 [R1+0x1028], R238 ;  /* 0x001028ee01007387 */ /* 0x000fe80000100a00 */
[----:B------:R-:W-:Y:S04]  /*1d370*/  STL.64 [R1+0x1020], R236 ;  /* 0x001020ec01007387 */ /* 0x000fe80000100a00 */
[----:B------:R-:W3:Y:S04]  /*1d380*/  LDL.LU R50, [R1+0x658] ;  /* 0x0006580001327983 */ /* 0x000ee80000300800 */
[----:B------:R-:W3:Y:S01]  /*1d390*/  LDL.LU R51, [R1+0x65c] ;  /* 0x00065c0001337983 */ /* 0x000ee20000300800 */
[-C--:B----4-:R-:W-:Y:S03]  /*1d3a0*/  HMMA.1688.F32.TF32 R44, R84, R40.reuse, R108 ;  /* 0x00000028542c723c */ /* 0x090fe6000008106c */
[----:B------:R-:W4:Y:S04]  /*1d3b0*/  LDL.LU R73, [R1+0x117c] ;  /* 0x00117c0001497983 */ /* 0x000f280000300800 */
[----:B------:R-:W2:Y:S01]  /*1d3c0*/  LDL.LU R72, [R1+0x1178] ;  /* 0x0011780001487983 */ /* 0x000ea20000300800 */
[-C--:B------:R-:W-:Y:S03]  /*1d3d0*/  HMMA.1688.F32.TF32 R96, R80, R40.reuse, R136 ;  /* 0x000000285060723c */ /* 0x080fe60000081088 */
[----:B------:R-:W2:Y:S04]  /*1d3e0*/  LDL.LU R53, [R1+0x1174] ;  /* 0x0011740001357983 */ /* 0x000ea80000300800 */
[----:B------:R-:W2:Y:S01]  /*1d3f0*/  LDL.LU R52, [R1+0x1170] ;  /* 0x0011700001347983 */ /* 0x000ea20000300800 */
[----:B------:R-:W-:Y:S03]  /*1d400*/  HMMA.1688.F32.TF32 R88, R28, R40, R168 ;  /* 0x000000281c58723c */ /* 0x000fe600000810a8 */
[----:B------:R-:W-:Y:S04]  /*1d410*/  STL.64 [R1+0x1038], R106 ;  /* 0x0010386a01007387 */ /* 0x000fe80000100a00 */
[----:B------:R-:W-:Y:S04]  /*1d420*/  STL.64 [R1+0x1030], R104 ;  /* 0x0010306801007387 */ /* 0x000fe80000100a00 */
[----:B------:R-:W-:Y:S04]  /*1d430*/  STL.64 [R1+0x1048], R246 ;  /* 0x001048f601007387 */ /* 0x000fe80000100a00 */
[----:B------:R-:W-:Y:S04]  /*1d440*/  STL.64 [R1+0x1040], R244 ;  /* 0x001040f401007387 */ /* 0x000fe80000100a00 */
[----:B------:R-:W-:Y:S04]  /*1d450*/  STL.64 [R1+0x250], R44 ;  /* 0x0002502c01007387 */ /* 0x000fe80000100a00 */
[----:B------:R1:W-:Y:S01]  /*1d460*/  STL.64 [R1+0x258], R46 ;  /* 0x0002582e01007387 */ /* 0x0003e20000100a00 */
[----:B------:R-:W-:Y:S01]  /*1d470*/  IMAD.MOV.U32 R232, RZ, RZ, R69 ;  /* 0x000000ffffe87224 */ /* 0x000fe200078e0045 */
[----:B------:R-:W-:Y:S01]  /*1d480*/  MOV R234, R77 ;  /* 0x0000004d00ea7202 */ /* 0x000fe20000000f00 */
[----:B------:R-:W-:-:S02]  /*1d490*/  IMAD.MOV.U32 R233, RZ, RZ, R76 ;  /* 0x000000ffffe97224 */ /* 0x000fc400078e004c */
[----:B------:R-:W-:Y:S01]  /*1d4a0*/  IMAD.MOV.U32 R235, RZ, RZ, R68 ;  /* 0x000000ffffeb7224 */ /* 0x000fe200078e0044 */
[----:B------:R-:W-:Y:S01]  /*1d4b0*/  HMMA.1688.F32.TF32 R108, R16, R36, R212 ;  /* 0x00000024106c723c */ /* 0x000fe200000810d4 */
[----:B------:R-:W-:Y:S07]  /*1d4c0*/  LDSM.16.M88.4 R168, [R228+0x53c00] ;  /* 0x053c0000e4a8783b */ /* 0x000fee0000000200 */
[----:B-1----:R-:W-:Y:S01]  /*1d4d0*/  HMMA.1688.F32.TF32 R44, R24, R40, R172 ;  /* 0x00000028182c723c */ /* 0x002fe200000810ac */
[----:B------:R-:W-:Y:S04]  /*1d4e0*/  STL.64 [R1+0x320], R96 ;  /* 0x0003206001007387 */ /* 0x000fe80000100a00 */
[----:B------:R-:W-:Y:S04]  /*1d4f0*/  STL.64 [R1+0x328], R98 ;  /* 0x0003286201007387 */ /* 0x000fe80000100a00 */
[----:B------:R-:W-:Y:S04]  /*1d500*/  STL.64 [R1+0x400], R88 ;  /* 0x0004005801007387 */ /* 0x000fe80000100a00 */
[----:B------:R-:W-:Y:S04]  /*1d510*/  STL.64 [R1+0x408], R90 ;  /* 0x0004085a01007387 */ /* 0x000fe80000100a00 */
[----:B------:R-:W4:Y:S01]  /*1d520*/  LDL.LU R69, [R1+0x116c] ;  /* 0x00116c0001457983 */ /* 0x000f220000300800 */
[----:B------:R-:W-:Y:S01]  /*1d530*/  HMMA.1688.F32.TF32 R152, R20, R36, R248 ;  /* 0x000000241498723c */ /* 0x000fe200000810f8 */
[----:B------:R-:W-:-:S02]  /*1d540*/  IMAD.MOV.U32 R214, RZ, RZ, R56 ;  /* 0x000000ffffd67224 */ /* 0x000fc400078e0038 */
[----:B------:R-:W-:Y:S01]  /*1d550*/  IMAD.MOV.U32 R215, RZ, RZ, R57 ;  /* 0x000000ffffd77224 */ /* 0x000fe200078e0039 */
[----:B------:R-:W-:Y:S04]  /*1d560*/  LDSM.16.M88.4 R172, [R228+0x53800] ;  /* 0x05380000e4ac783b */ /* 0x000fe80000000200 */
[----:B------:R-:W-:Y:S04]  /*1d570*/  STL.64 [R1+0x480], R44 ;  /* 0x0004802c01007387 */ /* 0x000fe80000100a00 */
[----:B------:R1:W-:Y:S04]  /*1d580*/  STL.64 [R1+0x488], R46 ;  /* 0x0004882e01007387 */ /* 0x0003e80000100a00 */
[----:B------:R-:W4:Y:S04]  /*1d590*/  LDL.LU R76, [R1+0x1168] ;  /* 0x00116800014c7983 */ /* 0x000f280000300800 */
[----:B------:R-:W4:Y:S04]  /*1d5a0*/  LDL.LU R77, [R1+0x1164] ;  /* 0x00116400014d7983 */ /* 0x000f280000300800 */
[----:B------:R-:W4:Y:S04]  /*1d5b0*/  LDL.LU R68, [R1+0x1160] ;  /* 0x0011600001447983 */ /* 0x000f280000300800 */
[----:B------:R-:W4:Y:S04]  /*1d5c0*/  LDL.LU R54, [R1+0x6e8] ;  /* 0x0006e80001367983 */ /* 0x000f280000300800 */
[----:B------:R-:W4:Y:S01]  /*1d5d0*/  LDL.LU R55, [R1+0x6ec] ;  /* 0x0006ec0001377983 */ /* 0x000f220000300800 */
[----:B-1----:R-:W-:Y:S03]  /*1d5e0*/  HMMA.1688.F32.TF32 R44, R12, R40, R192 ;  /* 0x000000280c2c723c */ /* 0x002fe600000810c0 */
[----:B------:R-:W-:Y:S11]  /*1d5f0*/  LDSM.16.M88.4 R192, [R228+0x52400] ;  /* 0x05240000e4c0783b */ /* 0x000ff60000000200 */
[----:B------:R-:W-:Y:S10]  /*1d600*/  @!UPT UIADD3 URZ, URZ, URZ, URZ ;  /* 0x0000003f3f3ff290 */ /* 0x000ff4000fffe03f */
[----:B------:R-:W-:Y:S02]  /*1d610*/  IMAD.MOV.U32 R4, RZ, RZ, R47 ;  /* 0x000000ffff047224 */ /* 0x000fe400078e002f */
[----:B------:R-:W-:Y:S02]  /*1d620*/  IMAD.MOV.U32 R9, RZ, RZ, R46 ;  /* 0x000000ffff097224 */ /* 0x000fe400078e002e */
[----:B------:R-:W-:Y:S02]  /*1d630*/  IMAD.MOV.U32 R8, RZ, RZ, R45 ;  /* 0x000000ffff087224 */ /* 0x000fe400078e002d */
[----:B------:R-:W-:Y:S01]  /*1d640*/  IMAD.MOV.U32 R40, RZ, RZ, R44 ;  /* 0x000000ffff287224 */ /* 0x000fe200078e002c */
[----:B------:R-:W-:Y:S04]  /*1d650*/  STL [R1+0xfb0], R4 ;  /* 0x000fb00401007387 */ /* 0x000fe80000100800 */
[----:B------:R-:W-:Y:S04]  /*1d660*/  STL [R1+0xfac], R9 ;  /* 0x000fac0901007387 */ /* 0x000fe80000100800 */
[----:B------:R-:W-:Y:S04]  /*1d670*/  STL [R1+0xfa8], R8 ;  /* 0x000fa80801007387 */ /* 0x000fe80000100800 */
[----:B------:R-:W-:Y:S04]  /*1d680*/  STL [R1+0xfa4], R40 ;  /* 0x000fa42801007387 */ /* 0x000fe80000100800 */
[----:B------:R1:W-:Y:S02]  /*1d690*/  STL.64 [R1+0x10d0], R42 ;  /* 0x0010d02a01007387 */ /* 0x0003e40000100a00 */
[-C--:B-1----:R-:W-:Y:S08]  /*1d6a0*/  HMMA.1688.F32.TF32 R40, R84, R36.reuse, R112 ;  /* 0x000000245428723c */ /* 0x082ff00000081070 */
[-C--:B------:R-:W-:Y:S01]  /*1d6b0*/  HMMA.1688.F32.TF32 R44, R28, R36.reuse, R160 ;  /* 0x000000241c2c723c */ /* 0x080fe200000810a0 */
[----:B------:R-:W-:Y:S07]  /*1d6c0*/  LDSM.16.M88.4 R160, [R228+0x51c00] ;  /* 0x051c0000e4a0783b */ /* 0x000fee0000000200 */
[-C--:B---3--:R-:W-:Y:S11]  /*1d6d0*/  HMMA.1688.F32.TF32 R48, R116, R36.reuse, R48 ;  /* 0x000000247430723c */ /* 0x088ff60000081030 */
[----:B------:R-:W-:Y:S11]  /*1d6e0*/  @!UPT UIADD3 URZ, URZ, URZ, URZ ;  /* 0x0000003f3f3ff290 */ /* 0x000ff6000fffe03f */
[----:B------:R-:W-:Y:S01]  /*1d6f0*/  @!UPT UIADD3 URZ, URZ, URZ, URZ ;  /* 0x0000003f3f3ff290 */ /* 0x000fe2000fffe03f */
[----:B------:R-:W-:Y:S04]  /*1d700*/  STL.64 [R1+0x1058], R50 ;  /* 0x0010583201007387 */ /* 0x000fe80000100a00 */
[----:B------:R1:W-:Y:S04]  /*1d710*/  STL.64 [R1+0x1050], R48 ;  /* 0x0010503001007387 */ /* 0x0003e80000100a00 */
[----:B------:R-:W-:Y:S04]  /*1d720*/  STL.64 [R1+0x1068], R110 ;  /* 0x0010686e01007387 */ /* 0x000fe80000100a00 */
[----:B------:R-:W-:Y:S04]  /*1d730*/  STL.64 [R1+0x1060], R108 ;  /* 0x0010606c01007387 */ /* 0x000fe80000100a00 */
[----:B------:R-:W-:Y:S04]  /*1d740*/  STL.64 [R1+0x1078], R154 ;  /* 0x0010789a01007387 */ /* 0x000fe80000100a00 */
[----:B------:R-:W-:Y:S01]  /*1d750*/  STL.64 [R1+0x1070], R152 ;  /* 0x0010709801007387 */ /* 0x000fe20000100a00 */
[-C--:B-1----:R-:W-:Y:S03]  /*1d760*/  HMMA.1688.F32.TF32 R48, R80, R36.reuse, R132 ;  /* 0x000000245030723c */ /* 0x082fe60000081084 */
[----:B------:R-:W-:Y:S04]  /*1d770*/  STL.64 [R1+0x190], R40 ;  /* 0x0001902801007387 */ /* 0x000fe80000100a00 */
[----:B------:R1:W-:Y:S02]  /*1d780*/  STL.64 [R1+0x198], R42 ;  /* 0x0001982a01007387 */ /* 0x0003e40000100a00 */
[----:B-1----:R-:W-:Y:S01]  /*1d790*/  HMMA.1688.F32.TF32 R40, R24, R36, R164 ;  /* 0x000000241828723c */ /* 0x002fe200000810a4 */
[----:B--2---:R-:W-:Y:S01]  /*1d7a0*/  IMAD.MOV.U32 R212, RZ, RZ, R72 ;  /* 0x000000ffffd47224 */ /* 0x004fe200078e0048 */
[----:B------:R-:W-:Y:S11]  /*1d7b0*/  LDSM.16.M88.4 R164, [R228+0x51800] ;  /* 0x05180000e4a4783b */ /* 0x000ff60000000200 */
[----:B------:R-:W-:Y:S01]  /*1d7c0*/  @!UPT UIADD3 URZ, URZ, URZ, URZ ;  /* 0x0000003f3f3ff290 */ /* 0x000fe2000fffe03f */
[----:B------:R-:W-:Y:S04]  /*1d7d0*/  STL.64 [R1+0x240], R48 ;  /* 0x0002403001007387 */ /* 0x000fe80000100a00 */
[----:B------:R-:W-:Y:S04]  /*1d7e0*/  STL.64 [R1+0x248], R50 ;  /* 0x0002483201007387 */ /* 0x000fe80000100a00 */
[----:B------:R-:W-:Y:S04]  /*1d7f0*/  STL.64 [R1+0x3a0], R44 ;  /* 0x0003a02c01007387 */ /* 0x000fe80000100a00 */
[----:B------:R-:W-:Y:S01]  /*1d800*/  STL.64 [R1+0x3a8], R46 ;  /* 0x0003a82e01007387 */ /* 0x000fe20000100a00 */
[----:B------:R-:W-:Y:S01]  /*1d810*/  IMAD.MOV.U32 R9, RZ, RZ, R43 ;  /* 0x000000ffff097224 */ /* 0x000fe200078e002b */
[----:B------:R-:W-:-:S02]  /*1d820*/  MOV R4, R42 ;  /* 0x0000002a00047202 */ /* 0x000fc40000000f00 */
[----:B------:R-:W-:Y:S04]  /*1d830*/  STL.64 [R1+0x3f0], R40 ;  /* 0x0003f02801007387 */ /* 0x000fe80000100a00 */
[----:B------:R-:W-:Y:S04]  /*1d840*/  STL [R1+0xfb8], R9 ;  /* 0x000fb80901007387 */ /* 0x000fe80000100800 */
[----:B------:R-:W-:Y:S04]  /*1d850*/  STL.64 [R1+0x10d8], R10 ;  /* 0x0010d80a01007387 */ /* 0x000fe80000100a00 */
[----:B------:R-:W-:Y:S04]  /*1d860*/  STL [R1+0xfb4], R4 ;  /* 0x000fb40401007387 */ /* 0x000fe80000100800 */
[----:B------:R1:W-:Y:S01]  /*1d870*/  STL.64 [R1+0x10e0], R6 ;  /* 0x0010e00601007387 */ /* 0x0003e20000100a00 */
[----:B----4-:R-:W-:Y:S08]  /*1d880*/  HMMA.1688.F32.TF32 R52, R116, R32, R52 ;  /* 0x000000207434723c */ /* 0x010ff00000081034 */
[----:B-1----:R-:W-:Y:S01]  /*1d890*/  HMMA.1688.F32.TF32 R4, R12, R36, R188 ;  /* 0x000000240c04723c */ /* 0x002fe200000810bc */
[----:B------:R-:W-:Y:S01]  /*1d8a0*/  STL.64 [R1+0x10e8], R38 ;  /* 0x0010e82601007387 */ /* 0x000fe20000100a00 */
[----:B------:R-:W-:Y:S01]  /*1d8b0*/  IMAD.MOV.U32 R213, RZ, RZ, R73 ;  /* 0x000000ffffd57224 */ /* 0x000fe200078e0049 */
[----:B------:R-:W-:Y:S01]  /*1d8c0*/  MOV R96, R68 ;  /* 0x0000004400607202 */ /* 0x000fe20000000f00 */
[----:B------:R-:W-:Y:S01]  /*1d8d0*/  IMAD.MOV.U32 R97, RZ, RZ, R77 ;  /* 0x000000ffff617224 */ /* 0x000fe200078e004d */
[----:B------:R-:W1:Y:S11]  /*1d8e0*/  LDSM.16.M88.4 R188, [R228+0x52800] ;  /* 0x05280000e4bc783b */ /* 0x000e760000000200 */
[----:B------:R-:W-:Y:S07]  /*1d8f0*/  @!UPT UIADD3 URZ, URZ, URZ, URZ ;  /* 0x0000003f3f3ff290 */ /* 0x000fee000fffe03f */
[----:B------:R-:W-:Y:S04]  /*1d900*/  STL.64 [R1+0x650], R4 ;  /* 0x0006500401007387 */ /* 0x000fe80000100a00 */
[----:B------:R2:W-:Y:S04]  /*1d910*/  STL.64 [R1+0x658], R6 ;  /* 0x0006580601007387 */ /* 0x0005e80000100a00 */
[----:B------:R-:W-:Y:S04]  /*1d920*/  STL.64 [R1+0x1088], R54 ;  /* 0x0010883601007387 */ /* 0x000fe80000100a00 */
[----:B------:R-:W-:Y:S04]  /*1d930*/  STL.64 [R1+0x1080], R52 ;  /* 0x0010803401007387 */ /* 0x000fe80000100a00 */
[----:B------:R-:W3:Y:S04]  /*1d940*/  LDL.LU R72, [R1+0x115c] ;  /* 0x00115c0001487983 */ /* 0x000ee80000300800 */
[----:B------:R-:W4:Y:S04]  /*1d950*/  LDL.LU R73, [R1+0x1158] ;  /* 0x0011580001497983 */ /* 0x000f280000300800 */
[----:B------:R-:W2:Y:S04]  /*1d960*/  LDL.LU R56, [R1+0x1154] ;  /* 0x0011540001387983 */ /* 0x000ea80000300800 */
[----:B------:R-:W3:Y:S01]  /*1d970*/  LDL.LU R57, [R1+0x1150] ;  /* 0x0011500001397983 */ /* 0x000ee20000300800 */
[----:B------:R-:W-:-:S03]  /*1d980*/  IMAD.MOV.U32 R98, RZ, RZ, R76 ;  /* 0x000000ffff627224 */ /* 0x000fc600078e004c */
[----:B------:R-:W4:Y:S01]  /*1d990*/  LDL.LU R68, [R1+0x114c] ;  /* 0x00114c0001447983 */ /* 0x000f220000300800 */
[----:B------:R-:W-:-:S03]  /*1d9a0*/  IMAD.MOV.U32 R99, RZ, RZ, R69 ;  /* 0x000000ffff637224 */ /* 0x000fc600078e0045 */
[----:B------:R-:W4:Y:S04]  /*1d9b0*/  LDL.LU R77, [R1+0x1148] ;  /* 0x00114800014d7983 */ /* 0x000f280000300800 */
[----:B------:R-:W4:Y:S04]  /*1d9c0*/  LDL.LU R76, [R1+0x1144] ;  /* 0x00114400014c7983 */ /* 0x000f280000300800 */
[----:B------:R-:W4:Y:S01]  /*1d9d0*/  LDL.LU R69, [R1+0x1140] ;  /* 0x0011400001457983 */ /* 0x000f220000300800 */
[----:B--2---:R-:W-:-:S03]  /*1d9e0*/  IMAD.MOV.U32 R120, RZ, RZ, R56 ;  /* 0x000000ffff787224 */ /* 0x004fc600078e0038 */
[----:B------:R-:W2:Y:S01]  /*1d9f0*/  LDL.LU R56, [R1+0x113c] ;  /* 0x00113c0001387983 */ /* 0x000ea20000300800 */
[----:B---3--:R-:W-:-:S03]  /*1da00*/  IMAD.MOV.U32 R121, RZ, RZ, R57 ;  /* 0x000000ffff797224 */ /* 0x008fc600078e0039 */
[----:B------:R-:W3:Y:S01]  /*1da10*/  LDL.LU R57, [R1+0x1138] ;  /* 0x0011380001397983 */ /* 0x000ee20000300800 */
[----:B----4-:R-:W-:Y:S01]  /*1da20*/  MOV R122, R73 ;  /* 0x00000049007a7202 */ /* 0x010fe20000000f00 */
[----:B------:R-:W-:Y:S02]  /*1da30*/  IMAD.MOV.U32 R123, RZ, RZ, R72 ;  /* 0x000000ffff7b7224 */ /* 0x000fe400078e0048 */
[----:B------:R-:W1:Y:S01]  /*1da40*/  LDL.LU R73, [R1+0x1134] ;  /* 0x0011340001497983 */ /* 0x000e620000300800 */
[----:B------:R-:W-:-:S03]  /*1da50*/  IMAD.MOV.U32 R79, RZ, RZ, R68 ;  /* 0x000000ffff4f7224 */ /* 0x000fc600078e0044 */
[----:B------:R-:W1:Y:S01]  /*1da60*/  LDL.LU R72, [R1+0x1130] ;  /* 0x0011300001487983 */ /* 0x000e620000300800 */
[----:B------:R-:W-:-:S03]  /*1da70*/  IMAD.MOV.U32 R78, RZ, RZ, R69 ;  /* 0x000000ffff4e7224 */ /* 0x000fc600078e0045 */
[----:B------:R-:W4:Y:S04]  /*1da80*/  LDL.LU R69, [R1+0x112c] ;  /* 0x00112c0001457983 */ /* 0x000f280000300800 */
[----:B------:R-:W4:Y:S04]  /*1da90*/  LDL.LU R68, [R1+0x1128] ;  /* 0x0011280001447983 */ /* 0x000f280000300800 */
[----:B------:R-:W4:Y:S04]  /*1daa0*/  LDL.LU R65, [R1+0x1124] ;  /* 0x0011240001417983 */ /* 0x000f280000300800 */
[----:B------:R-:W4:Y:S04]  /*1dab0*/  LDL.LU R64, [R1+0x1120] ;  /* 0x0011200001407983 */ /* 0x000f280000300800 */
[----:B------:R-:W4:Y:S04]  /*1dac0*/  LDL.LU R61, [R1+0x111c] ;  /* 0x00111c00013d7983 */ /* 0x000f280000300800 */
[----:B------:R-:W4:Y:S01]  /*1dad0*/  LDL.LU R60, [R1+0x1118] ;  /* 0x00111800013c7983 */ /* 0x000f220000300800 */
[-C--:B------:R-:W-:Y:S08]  /*1dae0*/  HMMA.1688.F32.TF32 R112, R16, R32.reuse, R232 ;  /* 0x000000201070723c */ /* 0x080ff000000810e8 */
[-C--:B------:R-:W-:Y:S08]  /*1daf0*/  HMMA.1688.F32.TF32 R156, R20, R32.reuse, R216 ;  /* 0x00000020149c723c */ /* 0x080ff000000810d8 */
[-C--:B------:R-:W-:Y:S08]  /*1db00*/  HMMA.1688.F32.TF32 R8, R84, R32.reuse, R92 ;  /* 0x000000205408723c */ /* 0x080ff0000008105c */
[----:B------:R-:W-:Y:S01]  /*1db10*/  HMMA.1688.F32.TF32 R4, R80, R32, R128 ;  /* 0x000000205004723c */ /* 0x000fe20000081080 */
[----:B--2---:R-:W-:-:S02]  /*1db20*/  IMAD.MOV.U32 R75, RZ, RZ, R56 ;  /* 0x000000ffff4b7224 */ /* 0x004fc400078e0038 */
[----:B---3--:R-:W-:Y:S02]  /*1db30*/  IMAD.MOV.U32 R74, RZ, RZ, R57 ;  /* 0x000000ffff4a7224 */ /* 0x008fe400078e0039 */
[----:B------:R-:W2:Y:S04]  /*1db40*/  LDL.LU R57, [R1+0x1114] ;  /* 0x0011140001397983 */ /* 0x000ea80000300800 */
[----:B------:R-:W2:Y:S04]  /*1db50*/  LDL.LU R56, [R1+0x1110] ;  /* 0x0011100001387983 */ /* 0x000ea80000300800 */
[----:B------:R-:W4:Y:S04]  /*1db60*/  LDL.LU R70, [R1+0x898] ;  /* 0x0008980001467983 */ /* 0x000f280000300800 */
[----:B------:R-:W4:Y:S04]  /*1db70*/  LDL.LU R71, [R1+0x89c] ;  /* 0x00089c0001477983 */ /* 0x000f280000300800 */
        /* <DEDUP_REMOVED lines=14> */
[----:B------:R-:W-:Y:S01]  /*1dc60*/  STL.64 [R1+0x10f8], R114 ;  /* 0x0010f87201007387 */ /* 0x000fe20000100a00 */
[-C--:B------:R-:W-:Y:S03]  /*1dc70*/  HMMA.1688.F32.TF32 R36, R28, R32.reuse, R144 ;  /* 0x000000201c24723c */ /* 0x080fe60000081090 */
[----:B------:R-:W-:Y:S04]  /*1dc80*/  STL.64 [R1+0x10f0], R112 ;  /* 0x0010f07001007387 */ /* 0x000fe80000100a00 */
[----:B------:R-:W-:Y:S04]  /*1dc90*/  STL.64 [R1+0x1108], R158 ;  /* 0x0011089e01007387 */ /* 0x000fe80000100a00 */
[----:B------:R-:W-:Y:S04]  /*1dca0*/  STL.64 [R1+0x1100], R156 ;  /* 0x0011009c01007387 */ /* 0x000fe80000100a00 */
[----:B------:R-:W-:Y:S04]  /*1dcb0*/  STL.64 [R1+0x140], R8 ;  /* 0x0001400801007387 */ /* 0x000fe80000100a00 */
[----:B------:R1:W-:Y:S04]  /*1dcc0*/  STL.64 [R1+0x148], R10 ;  /* 0x0001480a01007387 */ /* 0x0003e80000100a00 */
[----:B------:R-:W-:Y:S04]  /*1dcd0*/  STL.64 [R1+0x1a0], R4 ;  /* 0x0001a00401007387 */ /* 0x000fe80000100a00 */
[----:B------:R1:W-:Y:S02]  /*1dce0*/  STL.64 [R1+0x1a8], R6 ;  /* 0x0001a80601007387 */ /* 0x0003e40000100a00 */
[-C--:B-1----:R-:W-:Y:S08]  /*1dcf0*/  HMMA.1688.F32.TF32 R8, R24, R32.reuse, R148 ;  /* 0x000000201808723c */ /* 0x082ff00000081094 */
[----:B------:R-:W-:Y:S01]  /*1dd00*/  HMMA.1688.F32.TF32 R4, R12, R32, R176 ;  /* 0x000000200c04723c */ /* 0x000fe200000810b0 */
[----:B------:R-:W-:Y:S04]  /*1dd10*/  STL.64 [R1+0x310], R36 ;  /* 0x0003102401007387 */ /* 0x000fe80000100a00 */
[----:B------:R-:W1:Y:S04]  /*1dd20*/  LDSM.16.M88.4 R176, [R228+0x53400] ;  /* 0x05340000e4b0783b */ /* 0x000e680000000200 */
[----:B------:R-:W-:Y:S06]  /*1dd30*/  STL.64 [R1+0x318], R38 ;  /* 0x0003182601007387 */ /* 0x000fec0000100a00 */
[----:B------:R1:W-:Y:S04]  /*1dd40*/  STL.64 [R1+0x390], R8 ;  /* 0x0003900801007387 */ /* 0x0003e80000100a00 */
[----:B------:R1:W-:Y:S04]  /*1dd50*/  STL.64 [R1+0x398], R10 ;  /* 0x0003980a01007387 */ /* 0x0003e80000100a00 */
[----:B------:R1:W-:Y:S04]  /*1dd60*/  STL.64 [R1+0x450], R4 ;  /* 0x0004500401007387 */ /* 0x0003e80000100a00 */
[----:B------:R1:W-:Y:S04]  /*1dd70*/  STL.64 [R1+0x458], R6 ;  /* 0x0004580601007387 */ /* 0x0003e80000100a00 */
        /* <DEDUP_REMOVED lines=29> */
[----:B------:R-:W2:Y:S04]  /*1df50*/  LDL.LU R9, [R1+0x74] ;  /* 0x0000740001097983 */ /* 0x000ea80000300800 */
[----:B------:R-:W2:Y:S01]  /*1df60*/  LDL.LU R10, [R1+0x78] ;  /* 0x00007800010a7983 */ /* 0x000ea20000300800 */
[C---:B------:R-:W-:Y:S03]  /*1df70*/  HMMA.1688.F32.TF32 R72, R116.reuse, R188, R72 ;  /* 0x000000bc7448723c */ /* 0x040fe60000081048 */
[----:B------:R-:W2:Y:S04]  /*1df80*/  LDL.LU R11, [R1+0x7c] ;  /* 0x00007c00010b7983 */ /* 0x000ea80000300800 */
[----:B------:R-:W2:Y:S01]  /*1df90*/  LDL.LU R4, [R1+0x6d0] ;  /* 0x0006d00001047983 */ /* 0x000ea20000300800 */
[C---:B------:R-:W-:Y:S03]  /*1dfa0*/  HMMA.1688.F32.TF32 R76, R116.reuse, R184, R76 ;  /* 0x000000b8744c723c */ /* 0x040fe6000008104c */
[----:B------:R-:W2:Y:S04]  /*1dfb0*/  LDL.LU R5, [R1+0x6d4] ;  /* 0x0006d40001057983 */ /* 0x000ea80000300800 */
[----:B------:R-:W2:Y:S01]  /*1dfc0*/  LDL.LU R6, [R1+0x6d8] ;  /* 0x0006d80001067983 */ /* 0x000ea20000300800 */
[C---:B------:R-:W-:Y:S03]  /*1dfd0*/  HMMA.1688.F32.TF32 R92, R116.reuse, R176, R120 ;  /* 0x000000b0745c723c */ /* 0x040fe60000081078 */
[----:B------:R-:W2:Y:S05]  /*1dfe0*/  LDL.LU R7, [R1+0x6dc] ;  /* 0x0006dc0001077983 */ /* 0x000eaa0000300800 */
[C---:B------:R-:W-:Y:S08]  /*1dff0*/  HMMA.1688.F32.TF32 R96, R116.reuse, R172, R96 ;  /* 0x000000ac7460723c */ /* 0x040ff00000081060 */
[C---:B------:R-:W-:Y:S08]  /*1e000*/  HMMA.1688.F32.TF32 R100, R116.reuse, R168, R212 ;  /* 0x000000a87464723c */ /* 0x040ff000000810d4 */
[C---:B----4-:R-:W-:Y:S08]  /*1e010*/  HMMA.1688.F32.TF32 R68, R116.reuse, R192, R68 ;  /* 0x000000c07444723c */ /* 0x050ff00000081044 */
[C---:B---3--:R-:W-:Y:S08]  /*1e020*/  HMMA.1688.F32.TF32 R60, R116.reuse, R160, R60 ;  /* 0x000000a0743c723c */ /* 0x048ff0000008103c */
[C---:B--2---:R-:W-:Y:S08]  /*1e030*/  HMMA.1688.F32.TF32 R56, R116.reuse, R164, R56 ;  /* 0x000000a47438723c */ /* 0x044ff00000081038 */
[C---:B------:R-:W-:Y:S08]  /*1e040*/  HMMA.1688.F32.TF32 R64, R116.reuse, R196, R64 ;  /* 0x000000c47440723c */ /* 0x040ff00000081040 */
[----:B------:R-:W-:Y:S08]  /*1e050*/  HMMA.1688.F32.TF32 R88, R116, R180, R200 ;  /* 0x000000b47458723c */ /* 0x000ff000000810c8 */
[----:B------:R-:W-:Y:S01]  /*1e060*/  HMMA.1688.F32.TF32 R116, R16, R164, R232 ;  /* 0x000000a41074723c */ /* 0x000fe200000810e8 */
        /* <DEDUP_REMOVED lines=12> */
[----:B------:R-:W2:Y:S04]  /*1e130*/  LDL.LU R216, [R1+0x740] ;  /* 0x0007400001d87983 */ /* 0x000ea80000300800 */
[----:B------:R-:W2:Y:S04]  /*1e140*/  LDL.LU R217, [R1+0x744] ;  /* 0x0007440001d97983 */ /* 0x000ea80000300800 */
[----:B------:R-:W2:Y:S04]  /*1e150*/  LDL.LU R218, [R1+0x748] ;  /* 0x0007480001da7983 */ /* 0x000ea80000300800 */
[----:B------:R-:W2:Y:S04]  /*1e160*/  LDL.LU R219, [R1+0x74c] ;  /* 0x00074c0001db7983 */ /* 0x000ea80000300800 */
[----:B------:R-:W2:Y:S04]  /*1e170*/  LDL.LU R212, [R1+0x750] ;  /* 0x0007500001d47983 */ /* 0x000ea80000300800 */
[----:B------:R-:W2:Y:S04]  /*1e180*/  LDL.LU R213, [R1+0x754] ;  /* 0x0007540001d57983 */ /* 0x000ea80000300800 */
[----:B------:R-:W2:Y:S04]  /*1e190*/  LDL.LU R214, [R1+0x758] ;  /* 0x0007580001d67983 */ /* 0x000ea80000300800 */
        /* <DEDUP_REMOVED lines=69> */
[----:B---3--:R-:W-:Y:S08]  /*1e5f0*/  HMMA.1688.F32.TF32 R228, R20, R176, R52 ;  /* 0x000000b014e4723c */ /* 0x008ff00000081034 */
[C---:B------:R-:W-:Y:S08]  /*1e600*/  HMMA.1688.F32.TF32 R52, R84.reuse, R164, R4 ;  /* 0x000000a45434723c */ /* 0x040ff00000081004 */
[----:B------:R-:W-:Y:S08]  /*1e610*/  HMMA.1688.F32.TF32 R4, R84, R160, R8 ;  /* 0x000000a05404723c */ /* 0x000ff00000081008 */
[C---:B--2---:R-:W-:Y:S08]  /*1e620*/  HMMA.1688.F32.TF32 R216, R20.reuse, R188, R216 ;  /* 0x000000bc14d8723c */ /* 0x044ff000000810d8 */
[C---:B----4-:R-:W-:Y:S01]  /*1e630*/  HMMA.1688.F32.TF32 R212, R20.reuse, R192, R212 ;  /* 0x000000c014d4723c */ /* 0x050fe200000810d4 */
[----:B------:R-:W-:Y:S04]  /*1e640*/  STL.64 [R1+0x80], R52 ;  /* 0x0000803401007387 */ /* 0x000fe80000100a00 */
[----:B------:R-:W-:Y:S03]  /*1e650*/  STL.64 [R1+0x88], R54 ;  /* 0x0000883601007387 */ /* 0x000fe60000100a00 */
[C---:B------:R-:W-:Y:S01]  /*1e660*/  HMMA.1688.F32.TF32 R224, R20.reuse, R180, R224 ;  /* 0x000000b414e0723c */ /* 0x040fe200000810e0 */
[----:B------:R-:W-:Y:S07]  /*1e670*/  STL.64 [R1+0x70], R4 ;  /* 0x0000700401007387 */ /* 0x000fee0000100a00 */
[C---:B------:R-:W-:Y:S01]  /*1e680*/  HMMA.1688.F32.TF32 R208, R20.reuse, R196, R208 ;  /* 0x000000c414d0723c */ /* 0x040fe200000810d0 */
[----:B------:R1:W-:Y:S07]  /*1e690*/  STL.64 [R1+0x78], R6 ;  /* 0x0000780601007387 */ /* 0x0003ee0000100a00 */
[C---:B------:R-:W-:Y:S08]  /*1e6a0*/  HMMA.1688.F32.TF32 R232, R20.reuse, R172, R232 ;  /* 0x000000ac14e8723c */ /* 0x040ff000000810e8 */
[----:B------:R-:W-:Y:S08]  /*1e6b0*/  HMMA.1688.F32.TF32 R200, R20, R164, R200 ;  /* 0x000000a414c8723c */ /* 0x000ff000000810c8 */
[----:B-1----:R-:W-:Y:S08]  /*1e6c0*/  HMMA.1688.F32.TF32 R4, R84, R188, R108 ;  /* 0x000000bc5404723c */ /* 0x002ff0000008106c */
[C---:B------:R-:W-:Y:S08]  /*1e6d0*/  HMMA.1688.F32.TF32 R148, R16.reuse, R172, R156 ;  /* 0x000000ac1094723c */ /* 0x040ff0000008109c */
[----:B------:R-:W-:Y:S08]  /*1e6e0*/  HMMA.1688.F32.TF32 R140, R16, R180, R140 ;  /* 0x000000b4108c723c */ /* 0x000ff0000008108c */
[C---:B------:R-:W-:Y:S08]  /*1e6f0*/  HMMA.1688.F32.TF32 R204, R20.reuse, R160, R204 ;  /* 0x000000a014cc723c */ /* 0x040ff000000810cc */
[C---:B------:R-:W-:Y:S08]  /*1e700*/  HMMA.1688.F32.TF32 R220, R20.reuse, R184, R220 ;  /* 0x000000b814dc723c */ /* 0x040ff000000810dc */
[----:B------:R-:W-:Y:S08]  /*1e710*/  HMMA.1688.F32.TF32 R20, R20, R168, R36 ;  /* 0x000000a81414723c */ /* 0x000ff00000081024 */
[C---:B------:R-:W-:Y:S08]  /*1e720*/  HMMA.1688.F32.TF32 R36, R84.reuse, R196, R152 ;  /* 0x000000c45424723c */ /* 0x040ff00000081098 */
[C---:B------:R-:W-:Y:S11]  /*1e730*/  HMMA.1688.F32.TF32 R8, R84.reuse, R192, R248 ;  /* 0x000000c05408723c */ /* 0x040ff600000810f8 */
[----:B------:R-:W-:Y:S04]  /*1e740*/  @!UPT UIADD3 URZ, URZ, URZ, URZ ;  /* 0x0000003f3f3ff290 */ /* 0x000fe8000fffe03f */
[----:B------:R-:W-:Y:S04]  /*1e750*/  STL.64 [R1+0x60], R36 ;  /* 0x0000602401007387 */ /* 0x000fe80000100a00 */
[----:B------:R1:W-:Y:S04]  /*1e760*/  STL.64 [R1+0x68], R38 ;  /* 0x0000682601007387 */ /* 0x0003e80000100a00 */
[----:B------:R-:W-:Y:S04]  /*1e770*/  STL.64 [R1+0x50], R8 ;  /* 0x0000500801007387 */ /* 0x000fe80000100a00 */
[----:B------:R2:W-:Y:S01]  /*1e780*/  STL.64 [R1+0x58], R10 ;  /* 0x0000580a01007387 */ /* 0x0005e20000100a00 */
[C---:B-1----:R-:W-:Y:S03]  /*1e790*/  HMMA.1688.F32.TF32 R36, R84.reuse, R184, R48 ;  /* 0x000000b85424723c */ /* 0x042fe60000081030 */
[----:B------:R-:W-:Y:S04]  /*1e7a0*/  STL.64 [R1+0x40], R4 ;  /* 0x0000400401007387 */ /* 0x000fe80000100a00 */
[----:B------:R1:W-:Y:S01]  /*1e7b0*/  STL.64 [R1+0x48], R6 ;  /* 0x0000480601007387 */ /* 0x0003e20000100a00 */
[C---:B--2---:R-:W-:Y:S08]  /*1e7c0*/  HMMA.1688.F32.TF32 R8, R84.reuse, R180, R40 ;  /* 0x000000b45408723c */ /* 0x044ff00000081028 */
[----:B-1----:R-:W-:Y:S07]  /*1e7d0*/  HMMA.1688.F32.TF32 R4, R84, R176, R244 ;  /* 0x000000b05404723c */ /* 0x002fee00000810f4 */
[----:B------:R-:W-:Y:S04]  /*1e7e0*/  STL.64 [R1+0x30], R36 ;  /* 0x0000302401007387 */ /* 0x000fe80000100a00 */
[----:B------:R-:W-:Y:S04]  /*1e7f0*/  STL.64 [R1+0x38], R38 ;  /* 0x0000382601007387 */ /* 0x000fe80000100a00 */
[----:B------:R-:W-:Y:S04]  /*1e800*/  STL.64 [R1+0x20], R8 ;  /* 0x0000200801007387 */ /* 0x000fe80000100a00 */
[----:B------:R1:W-:Y:S04]  /*1e810*/  STL.64 [R1+0x28], R10 ;  /* 0x0000280a01007387 */ /* 0x0003e80000100a00 */
[----:B------:R-:W-:Y:S04]  /*1e820*/  STL.64 [R1+0x10], R4 ;  /* 0x0000100401007387 */ /* 0x000fe80000100a00 */
[----:B------:R2:W-:Y:S01]  /*1e830*/  STL.64 [R1+0x18], R6 ;  /* 0x0000180601007387 */ /* 0x0005e20000100a00 */
[C---:B-1----:R-:W-:Y:S03]  /*1e840*/  HMMA.1688.F32.TF32 R8, R80.reuse, R164, R44 ;  /* 0x000000a45008723c */ /* 0x042fe6000008102c */
[----:B------:R-:W3:Y:S05]  /*1e850*/  LDL.LU R152, [R1+0x590] ;  /* 0x0005900001987983 */ /* 0x000eea0000300800 */
[-C--:B--2---:R-:W-:Y:S11]  /*1e860*/  HMMA.1688.F32.TF32 R4, R80, R160.reuse, R240 ;  /* 0x000000a05004723c */ /* 0x084ff600000810f0 */
[----:B------:R-:W-:Y:S04]  /*1e870*/  @!UPT UIADD3 URZ, URZ, URZ, URZ ;  /* 0x0000003f3f3ff290 */ /* 0x000fe8000fffe03f */
[----:B------:R-:W-:Y:S04]  /*1e880*/  STL.64 [R1+0x110], R8 ;  /* 0x0001100801007387 */ /* 0x000fe80000100a00 */
[----:B------:R-:W-:Y:S04]  /*1e890*/  STL.64 [R1+0x118], R10 ;  /* 0x0001180a01007387 */ /* 0x000fe80000100a00 */
[----:B------:R1:W-:Y:S04]  /*1e8a0*/  STL.64 [R1+0x100], R4 ;  /* 0x0001000401007387 */ /* 0x0003e80000100a00 */
[----:B------:R2:W-:Y:S04]  /*1e8b0*/  STL.64 [R1+0x108], R6 ;  /* 0x0001080601007387 */ /* 0x0005e80000100a00 */
[----:B------:R-:W3:Y:S04]  /*1e8c0*/  LDL.LU R153, [R1+0x594] ;  /* 0x0005940001997983 */ /* 0x000ee80000300800 */
[----:B------:R-:W3:Y:S04]  /*1e8d0*/  LDL.LU R154, [R1+0x598] ;  /* 0x00059800019a7983 */ /* 0x000ee80000300800 */
[----:B------:R-:W3:Y:S04]  /*1e8e0*/  LDL.LU R155, [R1+0x59c] ;  /* 0x00059c00019b7983 */ /* 0x000ee80000300800 */
[----:B------:R-:W4:Y:S04]  /*1e8f0*/  LDL.LU R240, [R1+0x5d0] ;  /* 0x0005d00001f07983 */ /* 0x000f280000300800 */
[----:B------:R-:W4:Y:S04]  /*1e900*/  LDL.LU R241, [R1+0x5d4] ;  /* 0x0005d40001f17983 */ /* 0x000f280000300800 */
[----:B------:R-:W4:Y:S04]  /*1e910*/  LDL.LU R242, [R1+0x5d8] ;  /* 0x0005d80001f27983 */ /* 0x000f280000300800 */
[----:B------:R-:W4:Y:S04]  /*1e920*/  LDL.LU R243, [R1+0x5dc] ;  /* 0x0005dc0001f37983 */ /* 0x000f280000300800 */
[----:B------:R-:W3:Y:S04]  /*1e930*/  LDL.LU R44, [R1+0x5e0] ;  /* 0x0005e000012c7983 */ /* 0x000ee80000300800 */
[----:B------:R-:W3:Y:S04]  /*1e940*/  LDL.LU R45, [R1+0x5e4] ;  /* 0x0005e400012d7983 */ /* 0x000ee80000300800 */
[----:B------:R-:W3:Y:S04]  /*1e950*/  LDL.LU R46, [R1+0x5e8] ;  /* 0x0005e800012e7983 */ /* 0x000ee80000300800 */
[----:B------:R-:W3:Y:S04]  /*1e960*/  LDL.LU R47, [R1+0x5ec] ;  /* 0x0005ec00012f7983 */ /* 0x000ee80000300800 */
[----:B------:R-:W3:Y:S04]  /*1e970*/  LDL.LU R48, [R1+0xb0] ;  /* 0x0000b00001307983 */ /* 0x000ee80000300800 */
[----:B------:R-:W3:Y:S04]  /*1e980*/  LDL.LU R49, [R1+0xb4] ;  /* 0x0000b40001317983 */ /* 0x000ee80000300800 */
[----:B------:R-:W3:Y:S01]  /*1e990*/  LDL.LU R50, [R1+0xb8] ;  /* 0x0000b80001327983 */ /* 0x000ee20000300800 */
[C---:B------:R-:W-:Y:S03]  /*1e9a0*/  HMMA.1688.F32.TF32 R120, R16.reuse, R160, R120 ;  /* 0x000000a01078723c */ /* 0x040fe60000081078 */
[----:B------:R-:W3:Y:S04]  /*1e9b0*/  LDL.LU R51, [R1+0xbc] ;  /* 0x0000bc0001337983 */ /* 0x000ee80000300800 */
[----:B-1----:R-:W4:Y:S01]  /*1e9c0*/  LDL.LU R4, [R1+0xc0] ;  /* 0x0000c00001047983 */ /* 0x002f220000300800 */
[C---:B------:R-:W-:Y:S03]  /*1e9d0*/  HMMA.1688.F32.TF32 R124, R16.reuse, R196, R124 ;  /* 0x000000c4107c723c */ /* 0x040fe6000008107c */
[----:B------:R-:W4:Y:S04]  /*1e9e0*/  LDL.LU R5, [R1+0xc4] ;  /* 0x0000c40001057983 */ /* 0x000f280000300800 */
[----:B--2---:R-:W4:Y:S01]  /*1e9f0*/  LDL.LU R6, [R1+0xc8] ;  /* 0x0000c80001067983 */ /* 0x004f220000300800 */
[C---:B------:R-:W-:Y:S03]  /*1ea00*/  HMMA.1688.F32.TF32 R128, R16.reuse, R192, R128 ;  /* 0x000000c01080723c */ /* 0x040fe60000081080 */
[----:B------:R-:W4:Y:S05]  /*1ea10*/  LDL.LU R7, [R1+0xcc] ;  /* 0x0000cc0001077983 */ /* 0x000f2a0000300800 */
[C---:B------:R-:W-:Y:S08]  /*1ea20*/  HMMA.1688.F32.TF32 R132, R16.reuse, R188, R132 ;  /* 0x000000bc1084723c */ /* 0x040ff00000081084 */
[C---:B------:R-:W-:Y:S08]  /*1ea30*/  HMMA.1688.F32.TF32 R136, R16.reuse, R184, R136 ;  /* 0x000000b81088723c */ /* 0x040ff00000081088 */
[C---:B------:R-:W-:Y:S08]  /*1ea40*/  HMMA.1688.F32.TF32 R144, R16.reuse, R176, R144 ;  /* 0x000000b01090723c */ /* 0x040ff00000081090 */
[----:B------:R-:W-:Y:S01]  /*1ea50*/  HMMA.1688.F32.TF32 R16, R16, R168, R112 ;  /* 0x000000a81010723c */ /* 0x000fe20000081070 */
        /* <DEDUP_REMOVED lines=24> */
[C---:B------:R-:W-:Y:S03]  /*1ebe0*/  HMMA.1688.F32.TF32 R248, R84.reuse, R172, R104 ;  /* 0x000000ac54f8723c */ /* 0x040fe60000081068 */
        /* <DEDUP_REMOVED lines=17> */
[C---:B---3--:R-:W-:Y:S08]  /*1ed00*/  HMMA.1688.F32.TF32 R48, R80.reuse, R180, R48 ;  /* 0x000000b45030723c */ /* 0x048ff00000081030 */
[C---:B----4-:R-:W-:Y:S08]  /*1ed10*/  HMMA.1688.F32.TF32 R4, R80.reuse, R184, R4 ;  /* 0x000000b85004723c */ /* 0x050ff00000081004 */
[C---:B--2---:R-:W-:Y:S08]  /*1ed20*/  HMMA.1688.F32.TF32 R112, R80.reuse, R192, R112 ;  /* 0x000000c05070723c */ /* 0x044ff00000081070 */
[C---:B------:R-:W-:Y:S08]  /*1ed30*/  HMMA.1688.F32.TF32 R156, R80.reuse, R196, R156 ;  /* 0x000000c4509c723c */ /* 0x040ff0000008109c */
[C---:B------:R-:W-:Y:S11]  /*1ed40*/  HMMA.1688.F32.TF32 R36, R80.reuse, R188, R36 ;  /* 0x000000bc5024723c */ /* 0x040ff60000081024 */
[----:B------:R-:W-:Y:S04]  /*1ed50*/  @!UPT UIADD3 URZ, URZ, URZ, URZ ;  /* 0x0000003f3f3ff290 */ /* 0x000fe8000fffe03f */
[----:B------:R-:W-:Y:S04]  /*1ed60*/  STL.64 [R1+0xf0], R156 ;  /* 0x0000f09c01007387 */ /* 0x000fe80000100a00 */
[----:B------:R1:W-:Y:S04]  /*1ed70*/  STL.64 [R1+0xf8], R158 ;  /* 0x0000f89e01007387 */ /* 0x0003e80000100a00 */
[----:B-1----:R-:W2:Y:S04]  /*1ed80*/  LDL.LU.64 R158, [R1+0x1108] ;  /* 0x00110800019e7983 */ /* 0x002ea80000300a00 */
[----:B------:R-:W2:Y:S04]  /*1ed90*/  LDL.LU.64 R156, [R1+0x1100] ;  /* 0x00110000019c7983 */ /* 0x000ea80000300a00 */
[----:B------:R-:W-:Y:S04]  /*1eda0*/  STL.64 [R1+0xe0], R112 ;  /* 0x0000e07001007387 */ /* 0x000fe80000100a00 */
[----:B------:R1:W-:Y:S01]  /*1edb0*/  STL.64 [R1+0xe8], R114 ;  /* 0x0000e87201007387 */ /* 0x0003e20000100a00 */
[C---:B------:R-:W-:Y:S03]  /*1edc0*/  HMMA.1688.F32.TF32 R244, R80.reuse, R176, R244 ;  /* 0x000000b050f4723c */ /* 0x040fe600000810f4 */
[----:B-1----:R-:W3:Y:S04]  /*1edd0*/  LDL.LU.64 R114, [R1+0x10f8] ;  /* 0x0010f80001727983 */ /* 0x002ee80000300a00 */
[----:B------:R-:W3:Y:S04]  /*1ede0*/  LDL.LU.64 R112, [R1+0x10f0] ;  /* 0x0010f00001707983 */ /* 0x000ee80000300a00 */
[----:B------:R-:W-:Y:S04]  /*1edf0*/  STL.64 [R1+0xd0], R36 ;  /* 0x0000d02401007387 */ /* 0x000fe80000100a00 */
[----:B------:R1:W-:Y:S04]  /*1ee00*/  STL.64 [R1+0xd8], R38 ;  /* 0x0000d82601007387 */ /* 0x0003e80000100a00 */
[----:B-1----:R-:W4:Y:S04]  /*1ee10*/  LDL.LU.64 R38, [R1+0x10e8] ;  /* 0x0010e80001267983 */ /* 0x002f280000300a00 */
[----:B------:R-:W-:Y:S04]  /*1ee20*/  STL.64 [R1+0xc0], R4 ;  /* 0x0000c00401007387 */ /* 0x000fe80000100a00 */
[----:B------:R1:W-:Y:S04]  /*1ee30*/  STL.64 [R1+0xc8], R6 ;  /* 0x0000c80601007387 */ /* 0x0003e80000100a00 */
[----:B-1----:R-:W2:Y:S04]  /*1ee40*/  LDL.LU.64 R6, [R1+0x10e0] ;  /* 0x0010e00001067983 */ /* 0x002ea80000300a00 */
[----:B------:R1:W-:Y:S04]  /*1ee50*/  STL.64 [R1+0xb0], R48 ;  /* 0x0000b03001007387 */ /* 0x0003e80000100a00 */
[----:B------:R1:W-:Y:S04]  /*1ee60*/  STL.64 [R1+0xb8], R50 ;  /* 0x0000b83201007387 */ /* 0x0003e80000100a00 */
[----:B-1----:R-:W2:Y:S04]  /*1ee70*/  LDL.LU R48, [R1+0x1c0] ;  /* 0x0001c00001307983 */ /* 0x002ea80000300800 */
[----:B------:R-:W2:Y:S04]  /*1ee80*/  LDL.LU R49, [R1+0x1c4] ;  /* 0x0001c40001317983 */ /* 0x000ea80000300800 */
[----:B------:R-:W2:Y:S04]  /*1ee90*/  LDL.LU R50, [R1+0x1c8] ;  /* 0x0001c80001327983 */ /* 0x000ea80000300800 */
[----:B------:R-:W2:Y:S01]  /*1eea0*/  LDL.LU R51, [R1+0x1cc] ;  /* 0x0001cc0001337983 */ /* 0x000ea20000300800 */
[----:B------:R-:W-:Y:S03]  /*1eeb0*/  HMMA.1688.F32.TF32 R8, R80, R172, R8 ;  /* 0x000000ac5008723c */ /* 0x000fe60000081008 */
[----:B------:R1:W-:Y:S05]  /*1eec0*/  STL.64 [R1+0xa0], R244 ;  /* 0x0000a0f401007387 */ /* 0x0003ea0000100a00 */
[C---:B------:R-:W-:Y:S01]  /*1eed0*/  HMMA.1688.F32.TF32 R44, R28.reuse, R164, R44 ;  /* 0x000000a41c2c723c */ /* 0x040fe2000008102c */
[----:B------:R1:W-:Y:S04]  /*1eee0*/  STL.64 [R1+0xa8], R246 ;  /* 0x0000a8f601007387 */ /* 0x0003e80000100a00 */
[----:B-1----:R-:W3:Y:S03]  /*1eef0*/  LDL.LU R244, [R1+0x1b0] ;  /* 0x0001b00001f47983 */ /* 0x002ee60000300800 */
[C---:B------:R-:W-:Y:S01]  /*1ef00*/  HMMA.1688.F32.TF32 R240, R28.reuse, R160, R240 ;  /* 0x000000a01cf0723c */ /* 0x040fe200000810f0 */
[----:B------:R-:W3:Y:S04]  /*1ef10*/  LDL.LU R245, [R1+0x1b4] ;  /* 0x0001b40001f57983 */ /* 0x000ee80000300800 */
[----:B------:R-:W3:Y:S03]  /*1ef20*/  LDL.LU R246, [R1+0x1b8] ;  /* 0x0001b80001f67983 */ /* 0x000ee60000300800 */
[----:B------:R-:W-:Y:S01]  /*1ef30*/  HMMA.1688.F32.TF32 R104, R28, R196, R104 ;  /* 0x000000c41c68723c */ /* 0x000fe20000081068 */
[----:B------:R-:W3:Y:S04]  /*1ef40*/  LDL.LU R247, [R1+0x1bc] ;  /* 0x0001bc0001f77983 */ /* 0x000ee80000300800 */
[----:B------:R-:W-:Y:S03]  /*1ef50*/  STL.64 [R1+0x90], R8 ;  /* 0x0000900801007387 */ /* 0x000fe60000100a00 */
[----:B------:R-:W-:Y:S01]  /*1ef60*/  HMMA.1688.F32.TF32 R80, R80, R168, R40 ;  /* 0x000000a85050723c */ /* 0x000fe20000081028 */
[----:B------:R1:W-:Y:S04]  /*1ef70*/  STL.64 [R1+0x98], R10 ;  /* 0x0000980a01007387 */ /* 0x0003e80000100a00 */
[----:B-1----:R-:W4:Y:S04]  /*1ef80*/  LDL.LU.64 R10, [R1+0x10d8] ;  /* 0x0010d800010a7983 */ /* 0x002f280000300a00 */
[----:B------:R-:W4:Y:S04]  /*1ef90*/  LDL.LU.64 R42, [R1+0x10d0] ;  /* 0x0010d000012a7983 */ /* 0x000f280000300a00 */
[----:B------:R-:W-:Y:S04]  /*1efa0*/  STL.64 [R1+0x230], R44 ;  /* 0x0002302c01007387 */ /* 0x000fe80000100a00 */
[----:B------:R1:W-:Y:S04]  /*1efb0*/  STL.64 [R1+0x238], R46 ;  /* 0x0002382e01007387 */ /* 0x0003e80000100a00 */
[----:B-1----:R-:W4:Y:S04]  /*1efc0*/  LDL.LU.64 R46, [R1+0x10c8] ;  /* 0x0010c800012e7983 */ /* 0x002f280000300a00 */
[----:B------:R-:W-:Y:S04]  /*1efd0*/  STL.64 [R1+0x220], R240 ;  /* 0x000220f001007387 */ /* 0x000fe80000100a00 */
[----:B------:R1:W-:Y:S01]  /*1efe0*/  STL.64 [R1+0x228], R242 ;  /* 0x000228f201007387 */ /* 0x0003e20000100a00 */
[C---:B------:R-:W-:Y:S03]  /*1eff0*/  HMMA.1688.F32.TF32 R236, R28.reuse, R192, R236 ;  /* 0x000000c01cec723c */ /* 0x040fe600000810ec */
[----:B-1----:R-:W4:Y:S04]  /*1f000*/  LDL.LU.64 R242, [R1+0x10c0] ;  /* 0x0010c00001f27983 */ /* 0x002f280000300a00 */
[----:B------:R-:W4:Y:S04]  /*1f010*/  LDL.LU R240, [R1+0x10b8] ;  /* 0x0010b80001f07983 */ /* 0x000f280000300800 */
[----:B------:R1:W-:Y:S04]  /*1f020*/  STL.64 [R1+0x210], R104 ;  /* 0x0002106801007387 */ /* 0x0003e80000100a00 */
[----:B------:R1:W-:Y:S04]  /*1f030*/  STL.64 [R1+0x218], R106 ;  /* 0x0002186a01007387 */ /* 0x0003e80000100a00 */
[----:B-1----:R-:W4:Y:S04]  /*1f040*/  LDL.LU R104, [R1+0x180] ;  /* 0x0001800001687983 */ /* 0x002f280000300800 */
[----:B------:R-:W4:Y:S04]  /*1f050*/  LDL.LU R105, [R1+0x184] ;  /* 0x0001840001697983 */ /* 0x000f280000300800 */
[----:B------:R-:W4:Y:S04]  /*1f060*/  LDL.LU R106, [R1+0x188] ;  /* 0x00018800016a7983 */ /* 0x000f280000300800 */
[----:B------:R-:W4:Y:S04]  /*1f070*/  LDL.LU R107, [R1+0x18c] ;  /* 0x00018c00016b7983 */ /* 0x000f280000300800 */
[----:B------:R1:W-:Y:S04]  /*1f080*/  STL.64 [R1+0x200], R236 ;  /* 0x000200ec01007387 */ /* 0x0003e80000100a00 */
[----:B------:R1:W-:Y:S04]  /*1f090*/  STL.64 [R1+0x208], R238 ;  /* 0x000208ee01007387 */ /* 0x0003e80000100a00 */
[----:B-1----:R-:W4:Y:S04]  /*1f0a0*/  LDL.LU R236, [R1+0x300] ;  /* 0x0003000001ec7983 */ /* 0x002f280000300800 */
[----:B------:R-:W4:Y:S04]  /*1f0b0*/  LDL.LU R237, [R1+0x304] ;  /* 0x0003040001ed7983 */ /* 0x000f280000300800 */
[----:B------:R-:W4:Y:S04]  /*1f0c0*/  LDL.LU R238, [R1+0x308] ;  /* 0x0003080001ee7983 */ /* 0x000f280000300800 */
[----:B------:R-:W4:Y:S01]  /*1f0d0*/  LDL.LU R239, [R1+0x30c] ;  /* 0x00030c0001ef7983 */ /* 0x000f220000300800 */
[C---:B------:R-:W-:Y:S08]  /*1f0e0*/  HMMA.1688.F32.TF32 R52, R28.reuse, R188, R52 ;  /* 0x000000bc1c34723c */ /* 0x040ff00000081034 */
[C---:B------:R-:W-:Y:S11]  /*1f0f0*/  HMMA.1688.F32.TF32 R152, R28.reuse, R184, R152 ;  /* 0x000000b81c98723c */ /* 0x040ff60000081098 */
[----:B------:R-:W-:Y:S04]  /*1f100*/  @!UPT UIADD3 URZ, URZ, URZ, URZ ;  /* 0x0000003f3f3ff290 */ /* 0x000fe8000fffe03f */
[----:B------:R-:W-:Y:S04]  /*1f110*/  STL.64 [R1+0x1f0], R52 ;  /* 0x0001f03401007387 */ /* 0x000fe80000100a00 */
[----:B------:R1:W-:Y:S02]  /*1f120*/  STL.64 [R1+0x1f8], R54 ;  /* 0x0001f83601007387 */ /* 0x0003e40000100a00 */
[C---:B-1----:R-:W-:Y:S02]  /*1f130*/  HMMA.1688.F32.TF32 R52, R28.reuse, R180, R108 ;  /* 0x000000b41c34723c */ /* 0x042fe4000008106c */
[----:B------:R-:W-:Y:S04]  /*1f140*/  STL.64 [R1+0x1e0], R152 ;  /* 0x0001e09801007387 */ /* 0x000fe80000100a00 */
[----:B------:R-:W-:Y:S11]  /*1f150*/  STL.64 [R1+0x1e8], R154 ;  /* 0x0001e89a01007387 */ /* 0x000ff60000100a00 */
[----:B------:R-:W-:Y:S06]  /*1f160*/  @!UPT UIADD3 URZ, URZ, URZ, URZ ;  /* 0x0000003f3f3ff290 */ /* 0x000fec000fffe03f */
[----:B------:R2:W-:Y:S01]  /*1f170*/  STL.64 [R1+0x1d0], R52 ;  /* 0x0001d03401007387 */ /* 0x0005e20000100a00 */
[----:B------:R-:W-:Y:S02]  /*1f180*/  IMAD.MOV.U32 R9, RZ, RZ, R54 ;  /* 0x000000ffff097224 */ /* 0x000fe400078e0036 */
[----:B------:R-:W-:Y:S01]  /*1f190*/  IMAD.MOV.U32 R4, RZ, RZ, R55 ;  /* 0x000000ffff047224 */ /* 0x000fe200078e0037 */
[----:B------:R-:W4:Y:S04]  /*1f1a0*/  LDL.LU R108, [R1+0x2f0] ;  /* 0x0002f000016c7983 */ /* 0x000f280000300800 */
[----:B------:R-:W4:Y:S04]  /*1f1b0*/  LDL.LU R109, [R1+0x2f4] ;  /* 0x0002f400016d7983 */ /* 0x000f280000300800 */
[----:B------:R-:W4:Y:S04]  /*1f1c0*/  LDL.LU R110, [R1+0x2f8] ;  /* 0x0002f800016e7983 */ /* 0x000f280000300800 */
[----:B------:R-:W4:Y:S04]  /*1f1d0*/  LDL.LU R111, [R1+0x2fc] ;  /* 0x0002fc00016f7983 */ /* 0x000f280000300800 */
[----:B------:R-:W-:Y:S04]  /*1f1e0*/  STL [R1+0xfc0], R4 ;  /* 0x000fc00401007387 */ /* 0x000fe80000100800 */
[----:B------:R-:W-:Y:S01]  /*1f1f0*/  STL [R1+0xfbc], R9 ;  /* 0x000fbc0901007387 */ /* 0x000fe20000100800 */
[C---:B--2---:R-:W-:Y:S03]  /*1f200*/  HMMA.1688.F32.TF32 R52, R28.reuse, R176, R48 ;  /* 0x000000b01c34723c */ /* 0x044fe60000081030 */
[----:B------:R-:W2:Y:S11]  /*1f210*/  LDL.LU R48, [R1+0x550] ;  /* 0x0005500001307983 */ /* 0x000eb60000300800 */
[----:B------:R-:W-:Y:S09]  /*1f220*/  @!UPT UIADD3 URZ, URZ, URZ, URZ ;  /* 0x0000003f3f3ff290 */ /* 0x000ff2000fffe03f */
[----:B------:R-:W-:Y:S04]  /*1f230*/  STL.64 [R1+0x1c0], R52 ;  /* 0x0001c03401007387 */ /* 0x000fe80000100a00 */
[----:B------:R3:W-:Y:S04]  /*1f240*/  STL.64 [R1+0x1c8], R54 ;  /* 0x0001c83601007387 */ /* 0x0007e80000100a00 */
[----:B------:R-:W2:Y:S04]  /*1f250*/  LDL.LU R49, [R1+0x554] ;  /* 0x0005540001317983 */ /* 0x000ea80000300800 */
[----:B------:R-:W2:Y:S01]  /*1f260*/  LDL.LU R50, [R1+0x558] ;  /* 0x0005580001327983 */ /* 0x000ea20000300800 */
[----:B---3--:R-:W-:Y:S03]  /*1f270*/  HMMA.1688.F32.TF32 R52, R28, R172, R244 ;  /* 0x000000ac1c34723c */ /* 0x008fe600000810f4 */
[----:B------:R-:W2:Y:S11]  /*1f280*/  LDL.LU R51, [R1+0x55c] ;  /* 0x00055c0001337983 */ /* 0x000eb60000300800 */
[----:B------:R-:W-:Y:S09]  /*1f290*/  @!UPT UIADD3 URZ, URZ, URZ, URZ ;  /* 0x0000003f3f3ff290 */ /* 0x000ff2000fffe03f */
[----:B------:R-:W-:Y:S04]  /*1f2a0*/  STL.64 [R1+0x1b0], R52 ;  /* 0x0001b03401007387 */ /* 0x000fe80000100a00 */
[----:B------:R-:W3:Y:S04]  /*1f2b0*/  LDL.LU R244, [R1+0x540] ;  /* 0x0005400001f47983 */ /* 0x000ee80000300800 */
[----:B------:R-:W3:Y:S04]  /*1f2c0*/  LDL.LU R245, [R1+0x544] ;  /* 0x0005440001f57983 */ /* 0x000ee80000300800 */
[----:B------:R-:W3:Y:S04]  /*1f2d0*/  LDL.LU R246, [R1+0x548] ;  /* 0x0005480001f67983 */ /* 0x000ee80000300800 */
[----:B------:R-:W3:Y:S01]  /*1f2e0*/  LDL.LU R247, [R1+0x54c] ;  /* 0x00054c0001f77983 */ /* 0x000ee20000300800 */
[----:B------:R-:W-:Y:S01]  /*1f2f0*/  IMAD.MOV.U32 R9, RZ, RZ, R55 ;  /* 0x000000ffff097224 */ /* 0x000fe200078e0037 */
[----:B------:R-:W-:-:S04]  /*1f300*/  MOV R4, R54 ;  /* 0x0000003600047202 */ /* 0x000fc80000000f00 */
[----:B------:R-:W-:Y:S04]  /*1f310*/  STL [R1+0xfc8], R9 ;  /* 0x000fc80901007387 */ /* 0x000fe80000100800 */
[----:B------:R-:W-:Y:S01]  /*1f320*/  STL [R1+0xfc4], R4 ;  /* 0x000fc40401007387 */ /* 0x000fe20000100800 */
[----:B----4-:R-:W-:Y:S03]  /*1f330*/  HMMA.1688.F32.TF32 R28, R28, R168, R104 ;  /* 0x000000a81c1c723c */ /* 0x010fe60000081068 */
[----:B------:R-:W4:Y:S11]  /*1f340*/  LDL.LU R104, [R1+0x530] ;  /* 0x0005300001687983 */ /* 0x000f360000300800 */
[----:B------:R-:W-:Y:S09]  /*1f350*/  @!UPT UIADD3 URZ, URZ, URZ, URZ ;  /* 0x0000003f3f3ff290 */ /* 0x000ff2000fffe03f */
[----:B------:R-:W-:Y:S04]  /*1f360*/  STL.64 [R1+0x180], R28 ;  /* 0x0001801c01007387 */ /* 0x000fe80000100a00 */
[----:B------:R1:W-:Y:S04]  /*1f370*/  STL.64 [R1+0x188], R30 ;  /* 0x0001881e01007387 */ /* 0x0003e80000100a00 */
[----:B------:R-:W4:Y:S04]  /*1f380*/  LDL.LU R105, [R1+0x534] ;  /* 0x0005340001697983 */ /* 0x000f280000300800 */
[----:B------:R-:W4:Y:S04]  /*1f390*/  LDL.LU R106, [R1+0x538] ;  /* 0x00053800016a7983 */ /* 0x000f280000300800 */
[----:B------:R-:W4:Y:S01]  /*1f3a0*/  LDL.LU R107, [R1+0x53c] ;  /* 0x00053c00016b7983 */ /* 0x000f220000300800 */
[----:B-1----:R-:W-:Y:S11]  /*1f3b0*/  HMMA.1688.F32.TF32 R28, R24, R164, R236 ;  /* 0x000000a4181c723c */ /* 0x002ff600000810ec */
[----:B------:R-:W-:Y:S11]  /*1f3c0*/  @!UPT UIADD3 URZ, URZ, URZ, URZ ;  /* 0x0000003f3f3ff290 */ /* 0x000ff6000fffe03f */
[----:B------:R-:W-:Y:S01]  /*1f3d0*/  @!UPT UIADD3 URZ, URZ, URZ, URZ ;  /* 0x0000003f3f3ff290 */ /* 0x000fe2000fffe03f */
[----:B------:R1:W-:Y:S04]  /*1f3e0*/  STL.64 [R1+0x300], R28 ;  /* 0x0003001c01007387 */ /* 0x0003e80000100a00 */
[----:B------:R-:W4:Y:S04]  /*1f3f0*/  LDL.LU R236, [R1+0x520] ;  /* 0x0005200001ec7983 */ /* 0x000f280000300800 */
[----:B------:R-:W4:Y:S04]  /*1f400*/  LDL.LU R237, [R1+0x524] ;  /* 0x0005240001ed7983 */ /* 0x000f280000300800 */
[----:B------:R-:W4:Y:S04]  /*1f410*/  LDL.LU R238, [R1+0x528] ;  /* 0x0005280001ee7983 */ /* 0x000f280000300800 */
[----:B------:R-:W4:Y:S01]  /*1f420*/  LDL.LU R239, [R1+0x52c] ;  /* 0x00052c0001ef7983 */ /* 0x000f220000300800 */
[----:B------:R-:W-:-:S02]  /*1f430*/  IMAD.MOV.U32 R9, RZ, RZ, R30 ;  /* 0x000000ffff097224 */ /* 0x000fc400078e001e */
[----:B------:R-:W-:Y:S02]  /*1f440*/  IMAD.MOV.U32 R4, RZ, RZ, R31 ;  /* 0x000000ffff047224 */ /* 0x000fe400078e001f */
[C---:B-1----:R-:W-:Y:S01]  /*1f450*/  HMMA.1688.F32.TF32 R28, R24.reuse, R160, R108 ;  /* 0x000000a0181c723c */ /* 0x042fe2000008106c */
[----:B------:R1:W-:Y:S11]  /*1f460*/  STL [R1+0xfd0], R9 ;  /* 0x000fd00901007387 */ /* 0x0003f60000100800 */
[----:B------:R-:W-:Y:S11]  /*1f470*/  @!UPT UIADD3 URZ, URZ, URZ, URZ ;  /* 0x0000003f3f3ff290 */ /* 0x000ff6000fffe03f */
[----:B------:R-:W-:Y:S01]  /*1f480*/  @!UPT UIADD3 URZ, URZ, URZ, URZ ;  /* 0x0000003f3f3ff290 */ /* 0x000fe2000fffe03f */
[----:B------:R-:W-:Y:S01]  /*1f490*/  IMAD.MOV.U32 R8, RZ, RZ, R28 ;  /* 0x000000ffff087224 */ /* 0x000fe200078e001c */
[----:B------:R-:W-:Y:S01]  /*1f4a0*/  MOV R44, R30 ;  /* 0x0000001e002c7202 */ /* 0x000fe20000000f00 */
[----:B------:R-:W-:Y:S02]  /*1f4b0*/  IMAD.MOV.U32 R40, RZ, RZ, R29 ;  /* 0x000000ffff287224 */ /* 0x000fe400078e001d */
[----:B------:R-:W-:Y:S01]  /*1f4c0*/  IMAD.MOV.U32 R45, RZ, RZ, R31 ;  /* 0x000000ffff2d7224 */ /* 0x000fe200078e001f */
[----:B------:R1:W-:Y:S04]  /*1f4d0*/  STL [R1+0xfcc], R4 ;  /* 0x000fcc0401007387 */ /* 0x0003e80000100800 */
[----:B------:R-:W-:Y:S04]  /*1f4e0*/  STL [R1+0xfe0], R45 ;  /* 0x000fe02d01007387 */ /* 0x000fe80000100800 */
[----:B------:R-:W-:Y:S04]  /*1f4f0*/  STL [R1+0xfdc], R44 ;  /* 0x000fdc2c01007387 */ /* 0x000fe80000100800 */
[----:B------:R-:W-:Y:S04]  /*1f500*/  STL [R1+0xfd8], R40 ;  /* 0x000fd82801007387 */ /* 0x000fe80000100800 */
[----:B------:R-:W-:Y:S01]  /*1f510*/  STL [R1+0xfd4], R8 ;  /* 0x000fd40801007387 */ /* 0x000fe20000100800 */
[C---:B--2---:R-:W-:Y:S11]  /*1f520*/  HMMA.1688.F32.TF32 R28, R24.reuse, R196, R48 ;  /* 0x000000c4181c723c */ /* 0x044ff60000081030 */
[----:B------:R-:W-:Y:S11]  /*1f530*/  @!UPT UIADD3 URZ, URZ, URZ, URZ ;  /* 0x0000003f3f3ff290 */ /* 0x000ff6000fffe03f */
[----:B------:R-:W-:Y:S01]  /*1f540*/  @!UPT UIADD3 URZ, URZ, URZ, URZ ;  /* 0x0000003f3f3ff290 */ /* 0x000fe2000fffe03f */
[----:B------:R3:W-:Y:S01]  /*1f550*/  STL.64 [R1+0x2e8], R30 ;  /* 0x0002e81e01007387 */ /* 0x0007e20000100a00 */
[----:B-1----:R-:W-:Y:S02]  /*1f560*/  IMAD.MOV.U32 R9, RZ, RZ, R28 ;  /* 0x000000ffff097224 */ /* 0x002fe400078e001c */
[----:B------:R-:W-:Y:S02]  /*1f570*/  IMAD.MOV.U32 R4, RZ, RZ, R29 ;  /* 0x000000ffff047224 */ /* 0x000fe400078e001d */
[C---:B---3--:R-:W-:Y:S01]  /*1f580*/  HMMA.1688.F32.TF32 R28, R24.reuse, R192, R244 ;  /* 0x000000c0181c723c */ /* 0x048fe200000810f4 */
[----:B------:R-:W-:Y:S11]  /*1f590*/  STL [R1+0xfe8], R9 ;  /* 0x000fe80901007387 */ /* 0x000ff60000100800 */
        /* <DEDUP_REMOVED lines=11> */
[C---:B----4-:R-:W-:Y:S11]  /*1f650*/  HMMA.1688.F32.TF32 R28, R24.reuse, R188, R104 ;  /* 0x000000bc181c723c */ /* 0x050ff60000081068 */
[----:B------:R-:W-:Y:S11]  /*1f660*/  @!UPT UIADD3 URZ, URZ, URZ, URZ ;  /* 0x0000003f3f3ff290 */ /* 0x000ff6000fffe03f */
[----:B------:R-:W-:Y:S02]  /*1f670*/  @!UPT UIADD3 URZ, URZ, URZ, URZ ;  /* 0x0000003f3f3ff290 */ /* 0x000fe4000fffe03f */
[----:B-1----:R-:W-:Y:S02]  /*1f680*/  IMAD.MOV.U32 R4, RZ, RZ, R31 ;  /* 0x000000ffff047224 */ /* 0x002fe400078e001f */
[----:B------:R-:W-:Y:S01]  /*1f690*/  IMAD.MOV.U32 R9, RZ, RZ, R30 ;  /* 0x000000ffff097224 */ /* 0x000fe200078e001e */
[----:B------:R1:W-:Y:S04]  /*1f6a0*/  STL.64 [R1+0x2c0], R28 ;  /* 0x0002c01c01007387 */ /* 0x0003e80000100a00 */
[----:B------:R-:W-:Y:S04]  /*1f6b0*/  STL [R1+0x1000], R4 ;  /* 0x0010000401007387 */ /* 0x000fe80000100800 */
[----:B------:R-:W-:Y:S01]  /*1f6c0*/  STL [R1+0xffc], R9 ;  /* 0x000ffc0901007387 */ /* 0x000fe20000100800 */
[----:B-1----:R-:W-:Y:S03]  /*1f6d0*/  HMMA.1688.F32.TF32 R28, R24, R184, R236 ;  /* 0x000000b8181c723c */ /* 0x002fe600000810ec */
[----:B------:R-:W2:Y:S04]  /*1f6e0*/  LDL.LU R236, [R1+0x2a0] ;  /* 0x0002a00001ec7983 */ /* 0x000ea80000300800 */
[----:B------:R-:W2:Y:S04]  /*1f6f0*/  LDL.LU R237, [R1+0x2a4] ;  /* 0x0002a40001ed7983 */ /* 0x000ea80000300800 */
[----:B------:R-:W2:Y:S04]  /*1f700*/  LDL.LU R238, [R1+0x2a8] ;  /* 0x0002a80001ee7983 */ /* 0x000ea80000300800 */
[----:B------:R-:W2:Y:S04]  /*1f710*/  LDL.LU R239, [R1+0x2ac] ;  /* 0x0002ac0001ef7983 */ /* 0x000ea80000300800 */
[----:B------:R-:W3:Y:S04]  /*1f720*/  LDL.LU R104, [R1+0x460] ;  /* 0x0004600001687983 */ /* 0x000ee80000300800 */
[----:B------:R-:W3:Y:S04]  /*1f730*/  LDL.LU R105, [R1+0x464] ;  /* 0x0004640001697983 */ /* 0x000ee80000300800 */
[----:B------:R-:W3:Y:S04]  /*1f740*/  LDL.LU R106, [R1+0x468] ;  /* 0x00046800016a7983 */ /* 0x000ee80000300800 */
[----:B------:R-:W3:Y:S01]  /*1f750*/  LDL.LU R107, [R1+0x46c] ;  /* 0x00046c00016b7983 */ /* 0x000ee20000300800 */
[----:B------:R-:W-:-:S03]  /*1f760*/  IMAD.MOV.U32 R0, RZ, RZ, R28 ;  /* 0x000000ffff007224 */ /* 0x000fc600078e001c */
[----:B------:R-:W4:Y:S01]  /*1f770*/  LDL.LU R244, [R1+0x3c0] ;  /* 0x0003c00001f47983 */ /* 0x000f220000300800 */
[----:B------:R-:W-:-:S03]  /*1f780*/  IMAD.MOV.U32 R241, RZ, RZ, R29 ;  /* 0x000000fffff17224 */ /* 0x000fc600078e001d */
[----:B------:R-:W4:Y:S01]  /*1f790*/  LDL.LU R245, [R1+0x3c4] ;  /* 0x0003c40001f57983 */ /* 0x000f220000300800 */
[----:B------:R-:W-:-:S03]  /*1f7a0*/  MOV R252, R30 ;  /* 0x0000001e00fc7202 */ /* 0x000fc60000000f00 */
[----:B------:R-:W4:Y:S01]  /*1f7b0*/  LDL.LU R246, [R1+0x3c8] ;  /* 0x0003c80001f67983 */ /* 0x000f220000300800 */
[----:B------:R-:W-:-:S03]  /*1f7c0*/  IMAD.MOV.U32 R5, RZ, RZ, R31 ;  /* 0x000000ffff057224 */ /* 0x000fc600078e001f */
[----:B------:R-:W4:Y:S04]  /*1f7d0*/  LDL.LU R247, [R1+0x3cc] ;  /* 0x0003cc0001f77983 */ /* 0x000f280000300800 */
        /* <DEDUP_REMOVED lines=20> */
[----:B------:R-:W-:Y:S04]  /*1f920*/  STL [R1+0x1010], R5 ;  /* 0x0010100501007387 */ /* 0x000fe80000100800 */
[----:B------:R-:W-:Y:S04]  /*1f930*/  STL [R1+0x100c], R252 ;  /* 0x00100cfc01007387 */ /* 0x000fe80000100800 */
[----:B------:R1:W-:Y:S04]  /*1f940*/  STL [R1+0x1008], R241 ;  /* 0x001008f101007387 */ /* 0x0003e80000100800 */
[----:B------:R1:W-:Y:S01]  /*1f950*/  STL [R1+0x1004], R0 ;  /* 0x0010040001007387 */ /* 0x0003e20000100800 */
[C---:B--2---:R-:W-:Y:S11]  /*1f960*/  HMMA.1688.F32.TF32 R236, R24.reuse, R180, R236 ;  /* 0x000000b418ec723c */ /* 0x044ff600000810ec */
[----:B------:R-:W-:Y:S11]  /*1f970*/  @!UPT UIADD3 URZ, URZ, URZ, URZ ;  /* 0x0000003f3f3ff290 */ /* 0x000ff6000fffe03f */
[----:B------:R-:W-:Y:S02]  /*1f980*/  @!UPT UIADD3 URZ, URZ, URZ, URZ ;  /* 0x0000003f3f3ff290 */ /* 0x000fe4000fffe03f */
[----:B------:R-:W-:Y:S02]  /*1f990*/  IMAD.MOV.U32 R8, RZ, RZ, R236 ;  /* 0x000000ffff087224 */ /* 0x000fe400078e00ec */
[----:B------:R-:W-:Y:S01]  /*1f9a0*/  IMAD.MOV.U32 R40, RZ, RZ, R237 ;  /* 0x000000ffff287224 */ /* 0x000fe200078e00ed */
[----:B------:R-:W2:Y:S04]  /*1f9b0*/  LDL.LU R236, [R1+0x440] ;  /* 0x0004400001ec7983 */ /* 0x000ea80000300800 */
[----:B------:R-:W2:Y:S01]  /*1f9c0*/  LDL.LU R237, [R1+0x444] ;  /* 0x0004440001ed7983 */ /* 0x000ea20000300800 */
[C---:B---3--:R-:W-:Y:S01]  /*1f9d0*/  HMMA.1688.F32.TF32 R28, R24.reuse, R176, R28 ;  /* 0x000000b0181c723c */ /* 0x048fe2000008101c */
[----:B------:R-:W-:Y:S01]  /*1f9e0*/  IMAD.MOV.U32 R45, RZ, RZ, R238 ;  /* 0x000000ffff2d7224 */ /* 0x000fe200078e00ee */
[----:B------:R-:W-:Y:S01]  /*1f9f0*/  MOV R238, R240 ;  /* 0x000000f000ee7202 */ /* 0x000fe20000000f00 */
[----:B------:R-:W-:Y:S01]  /*1fa00*/  IMAD.MOV.U32 R44, RZ, RZ, R239 ;  /* 0x000000ffff2c7224 */ /* 0x000fe200078e00ef */
[----:B------:R-:W3:Y:S11]  /*1fa10*/  LDL.LU R240, [R1+0x10b4] ;  /* 0x0010b40001f07983 */ /* 0x000ef60000300800 */
[----:B------:R-:W-:Y:S09]  /*1fa20*/  @!UPT UIADD3 URZ, URZ, URZ, URZ ;  /* 0x0000003f3f3ff290 */ /* 0x000ff2000fffe03f */
[----:B-1----:R-:W-:Y:S02]  /*1fa30*/  IMAD.MOV.U32 R241, RZ, RZ, R28 ;  /* 0x000000fffff17224 */ /* 0x002fe400078e001c */
[----:B------:R-:W-:Y:S02]  /*1fa40*/  IMAD.MOV.U32 R0, RZ, RZ, R29 ;  /* 0x000000ffff007224 */ /* 0x000fe400078e001d */
[----:B------:R-:W-:Y:S02]  /*1fa50*/  IMAD.MOV.U32 R4, RZ, RZ, R30 ;  /* 0x000000ffff047224 */ /* 0x000fe400078e001e */
[----:B------:R-:W-:Y:S02]  /*1fa60*/  IMAD.MOV.U32 R9, RZ, RZ, R31 ;  /* 0x000000ffff097224 */ /* 0x000fe400078e001f */
[----:B----4-:R-:W-:Y:S01]  /*1fa70*/  HMMA.1688.F32.TF32 R28, R24, R172, R52 ;  /* 0x000000ac181c723c */ /* 0x010fe20000081034 */
[----:B------:R-:W-:Y:S02]  /*1fa80*/  IMAD.MOV.U32 R239, RZ, RZ, R3 ;  /* 0x000000ffffef7224 */ /* 0x000fe400078e0003 */
[----:B------:R-:W4:Y:S04]  /*1fa90*/  LDL.LU R3, [R1+0x10b0] ;  /* 0x0010b00001037983 */ /* 0x000f280000300800 */
[----:B------:R1:W-:Y:S04]  /*1faa0*/  STL [R1+0x1018], R40 ;  /* 0x0010182801007387 */ /* 0x0003e80000100800 */
[----:B------:R1:W-:Y:S11]  /*1fab0*/  STL [R1+0x1014], R8 ;  /* 0x0010140801007387 */ /* 0x0003f60000100800 */
[----:B------:R-:W-:Y:S02]  /*1fac0*/  @!UPT UIADD3 URZ, URZ, URZ, URZ ;  /* 0x0000003f3f3ff290 */ /* 0x000fe4000fffe03f */
[----:B-1----:R-:W-:Y:S01]  /*1fad0*/  MOV R40, R28 ;  /* 0x0000001c00287202 */ /* 0x002fe20000000f00 */
[----:B------:R-:W-:Y:S02]  /*1fae0*/  IMAD.MOV.U32 R8, RZ, RZ, R29 ;  /* 0x000000ffff087224 */ /* 0x000fe400078e001d */
[----:B------:R-:W-:Y:S02]  /*1faf0*/  IMAD.MOV.U32 R5, RZ, RZ, R30 ;  /* 0x000000ffff057224 */ /* 0x000fe400078e001e */
[----:B------:R-:W-:Y:S02]  /*1fb00*/  IMAD.MOV.U32 R252, RZ, RZ, R31 ;  /* 0x000000fffffc7224 */ /* 0x000fe400078e001f */
[C---:B------:R-:W-:Y:S08]  /*1fb10*/  HMMA.1688.F32.TF32 R28, R12.reuse, R164, R108 ;  /* 0x000000a40c1c723c */ /* 0x040ff0000008106c */
[C---:B------:R-:W-:Y:S08]  /*1fb20*/  HMMA.1688.F32.TF32 R52, R12.reuse, R160, R48 ;  /* 0x000000a00c34723c */ /* 0x040ff00000081030 */
[C---:B------:R-:W-:Y:S07]  /*1fb30*/  HMMA.1688.F32.TF32 R48, R12.reuse, R196, R244 ;  /* 0x000000c40c30723c */ /* 0x040fee00000810f4 */
[----:B------:R-:W-:Y:S04]  /*1fb40*/  STL.64 [R1+0x330], R28 ;  /* 0x0003301c01007387 */ /* 0x000fe80000100a00 */
[----:B------:R1:W-:Y:S02]  /*1fb50*/  STL.64 [R1+0x338], R30 ;  /* 0x0003381e01007387 */ /* 0x0003e40000100a00 */
[----:B-1----:R-:W-:Y:S02]  /*1fb60*/  HMMA.1688.F32.TF32 R28, R12, R192, R104 ;  /* 0x000000c00c1c723c */ /* 0x002fe40000081068 */
[----:B------:R1:W-:Y:S04]  /*1fb70*/  STL.64 [R1+0x3b0], R52 ;  /* 0x0003b03401007387 */ /* 0x0003e80000100a00 */
[----:B------:R1:W-:Y:S04]  /*1fb80*/  STL.64 [R1+0x3b8], R54 ;  /* 0x0003b83601007387 */ /* 0x0003e80000100a00 */
[----:B-1----:R-:W3:Y:S04]  /*1fb90*/  LDL.LU R52, [R1+0x430] ;  /* 0x0004300001347983 */ /* 0x002ee80000300800 */
[----:B------:R-:W-:Y:S04]  /*1fba0*/  STL.64 [R1+0x3c0], R48 ;  /* 0x0003c03001007387 */ /* 0x000fe80000100a00 */
[----:B------:R-:W-:Y:S05]  /*1fbb0*/  STL.64 [R1+0x3c8], R50 ;  /* 0x0003c83201007387 */ /* 0x000fea0000100a00 */
[----:B------:R-:W-:Y:S04]  /*1fbc0*/  STL.64 [R1+0x460], R28 ;  /* 0x0004601c01007387 */ /* 0x000fe80000100a00 */
[----:B------:R2:W-:Y:S01]  /*1fbd0*/  STL.64 [R1+0x468], R30 ;  /* 0x0004681e01007387 */ /* 0x0005e20000100a00 */
[----:B------:R-:W-:Y:S03]  /*1fbe0*/  HMMA.1688.F32.TF32 R24, R24, R168, R152 ;  /* 0x000000a81818723c */ /* 0x000fe60000081098 */
[----:B------:R-:W3:Y:S04]  /*1fbf0*/  LDL.LU R53, [R1+0x434] ;  /* 0x0004340001357983 */ /* 0x000ee80000300800 */
[----:B------:R-:W3:Y:S04]  /*1fc00*/  LDL.LU R54, [R1+0x438] ;  /* 0x0004380001367983 */ /* 0x000ee80000300800 */
[----:B------:R-:W3:Y:S04]  /*1fc10*/  LDL.LU R55, [R1+0x43c] ;  /* 0x00043c0001377983 */ /* 0x000ee80000300800 */
[----:B------:R-:W3:Y:S04]  /*1fc20*/  LDL.LU R152, [R1+0x420] ;  /* 0x0004200001987983 */ /* 0x000ee80000300800 */
[----:B------:R-:W3:Y:S01]  /*1fc30*/  LDL.LU R153, [R1+0x424] ;  /* 0x0004240001997983 */ /* 0x000ee20000300800 */
[----:B------:R-:W-:-:S02]  /*1fc40*/  IMAD.MOV.U32 R154, RZ, RZ, R243 ;  /* 0x000000ffff9a7224 */ /* 0x000fc400078e00f3 */
[----:B------:R-:W-:Y:S01]  /*1fc50*/  IMAD.MOV.U32 R155, RZ, RZ, R242 ;  /* 0x000000ffff9b7224 */ /* 0x000fe200078e00f2 */
[----:B--2---:R-:W-:Y:S11]  /*1fc60*/  HMMA.1688.F32.TF32 R28, R12, R188, R236 ;  /* 0x000000bc0c1c723c */ /* 0x004ff600000810ec */
[----:B------:R-:W-:Y:S11]  /*1fc70*/  @!UPT UIADD3 URZ, URZ, URZ, URZ ;  /* 0x0000003f3f3ff290 */ /* 0x000ff6000fffe03f */
[----:B------:R-:W-:Y:S01]  /*1fc80*/  @!UPT UIADD3 URZ, URZ, URZ, URZ ;  /* 0x0000003f3f3ff290 */ /* 0x000fe2000fffe03f */
        /* <DEDUP_REMOVED lines=9> */
[----:B-1----:R-:W-:-:S03]  /*1fd20*/  MOV R28, R11 ;  /* 0x0000000b001c7202 */ /* 0x002fc60000000f00 */
[----:B------:R-:W2:Y:S01]  /*1fd30*/  LDL.LU R244, [R1+0x130] ;  /* 0x0001300001f47983 */ /* 0x000ea20000300800 */
[----:B------:R-:W-:-:S03]  /*1fd40*/  IMAD.MOV.U32 R243, RZ, RZ, R30 ;  /* 0x000000fffff37224 */ /* 0x000fc600078e001e */
        /* <DEDUP_REMOVED lines=12> */
[----:B------:R-:W2:Y:S04]  /*1fe10*/  LDL.LU R105, [R1+0x174] ;  /* 0x0001740001697983 */ /* 0x000ea80000300800 */
[----:B------:R-:W2:Y:S04]  /*1fe20*/  LDL.LU R106, [R1+0x178] ;  /* 0x00017800016a7983 */ /* 0x000ea80000300800 */
[----:B------:R-:W2:Y:S01]  /*1fe30*/  LDL.LU R107, [R1+0x17c] ;  /* 0x00017c00016b7983 */ /* 0x000ea20000300800 */
[----:B------:R-:W-:Y:S01]  /*1fe40*/  IMAD.MOV.U32 R2, RZ, RZ, R24 ;  /* 0x000000ffff027224 */ /* 0x000fe200078e0018 */
[----:B------:R-:W-:Y:S01]  /*1fe50*/  MOV R37, R26 ;  /* 0x0000001a00257202 */ /* 0x000fe20000000f00 */
[----:B------:R-:W-:Y:S01]  /*1fe60*/  IMAD.MOV.U32 R41, RZ, RZ, R25 ;  /* 0x000000ffff297224 */ /* 0x000fe200078e0019 */
[----:B----4-:R-:W-:Y:S01]  /*1fe70*/  LDS R24, [R3+0xc000] ;  /* 0x00c0000003187984 */ /* 0x010fe20000000800 */
[----:B------:R-:W-:-:S03]  /*1fe80*/  IMAD.MOV.U32 R36, RZ, RZ, R27 ;  /* 0x000000ffff247224 */ /* 0x000fc600078e001b */
[----:B------:R-:W-:Y:S04]  /*1fe90*/  LDS R26, [R3+0xe000] ;  /* 0x00e00000031a7984 */ /* 0x000fe80000000800 */
[----:B---3--:R-:W-:Y:S04]  /*1fea0*/  LDS R25, [R240+0xc000] ;  /* 0x00c00000f0197984 */ /* 0x008fe80000000800 */
[----:B------:R-:W1:Y:S01]  /*1feb0*/  LDS R27, [R240+0xe000] ;  /* 0x00e00000f01b7984 */ /* 0x000e620000000800 */
[----:B--2---:R-:W-:Y:S01]  /*1fec0*/  IMAD.MOV.U32 R239, RZ, RZ, R11 ;  /* 0x000000ffffef7224 */ /* 0x004fe200078e000b */
[----:B------:R-:W-:Y:S01]  /*1fed0*/  MOV R238, R10 ;  /* 0x0000000a00ee7202 */ /* 0x000fe20000000f00 */
[----:B------:R-:W-:-:S02]  /*1fee0*/  IMAD.MOV.U32 R236, RZ, RZ, R6 ;  /* 0x000000ffffec7224 */ /* 0x000fc400078e0006 */
[----:B------:R-:W1:Y:S01]  /*1fef0*/  LDL.LU R6, [R1+0x109c] ;  /* 0x00109c0001067983 */ /* 0x000e620000300800 */
[----:B------:R-:W-:-:S03]  /*1ff00*/  IMAD.MOV.U32 R237, RZ, RZ, R7 ;  /* 0x000000ffffed7224 */ /* 0x000fc600078e0007 */
[----:B------:R-:W1:Y:S04]  /*1ff10*/  LDL.LU R7, [R1+0x1098] ;  /* 0x0010980001077983 */ /* 0x000e680000300800 */
[----:B------:R-:W2:Y:S04]  /*1ff20*/  LDL.LU R10, [R1+0x1094] ;  /* 0x00109400010a7983 */ /* 0x000ea80000300800 */
[----:B------:R-:W2:Y:S01]  /*1ff30*/  LDL.LU R11, [R1+0x1090] ;  /* 0x00109000010b7983 */ /* 0x000ea20000300800 */
[C---:B------:R-:W-:Y:S08]  /*1ff40*/  HMMA.1688.F32.TF32 R52, R12.reuse, R184, R52 ;  /* 0x000000b80c34723c */ /* 0x040ff00000081034 */
[C---:B------:R-:W-:Y:S08]  /*1ff50*/  HMMA.1688.F32.TF32 R152, R12.reuse, R180, R152 ;  /* 0x000000b40c98723c */ /* 0x040ff00000081098 */
[C---:B------:R-:W-:Y:S08]  /*1ff60*/  HMMA.1688.F32.TF32 R108, R12.reuse, R176, R108 ;  /* 0x000000b00c6c723c */ /* 0x040ff0000008106c */
[----:B------:R-:W-:Y:S01]  /*1ff70*/  HMMA.1688.F32.TF32 R48, R12, R172, R48 ;  /* 0x000000ac0c30723c */ /* 0x000fe20000081030 */
[----:B------:R-:W-:-:S02]  /*1ff80*/  IMAD.MOV.U32 R193, RZ, RZ, R54 ;  /* 0x000000ffffc17224 */ /* 0x000fc400078e0036 */
[----:B------:R-:W-:Y:S02]  /*1ff90*/  IMAD.MOV.U32 R192, RZ, RZ, R55 ;  /* 0x000000ffffc07224 */ /* 0x000fe400078e0037 */
[----:B------:R-:W-:Y:S01]  /*1ffa0*/  IMAD.MOV.U32 R197, RZ, RZ, R52 ;  /* 0x000000ffffc57224 */ /* 0x000fe200078e0034 */
[----:B------:R-:W3:Y:S01]  /*1ffb0*/  LDL.LU.64 R54, [R1+0x1088] ;  /* 0x0010880001367983 */ /* 0x000ee20000300a00 */
[----:B------:R-:W-:Y:S01]  /*1ffc0*/  IMAD.MOV.U32 R196, RZ, RZ, R53 ;  /* 0x000000ffffc47224 */ /* 0x000fe200078e0035 */
[----:B------:R-:W-:Y:S01]  /*1ffd0*/  MOV R189, R152 ;  /* 0x0000009800bd7202 */ /* 0x000fe20000000f00 */
[----:B------:R-:W-:Y:S01]  /*1ffe0*/  IMAD.MOV.U32 R185, RZ, RZ, R154 ;  /* 0x000000ffffb97224 */ /* 0x000fe200078e009a */
[----:B------:R-:W3:Y:S01]  /*1fff0*/  LDL.LU.64 R52, [R1+0x1080] ;  /* 0x0010800001347983 */ /* 0x000ee20000300a00 */
[----:B------:R-:W-:Y:S02]  /*20000*/  IMAD.MOV.U32 R33, RZ, RZ, R155 ;  /* 0x000000ffff217224 */ /* 0x000fe400078e009b */
[----:B------:R-:W-:Y:S01]  /*20010*/  IMAD.MOV.U32 R188, RZ, RZ, R153 ;  /* 0x000000ffffbc7224 */ /* 0x000fe200078e0099 */
[----:B------:R-:W4:Y:S02]  /*20020*/  LDL.LU.64 R154, [R1+0x1078] ;  /* 0x00107800019a7983 */ /* 0x000f240000300a00 */
[----:B------:R-:W-:Y:S01]  /*20030*/  MOV R180, R110 ;  /* 0x0000006e00b47202 */ /* 0x000fe20000000f00 */
[----:B------:R-:W-:Y:S01]  /*20040*/  IMAD.MOV.U32 R177, RZ, RZ, R111 ;  /* 0x000000ffffb17224 */ /* 0x000fe200078e006f */
[----:B------:R-:W4:Y:S01]  /*20050*/  LDL.LU.64 R152, [R1+0x1070] ;  /* 0x0010700001987983 */ /* 0x000f220000300a00 */
[----:B------:R-:W-:-:S02]  /*20060*/  IMAD.MOV.U32 R184, RZ, RZ, R108 ;  /* 0x000000ffffb87224 */ /* 0x000fc400078e006c */
[----:B------:R-:W-:Y:S01]  /*20070*/  IMAD.MOV.U32 R181, RZ, RZ, R109 ;  /* 0x000000ffffb57224 */ /* 0x000fe200078e006d */
[----:B------:R-:W3:Y:S02]  /*20080*/  LDL.LU.64 R110, [R1+0x1068] ;  /* 0x00106800016e7983 */ /* 0x000ee40000300a00 */
[----:B------:R-:W-:Y:S02]  /*20090*/  IMAD.MOV.U32 R172, RZ, RZ, R50 ;  /* 0x000000ffffac7224 */ /* 0x000fe400078e0032 */
[----:B------:R-:W3:Y:S01]  /*200a0*/  LDL.LU.64 R108, [R1+0x1060] ;  /* 0x00106000016c7983 */ /* 0x000ee20000300a00 */
[----:B------:R-:W-:Y:S01]  /*200b0*/  IMAD.MOV.U32 R165, RZ, RZ, R51 ;  /* 0x000000ffffa57224 */ /* 0x000fe200078e0033 */
[----:B------:R-:W-:Y:S01]  /*200c0*/  HMMA.1688.F32.TF32 R12, R12, R168, R244 ;  /* 0x000000a80c0c723c */ /* 0x000fe200000810f4 */
[----:B------:R-:W-:Y:S01]  /*200d0*/  IMAD.MOV.U32 R176, RZ, RZ, R48 ;  /* 0x000000ffffb07224 */ /* 0x000fe200078e0030 */
[----:B------:R-:W3:Y:S01]  /*200e0*/  LDL.LU.64 R50, [R1+0x1058] ;  /* 0x0010580001327983 */ /* 0x000ee20000300a00 */
[----:B------:R-:W-:-:S03]  /*200f0*/  IMAD.MOV.U32 R173, RZ, RZ, R49 ;  /* 0x000000ffffad7224 */ /* 0x000fc600078e0031 */
[----:B------:R-:W3:Y:S04]  /*20100*/  LDL.LU.64 R48, [R1+0x1050] ;  /* 0x0010500001307983 */ /* 0x000ee80000300a00 */
[----:B------:R-:W3:Y:S04]  /*20110*/  LDL.LU.64 R246, [R1+0x1048] ;  /* 0x0010480001f67983 */ /* 0x000ee80000300a00 */
[----:B------:R-:W3:Y:S01]  /*20120*/  LDL.LU.64 R244, [R1+0x1040] ;  /* 0x0010400001f47983 */ /* 0x000ee20000300a00 */
[C---:B-1----:R-:W-:Y:S08]  /*20130*/  HMMA.1688.F32.TF32 R236, R24.reuse, R6, R236 ;  /* 0x0000000618ec723c */ /* 0x042ff000000810ec */
[C---:B--2---:R-:W-:Y:S11]  /*20140*/  HMMA.1688.F32.TF32 R104, R24.reuse, R10, R104 ;  /* 0x0000000a1868723c */ /* 0x044ff60000081068 */
[----:B------:R-:W-:Y:S11]  /*20150*/  @!UPT UIADD3 URZ, URZ, URZ, URZ ;  /* 0x0000003f3f3ff290 */ /* 0x000ff6000fffe03f */
[----:B------:R-:W-:Y:S01]  /*20160*/  @!UPT UIADD3 URZ, URZ, URZ, URZ ;  /* 0x0000003f3f3ff290 */ /* 0x000fe2000fffe03f */
[----:B------:R-:W-:Y:S04]  /*20170*/  STL.64 [R1+0x380], R104 ;  /* 0x0003806801007387 */ /* 0x000fe80000100a00 */
[----:B------:R1:W-:Y:S04]  /*20180*/  STL.64 [R1+0x388], R106 ;  /* 0x0003886a01007387 */ /* 0x0003e80000100a00 */
[----:B-1----:R-:W2:Y:S04]  /*20190*/  LDL.LU.64 R106, [R1+0x1038] ;  /* 0x00103800016a7983 */ /* 0x002ea80000300a00 */
[----:B------:R-:W2:Y:S04]  /*201a0*/  LDL.LU.64 R104, [R1+0x1030] ;  /* 0x0010300001687983 */ /* 0x000ea80000300a00 */
[----:B------:R-:W-:Y:S04]  /*201b0*/  STL.64 [R1+0x360], R236 ;  /* 0x000360ec01007387 */ /* 0x000fe80000100a00 */
[----:B------:R1:W-:Y:S04]  /*201c0*/  STL.64 [R1+0x368], R238 ;  /* 0x000368ee01007387 */ /* 0x0003e80000100a00 */
[----:B-1----:R-:W2:Y:S04]  /*201d0*/  LDL.LU.64 R238, [R1+0x1028] ;  /* 0x0010280001ee7983 */ /* 0x002ea80000300a00 */
[----:B------:R-:W2:Y:S01]  /*201e0*/  LDL.LU.64 R236, [R1+0x1020] ;  /* 0x0010200001ec7983 */ /* 0x000ea20000300a00 */
[C---:B------:R-:W-:Y:S11]  /*201f0*/  HMMA.1688.F32.TF32 R28, R24.reuse, R46, R28 ;  /* 0x0000002e181c723c */ /* 0x040ff6000008101c */
[----:B------:R-:W-:Y:S11]  /*20200*/  @!UPT UIADD3 URZ, URZ, URZ, URZ ;  /* 0x0000003f3f3ff290 */ /* 0x000ff6000fffe03f */
[----:B------:R-:W-:Y:S01]  /*20210*/  @!UPT UIADD3 URZ, URZ, URZ, URZ ;  /* 0x0000003f3f3ff290 */ /* 0x000fe2000fffe03f */
[----:B------:R-:W-:Y:S04]  /*20220*/  STL.64 [R1+0x550], R28 ;  /* 0x0005501c01007387 */ /* 0x000fe80000100a00 */
[----:B------:R2:W-:Y:S01]  /*20230*/  STL.64 [R1+0x558], R30 ;  /* 0x0005581e01007387 */ /* 0x0005e20000100a00 */
[C---:B---3--:R-:W-:Y:S08]  /*20240*/  HMMA.1688.F32.TF32 R48, R24.reuse, R38, R48 ;  /* 0x000000261830723c */ /* 0x048ff00000081030 */
[C---:B--2---:R-:W-:Y:S01]  /*20250*/  HMMA.1688.F32.TF32 R28, R24.reuse, R42, R236 ;  /* 0x0000002a181c723c */ /* 0x044fe200000810ec */
[----:B------:R-:W2:Y:S11]  /*20260*/  LDL.LU R236, [R1+0x150] ;  /* 0x0001500001ec7983 */ /* 0x000eb60000300800 */
[----:B------:R-:W-:Y:S11]  /*20270*/  @!UPT UIADD3 URZ, URZ, URZ, URZ ;  /* 0x0000003f3f3ff290 */ /* 0x000ff6000fffe03f */
[----:B------:R-:W-:Y:S04]  /*20280*/  STL.64 [R1+0x610], R28 ;  /* 0x0006101c01007387 */ /* 0x000fe80000100a00 */
[----:B------:R1:W-:Y:S04]  /*20290*/  STL.64 [R1+0x618], R30 ;  /* 0x0006181e01007387 */ /* 0x0003e80000100a00 */
[----:B------:R-:W2:Y:S04]  /*202a0*/  LDL.LU R237, [R1+0x154] ;  /* 0x0001540001ed7983 */ /* 0x000ea80000300800 */
[----:B------:R-:W2:Y:S01]  /*202b0*/  LDL.LU R238, [R1+0x158] ;  /* 0x0001580001ee7983 */ /* 0x000ea20000300800 */
[C---:B-1----:R-:W-:Y:S03]  /*202c0*/  HMMA.1688.F32.TF32 R28, R24.reuse, R34, R52 ;  /* 0x00000022181c723c */ /* 0x042fe60000081034 */
[----:B------:R-:W2:Y:S04]  /*202d0*/  LDL.LU R239, [R1+0x15c] ;  /* 0x00015c0001ef7983 */ /* 0x000ea80000300800 */
[----:B------:R-:W3:Y:S04]  /*202e0*/  LDL.LU R52, [R1+0x160] ;  /* 0x0001600001347983 */ /* 0x000ee80000300800 */
[----:B------:R-:W-:Y:S04]  /*202f0*/  STL.64 [R1+0x690], R48 ;  /* 0x0006903001007387 */ /* 0x000fe80000100a00 */
[----:B------:R-:W-:Y:S08]  /*20300*/  STL.64 [R1+0x698], R50 ;  /* 0x0006983201007387 */ /* 0x000ff00000100a00 */
[----:B------:R-:W-:Y:S04]  /*20310*/  STL.64 [R1+0x740], R28 ;  /* 0x0007401c01007387 */ /* 0x000fe80000100a00 */
[----:B------:R1:W-:Y:S04]  /*20320*/  STL.64 [R1+0x748], R30 ;  /* 0x0007481e01007387 */ /* 0x0003e80000100a00 */
[----:B------:R-:W3:Y:S04]  /*20330*/  LDL.LU R53, [R1+0x164] ;  /* 0x0001640001357983 */ /* 0x000ee80000300800 */
[----:B------:R-:W3:Y:S01]  /*20340*/  LDL.LU R54, [R1+0x168] ;  /* 0x0001680001367983 */ /* 0x000ee20000300800 */
[C---:B-1----:R-:W-:Y:S03]  /*20350*/  HMMA.1688.F32.TF32 R28, R24.reuse, R166, R56 ;  /* 0x000000a6181c723c */ /* 0x042fe60000081038 */
[----:B------:R-:W3:Y:S04]  /*20360*/  LDL.LU R55, [R1+0x16c] ;  /* 0x00016c0001377983 */ /* 0x000ee80000300800 */
[----:B------:R-:W2:Y:S11]  /*20370*/  LDL.LU R56, [R1+0x370] ;  /* 0x0003700001387983 */ /* 0x000eb60000300800 */
[----:B------:R-:W-:Y:S05]  /*20380*/  @!UPT UIADD3 URZ, URZ, URZ, URZ ;  /* 0x0000003f3f3ff290 */ /* 0x000fea000fffe03f */
[----:B------:R-:W-:Y:S04]  /*20390*/  STL.64 [R1+0x920], R28 ;  /* 0x0009201c01007387 */ /* 0x000fe80000100a00 */
[----:B------:R1:W-:Y:S04]  /*203a0*/  STL.64 [R1+0x928], R30 ;  /* 0x0009281e01007387 */ /* 0x0003e80000100a00 */
[----:B------:R-:W2:Y:S04]  /*203b0*/  LDL.LU R57, [R1+0x374] ;  /* 0x0003740001397983 */ /* 0x000ea80000300800 */
[----:B------:R-:W2:Y:S04]  /*203c0*/  LDL.LU R58, [R1+0x378] ;  /* 0x00037800013a7983 */ /* 0x000ea80000300800 */
[----:B------:R-:W2:Y:S01]  /*203d0*/  LDL.LU R59, [R1+0x37c] ;  /* 0x00037c00013b7983 */ /* 0x000ea20000300800 */
[C---:B-1----:R-:W-:Y:S08]  /*203e0*/  HMMA.1688.F32.TF32 R28, R24.reuse, R162, R60 ;  /* 0x000000a2181c723c */ /* 0x042ff0000008103c */
[C---:B------:R-:W-:Y:S08]  /*203f0*/  HMMA.1688.F32.TF32 R48, R24.reuse, R198, R64 ;  /* 0x000000c61830723c */ /* 0x040ff00000081040 */
[C---:B------:R-:W-:Y:S07]  /*20400*/  HMMA.1688.F32.TF32 R60, R24.reuse, R194, R68 ;  /* 0x000000c2183c723c */ /* 0x040fee0000081044 */
[----:B------:R-:W-:Y:S04]  /*20410*/  STL.64 [R1+0x910], R28 ;  /* 0x0009101c01007387 */ /* 0x000fe80000100a00 */
[----:B------:R1:W-:Y:S04]  /*20420*/  STL.64 [R1+0x918], R30 ;  /* 0x0009181e01007387 */ /* 0x0003e80000100a00 */
[----:B------:R-:W-:Y:S04]  /*20430*/  STL.64 [R1+0x900], R48 ;  /* 0x0009003001007387 */ /* 0x000fe80000100a00 */
[----:B------:R4:W-:Y:S01]  /*20440*/  STL.64 [R1+0x908], R50 ;  /* 0x0009083201007387 */ /* 0x0009e20000100a00 */
[C---:B-1----:R-:W-:Y:S08]  /*20450*/  HMMA.1688.F32.TF32 R28, R24.reuse, R190, R72 ;  /* 0x000000be181c723c */ /* 0x042ff00000081048 */
[----:B----4-:R-:W-:Y:S01]  /*20460*/  HMMA.1688.F32.TF32 R48, R24, R186, R76 ;  /* 0x000000ba1830723c */ /* 0x010fe2000008104c */
[----:B------:R-:W-:Y:S01]  /*20470*/  MOV R164, R12 ;  /* 0x0000000c00a47202 */ /* 0x000fe20000000f00 */
[----:B------:R-:W-:Y:S01]  /*20480*/  IMAD.MOV.U32 R161, RZ, RZ, R13 ;  /* 0x000000ffffa17224 */ /* 0x000fe200078e000d */
[----:B------:R-:W-:Y:S01]  /*20490*/  LDS R12, [R3+0xc100] ;  /* 0x00c10000030c7984 */ /* 0x000fe20000000800 */
[----:B------:R-:W-:-:S02]  /*204a0*/  IMAD.MOV.U32 R160, RZ, RZ, R14 ;  /* 0x000000ffffa07224 */ /* 0x000fc400078e000e */
[----:B------:R-:W-:Y:S01]  /*204b0*/  IMAD.MOV.U32 R32, RZ, RZ, R15 ;  /* 0x000000ffff207224 */ /* 0x000fe200078e000f */
[----:B------:R-:W-:Y:S04]  /*204c0*/  LDS R14, [R3+0xe100] ;  /* 0x00e10000030e7984 */ /* 0x000fe80000000800 */
[----:B------:R-:W-:Y:S04]  /*204d0*/  LDS R13, [R240+0xc100] ;  /* 0x00c10000f00d7984 */ /* 0x000fe80000000800 */
[----:B------:R-:W1:Y:S04]  /*204e0*/  LDS R15, [R240+0xe100] ;  /* 0x00e10000f00f7984 */ /* 0x000e680000000800 */
[----:B------:R-:W-:Y:S04]  /*204f0*/  STL.64 [R1+0x8f0], R60 ;  /* 0x0008f03c01007387 */ /* 0x000fe80000100a00 */
[----:B------:R4:W-:Y:S04]  /*20500*/  STL.64 [R1+0x8f8], R62 ;  /* 0x0008f83e01007387 */ /* 0x0009e80000100a00 */
[----:B------:R-:W-:Y:S04]  /*20510*/  STL.64 [R1+0x8e0], R28 ;  /* 0x0008e01c01007387 */ /* 0x000fe80000100a00 */
[----:B------:R4:W-:Y:S02]  /*20520*/  STL.64 [R1+0x8e8], R30 ;  /* 0x0008e81e01007387 */ /* 0x0009e40000100a00 */
[C---:B----4-:R-:W-:Y:S02]  /*20530*/  HMMA.1688.F32.TF32 R60, R24.reuse, R182, R88 ;  /* 0x000000b6183c723c */ /* 0x050fe40000081058 */
[----:B------:R-:W-:Y:S04]  /*20540*/  STL.64 [R1+0x8d0], R48 ;  /* 0x0008d03001007387 */ /* 0x000fe80000100a00 */
[----:B------:R4:W-:Y:S02]  /*20550*/  STL.64 [R1+0x8d8], R50 ;  /* 0x0008d83201007387 */ /* 0x0009e40000100a00 */
[C---:B------:R-:W-:Y:S08]  /*20560*/  HMMA.1688.F32.TF32 R28, R24.reuse, R178, R92 ;  /* 0x000000b2181c723c */ /* 0x040ff0000008105c */
[C---:B----4-:R-:W-:Y:S08]  /*20570*/  HMMA.1688.F32.TF32 R48, R24.reuse, R174, R96 ;  /* 0x000000ae1830723c */ /* 0x050ff00000081060 */
[----:B------:R-:W-:Y:S01]  /*20580*/  HMMA.1688.F32.TF32 R24, R24, R170, R100 ;  /* 0x000000aa1818723c */ /* 0x000fe20000081064 */
[----:B------:R-:W-:Y:S04]  /*20590*/  STL.64 [R1+0x8c0], R60 ;  /* 0x0008c03c01007387 */ /* 0x000fe80000100a00 */
[----:B------:R-:W-:Y:S04]  /*205a0*/  STL.64 [R1+0x8c8], R62 ;  /* 0x0008c83e01007387 */ /* 0x000fe80000100a00 */
[----:B------:R4:W-:Y:S04]  /*205b0*/  STL.64 [R1+0x8b0], R28 ;  /* 0x0008b01c01007387 */ /* 0x0009e80000100a00 */
[----:B------:R1:W-:Y:S04]  /*205c0*/  STL.64 [R1+0x8b8], R30 ;  /* 0x0008b81e01007387 */ /* 0x0003e80000100a00 */
[----:B----4-:R-:W4:Y:S04]  /*205d0*/  LDL.LU R28, [R1+0x410] ;  /* 0x00041000011c7983 */ /* 0x010f280000300800 */
[----:B------:R-:W-:Y:S04]  /*205e0*/  STL.64 [R1+0x8a0], R48 ;  /* 0x0008a03001007387 */ /* 0x000fe80000100a00 */
[----:B------:R-:W-:Y:S04]  /*205f0*/  STL.64 [R1+0x8a8], R50 ;  /* 0x0008a83201007387 */ /* 0x000fe80000100a00 */
[----:B------:R-:W-:Y:S04]  /*20600*/  STL.64 [R1+0x890], R24 ;  /* 0x0008901801007387 */ /* 0x000fe80000100a00 */
[----:B------:R3:W-:Y:S04]  /*20610*/  STL.64 [R1+0x898], R26 ;  /* 0x0008981a01007387 */ /* 0x0007e80000100a00 */
[----:B------:R-:W4:Y:S04]  /*20620*/  LDL.LU R29, [R1+0x414] ;  /* 0x00041400011d7983 */ /* 0x000f280000300800 */
[----:B-1----:R-:W4:Y:S04]  /*20630*/  LDL.LU R30, [R1+0x418] ;  /* 0x00041800011e7983 */ /* 0x002f280000300800 */
[----:B------:R-:W4:Y:S01]  /*20640*/  LDL.LU R31, [R1+0x41c] ;  /* 0x00041c00011f7983 */ /* 0x000f220000300800 */
[C---:B------:R-:W-:Y:S03]  /*20650*/  HMMA.1688.F32.TF32 R64, R12.reuse, R194, R128 ;  /* 0x000000c20c40723c */ /* 0x040fe60000081080 */
[----:B------:R-:W-:Y:S04]  /*20660*/  LDS R48, [R3+0xc200] ;  /* 0x00c2000003307984 */ /* 0x000fe80000000800 */
[----:B------:R-:W-:Y:S04]  /*20670*/  LDS R50, [R3+0xe200] ;  /* 0x00e2000003327984 */ /* 0x000fe80000000800 */
[----:B------:R-:W-:Y:S04]  /*20680*/  LDS R49, [R240+0xc200] ;  /* 0x00c20000f0317984 */ /* 0x000fe80000000800 */
[----:B------:R-:W4:Y:S01]  /*20690*/  LDS R51, [R240+0xe200] ;  /* 0x00e20000f0337984 */ /* 0x000f220000000800 */
[C---:B---3--:R-:W-:Y:S08]  /*206a0*/  HMMA.1688.F32.TF32 R24, R12.reuse, R6, R52 ;  /* 0x000000060c18723c */ /* 0x048ff00000081034 */
[C---:B------:R-:W-:Y:S08]  /*206b0*/  HMMA.1688.F32.TF32 R52, R12.reuse, R42, R104 ;  /* 0x0000002a0c34723c */ /* 0x040ff00000081068 */
[C---:B--2---:R-:W-:Y:S08]  /*206c0*/  HMMA.1688.F32.TF32 R60, R12.reuse, R10, R56 ;  /* 0x0000000a0c3c723c */ /* 0x044ff00000081038 */
[C---:B------:R-:W-:Y:S11]  /*206d0*/  HMMA.1688.F32.TF32 R56, R12.reuse, R46, R236 ;  /* 0x0000002e0c38723c */ /* 0x040ff600000810ec */
[----:B------:R-:W-:Y:S04]  /*206e0*/  @!UPT UIADD3 URZ, URZ, URZ, URZ ;  /* 0x0000003f3f3ff290 */ /* 0x000fe8000fffe03f */
[----:B------:R-:W-:Y:S04]  /*206f0*/  STL.64 [R1+0x130], R60 ;  /* 0x0001303c01007387 */ /* 0x000fe80000100a00 */
[----:B------:R-:W-:Y:S04]  /*20700*/  STL.64 [R1+0x138], R62 ;  /* 0x0001383e01007387 */ /* 0x000fe80000100a00 */
        /* <DEDUP_REMOVED lines=17> */
[----:B------:R-:W-:Y:S04]  /*20820*/  STL.64 [R1+0x870], R24 ;  /* 0x0008701801007387 */ /* 0x000fe80000100a00 */
[----:B------:R1:W-:Y:S04]  /*20830*/  STL.64 [R1+0x878], R26 ;  /* 0x0008781a01007387 */ /* 0x0003e80000100a00 */
[----:B------:R-:W2:Y:S04]  /*20840*/  LDL.LU R61, [R1+0x354] ;  /* 0x00035400013d7983 */ /* 0x000ea80000300800 */
[----:B------:R-:W2:Y:S04]  /*20850*/  LDL.LU R62, [R1+0x358] ;  /* 0x00035800013e7983 */ /* 0x000ea80000300800 */
[----:B------:R-:W2:Y:S01]  /*20860*/  LDL.LU R63, [R1+0x35c] ;  /* 0x00035c00013f7983 */ /* 0x000ea20000300800 */
[C---:B-1----:R-:W-:Y:S03]  /*20870*/  HMMA.1688.F32.TF32 R24, R12.reuse, R198, R124 ;  /* 0x000000c60c18723c */ /* 0x042fe6000008107c */
[----:B------:R-:W3:Y:S04]  /*20880*/  LDL.LU R56, [R1+0x260] ;  /* 0x0002600001387983 */ /* 0x000ee80000300800 */
[----:B------:R-:W3:Y:S04]  /*20890*/  LDL.LU R57, [R1+0x264] ;  /* 0x0002640001397983 */ /* 0x000ee80000300800 */
[----:B------:R-:W3:Y:S04]  /*208a0*/  LDL.LU R58, [R1+0x268] ;  /* 0x00026800013a7983 */ /* 0x000ee80000300800 */
[----:B------:R-:W3:Y:S01]  /*208b0*/  LDL.LU R59, [R1+0x26c] ;  /* 0x00026c00013b7983 */ /* 0x000ee20000300800 */
[C---:B------:R-:W-:Y:S07]  /*208c0*/  HMMA.1688.F32.TF32 R52, R12.reuse, R190, R132 ;  /* 0x000000be0c34723c */ /* 0x040fee0000081084 */
        /* <DEDUP_REMOVED lines=9> */
[C---:B----4-:R-:W-:Y:S03]  /*20960*/  HMMA.1688.F32.TF32 R52, R12.reuse, R178, R144 ;  /* 0x000000b20c34723c */ /* 0x050fe60000081090 */
[----:B------:R1:W-:Y:S05]  /*20970*/  STL.64 [R1+0x838], R26 ;  /* 0x0008381a01007387 */ /* 0x0003ea0000100a00 */
[C---:B-1----:R-:W-:Y:S08]  /*20980*/  HMMA.1688.F32.TF32 R24, R12.reuse, R174, R148 ;  /* 0x000000ae0c18723c */ /* 0x042ff00000081094 */
[----:B------:R-:W-:Y:S01]  /*20990*/  HMMA.1688.F32.TF32 R12, R12, R170, R16 ;  /* 0x000000aa0c0c723c */ /* 0x000fe20000081010 */
[----:B------:R-:W-:Y:S04]  /*209a0*/  STL.64 [R1+0x820], R64 ;  /* 0x0008204001007387 */ /* 0x000fe80000100a00 */
[----:B------:R-:W-:Y:S04]  /*209b0*/  STL.64 [R1+0x828], R66 ;  /* 0x0008284201007387 */ /* 0x000fe80000100a00 */
[----:B------:R1:W-:Y:S04]  /*209c0*/  STL.64 [R1+0x810], R52 ;  /* 0x0008103401007387 */ /* 0x0003e80000100a00 */
[----:B------:R4:W-:Y:S04]  /*209d0*/  STL.64 [R1+0x818], R54 ;  /* 0x0008183601007387 */ /* 0x0009e80000100a00 */
[----:B------:R-:W-:Y:S04]  /*209e0*/  STL.64 [R1+0x800], R24 ;  /* 0x0008001801007387 */ /* 0x000fe80000100a00 */
[----:B------:R-:W-:Y:S04]  /*209f0*/  STL.64 [R1+0x808], R26 ;  /* 0x0008081a01007387 */ /* 0x000fe80000100a00 */
[----:B------:R-:W-:Y:S04]  /*20a00*/  STL.64 [R1+0x7f0], R12 ;  /* 0x0007f00c01007387 */ /* 0x000fe80000100a00 */
[----:B------:R-:W-:Y:S04]  /*20a10*/  STL.64 [R1+0x7f8], R14 ;  /* 0x0007f80e01007387 */ /* 0x000fe80000100a00 */
[----:B-1----:R-:W3:Y:S04]  /*20a20*/  LDL.LU R52, [R1+0x4a0] ;  /* 0x0004a00001347983 */ /* 0x002ee80000300800 */
[----:B------:R-:W3:Y:S04]  /*20a30*/  LDL.LU R53, [R1+0x4a4] ;  /* 0x0004a40001357983 */ /* 0x000ee80000300800 */
[----:B----4-:R-:W4:Y:S04]  /*20a40*/  LDL.LU R54, [R1+0x4a8] ;  /* 0x0004a80001367983 */ /* 0x010f280000300800 */
[----:B------:R-:W4:Y:S04]  /*20a50*/  LDL.LU R55, [R1+0x4ac] ;  /* 0x0004ac0001377983 */ /* 0x000f280000300800 */
[----:B------:R-:W4:Y:S04]  /*20a60*/  LDL.LU R236, [R1+0x3e0] ;  /* 0x0003e00001ec7983 */ /* 0x000f280000300800 */
[----:B------:R-:W4:Y:S04]  /*20a70*/  LDL.LU R237, [R1+0x3e4] ;  /* 0x0003e40001ed7983 */ /* 0x000f280000300800 */
[----:B------:R-:W4:Y:S04]  /*20a80*/  LDL.LU R238, [R1+0x3e8] ;  /* 0x0003e80001ee7983 */ /* 0x000f280000300800 */
[----:B------:R-:W4:Y:S01]  /*20a90*/  LDL.LU R239, [R1+0x3ec] ;  /* 0x0003ec0001ef7983 */ /* 0x000f220000300800 */
[C---:B------:R-:W-:Y:S03]  /*20aa0*/  HMMA.1688.F32.TF32 R28, R48.reuse, R10, R28 ;  /* 0x0000000a301c723c */ /* 0x040fe6000008101c */
[----:B------:R-:W-:Y:S04]  /*20ab0*/  LDS R16, [R3+0xc300] ;  /* 0x00c3000003107984 */ /* 0x000fe80000000800 */
[----:B------:R-:W-:Y:S01]  /*20ac0*/  LDS R18, [R3+0xe300] ;  /* 0x00e3000003127984 */ /* 0x000fe20000000800 */
[C---:B------:R-:W-:Y:S03]  /*20ad0*/  HMMA.1688.F32.TF32 R244, R48.reuse, R42, R244 ;  /* 0x0000002a30f4723c */ /* 0x040fe600000810f4 */
[----:B------:R-:W-:Y:S04]  /*20ae0*/  LDS R17, [R240+0xc300] ;  /* 0x00c30000f0117984 */ /* 0x000fe80000000800 */
[----:B------:R-:W4:Y:S01]  /*20af0*/  LDS R19, [R240+0xe300] ;  /* 0x00e30000f0137984 */ /* 0x000f220000000800 */
[C---:B------:R-:W-:Y:S03]  /*20b00*/  HMMA.1688.F32.TF32 R152, R48.reuse, R38, R152 ;  /* 0x000000263098723c */ /* 0x040fe60000081098 */
[----:B------:R-:W-:Y:S04]  /*20b10*/  LDS R12, [R3+0xc400] ;  /* 0x00c40000030c7984 */ /* 0x000fe80000000800 */
[----:B------:R-:W-:Y:S04]  /*20b20*/  STL.64 [R1+0xea8], R30 ;  /* 0x000ea81e01007387 */ /* 0x000fe80000100a00 */
[----:B------:R1:W-:Y:S01]  /*20b30*/  STL.64 [R1+0xea0], R28 ;  /* 0x000ea01c01007387 */ /* 0x0003e20000100a00 */
[C---:B------:R-:W-:Y:S03]  /*20b40*/  HMMA.1688.F32.TF32 R156, R48.reuse, R34, R156 ;  /* 0x00000022309c723c */ /* 0x040fe6000008109c */
[----:B------:R-:W-:Y:S04]  /*20b50*/  LDS R14, [R3+0xe400] ;  /* 0x00e40000030e7984 */ /* 0x000fe80000000800 */
[----:B------:R-:W-:Y:S01]  /*20b60*/  LDS R13, [R240+0xc400] ;  /* 0x00c40000f00d7984 */ /* 0x000fe20000000800 */
[C---:B-1----:R-:W-:Y:S03]  /*20b70*/  HMMA.1688.F32.TF32 R28, R48.reuse, R162, R204 ;  /* 0x000000a2301c723c */ /* 0x042fe600000810cc */
[----:B------:R-:W1:Y:S05]  /*20b80*/  LDS R15, [R240+0xe400] ;  /* 0x00e40000f00f7984 */ /* 0x000e6a0000000800 */
[C---:B------:R-:W-:Y:S08]  /*20b90*/  HMMA.1688.F32.TF32 R20, R48.reuse, R170, R20 ;  /* 0x000000aa3014723c */ /* 0x040ff00000081014 */
[C---:B--2---:R-:W-:Y:S11]  /*20ba0*/  HMMA.1688.F32.TF32 R24, R48.reuse, R6, R60 ;  /* 0x000000063018723c */ /* 0x044ff6000008103c */
[----:B------:R-:W-:Y:S11]  /*20bb0*/  @!UPT UIADD3 URZ, URZ, URZ, URZ ;  /* 0x0000003f3f3ff290 */ /* 0x000ff6000fffe03f */
[----:B------:R-:W-:Y:S01]  /*20bc0*/  @!UPT UIADD3 URZ, URZ, URZ, URZ ;  /* 0x0000003f3f3ff290 */ /* 0x000fe2000fffe03f */
[----:B------:R-:W-:Y:S04]  /*20bd0*/  STL.64 [R1+0xeb8], R26 ;  /* 0x000eb81a01007387 */ /* 0x000fe80000100a00 */
[----:B------:R3:W-:Y:S02]  /*20be0*/  STL.64 [R1+0xeb0], R24 ;  /* 0x000eb01801007387 */ /* 0x0007e40000100a00 */
[C---:B---3--:R-:W-:Y:S02]  /*20bf0*/  HMMA.1688.F32.TF32 R24, R48.reuse, R46, R56 ;  /* 0x0000002e3018723c */ /* 0x048fe40000081038 */
[----:B------:R-:W-:Y:S06]  /*20c00*/  STL.64 [R1+0xec8], R246 ;  /* 0x000ec8f601007387 */ /* 0x000fec0000100a00 */
[C---:B------:R-:W-:Y:S11]  /*20c10*/  HMMA.1688.F32.TF32 R56, R48.reuse, R166, R200 ;  /* 0x000000a63038723c */ /* 0x040ff600000810c8 */
[----:B------:R-:W-:Y:S04]  /*20c20*/  @!UPT UIADD3 URZ, URZ, URZ, URZ ;  /* 0x0000003f3f3ff290 */ /* 0x000fe8000fffe03f */
[----:B------:R-:W-:Y:S04]  /*20c30*/  STL.64 [R1], R24 ;  /* 0x0000001801007387 */ /* 0x000fe80000100a00 */
[----:B------:R2:W-:Y:S02]  /*20c40*/  STL.64 [R1+0x8], R26 ;  /* 0x0000081a01007387 */ /* 0x0005e40000100a00 */
[C---:B--2---:R-:W-:Y:S02]  /*20c50*/  HMMA.1688.F32.TF32 R24, R48.reuse, R198, R208 ;  /* 0x000000c63018723c */ /* 0x044fe400000810d0 */
[----:B------:R-:W-:Y:S04]  /*20c60*/  STL.64 [R1+0xec0], R244 ;  /* 0x000ec0f401007387 */ /* 0x000fe80000100a00 */
[----:B------:R-:W-:Y:S04]  /*20c70*/  STL.64 [R1+0xed8], R154 ;  /* 0x000ed89a01007387 */ /* 0x000fe80000100a00 */
[----:B------:R-:W-:Y:S04]  /*20c80*/  STL.64 [R1+0xed0], R152 ;  /* 0x000ed09801007387 */ /* 0x000fe80000100a00 */
[----:B------:R-:W-:Y:S04]  /*20c90*/  STL.64 [R1+0xee8], R158 ;  /* 0x000ee89e01007387 */ /* 0x000fe80000100a00 */
[----:B------:R-:W-:Y:S04]  /*20ca0*/  STL.64 [R1+0xee0], R156 ;  /* 0x000ee09c01007387 */ /* 0x000fe80000100a00 */
[----:B------:R-:W-:Y:S04]  /*20cb0*/  STL.64 [R1+0x7e0], R56 ;  /* 0x0007e03801007387 */ /* 0x000fe80000100a00 */
[----:B------:R2:W-:Y:S04]  /*20cc0*/  STL.64 [R1+0x7e8], R58 ;  /* 0x0007e83a01007387 */ /* 0x0005e80000100a00 */
[----:B------:R-:W-:Y:S04]  /*20cd0*/  STL.64 [R1+0x7d0], R28 ;  /* 0x0007d01c01007387 */ /* 0x000fe80000100a00 */
[----:B------:R3:W-:Y:S01]  /*20ce0*/  STL.64 [R1+0x7d8], R30 ;  /* 0x0007d81e01007387 */ /* 0x0007e20000100a00 */
[C---:B--2---:R-:W-:Y:S03]  /*20cf0*/  HMMA.1688.F32.TF32 R56, R48.reuse, R194, R212 ;  /* 0x000000c23038723c */ /* 0x044fe600000810d4 */
[----:B------:R-:W-:Y:S04]  /*20d00*/  STL.64 [R1+0x7c0], R24 ;  /* 0x0007c01801007387 */ /* 0x000fe80000100a00 */
[----:B------:R2:W-:Y:S01]  /*20d10*/  STL.64 [R1+0x7c8], R26 ;  /* 0x0007c81a01007387 */ /* 0x0005e20000100a00 */
[C---:B---3--:R-:W-:Y:S08]  /*20d20*/  HMMA.1688.F32.TF32 R28, R48.reuse, R190, R216 ;  /* 0x000000be301c723c */ /* 0x048ff000000810d8 */
[C---:B--2---:R-:W-:Y:S07]  /*20d30*/  HMMA.1688.F32.TF32 R24, R48.reuse, R186, R220 ;  /* 0x000000ba3018723c */ /* 0x044fee00000810dc */
        /* <DEDUP_REMOVED lines=8> */
[----:B--2---:R-:W-:Y:S08]  /*20dc0*/  HMMA.1688.F32.TF32 R24, R48, R174, R232 ;  /* 0x000000ae3018723c */ /* 0x004ff000000810e8 */
[C---:B----4-:R-:W-:Y:S01]  /*20dd0*/  HMMA.1688.F32.TF32 R120, R16.reuse, R10, R52 ;  /* 0x0000000a1078723c */ /* 0x050fe20000081034 */
[----:B------:R2:W-:Y:S04]  /*20de0*/  STL.64 [R1+0x780], R56 ;  /* 0x0007803801007387 */ /* 0x0005e80000100a00 */
[----:B------:R3:W-:Y:S04]  /*20df0*/  STL.64 [R1+0x788], R58 ;  /* 0x0007883a01007387 */ /* 0x0007e80000100a00 */
        /* <DEDUP_REMOVED lines=34> */
[----:B---3--:R-:W2:Y:S04]  /*21020*/  LDL.LU R58, [R1+0x258] ;  /* 0x00025800013a7983 */ /* 0x008ea80000300800 */
[----:B------:R-:W2:Y:S04]  /*21030*/  LDL.LU R59, [R1+0x25c] ;  /* 0x00025c00013b7983 */ /* 0x000ea80000300800 */
        /* <DEDUP_REMOVED lines=20> */
[----:B------:R-:W1:Y:S04]  /*21180*/  LDL.LU R68, [R1+0x4d0] ;  /* 0x0004d00001447983 */ /* 0x000e680000300800 */
[----:B------:R-:W1:Y:S04]  /*21190*/  LDL.LU R69, [R1+0x4d4] ;  /* 0x0004d40001457983 */ /* 0x000e680000300800 */
[----:B------:R-:W1:Y:S04]  /*211a0*/  LDL.LU R70, [R1+0x4d8] ;  /* 0x0004d80001467983 */ /* 0x000e680000300800 */
[----:B------:R-:W1:Y:S04]  /*211b0*/  LDL.LU R71, [R1+0x4dc] ;  /* 0x0004dc0001477983 */ /* 0x000e680000300800 */
[----:B------:R-:W3:Y:S04]  /*211c0*/  LDL.LU R64, [R1+0x470] ;  /* 0x0004700001407983 */ /* 0x000ee80000300800 */
[----:B------:R-:W3:Y:S04]  /*211d0*/  LDL.LU R65, [R1+0x474] ;  /* 0x0004740001417983 */ /* 0x000ee80000300800 */
[----:B------:R-:W3:Y:S04]  /*211e0*/  LDL.LU R66, [R1+0x478] ;  /* 0x0004780001427983 */ /* 0x000ee80000300800 */
[----:B------:R-:W3:Y:S01]  /*211f0*/  LDL.LU R67, [R1+0x47c] ;  /* 0x00047c0001437983 */ /* 0x000ee20000300800 */
[C---:B------:R-:W-:Y:S03]  /*21200*/  HMMA.1688.F32.TF32 R116, R16.reuse, R6, R236 ;  /* 0x000000061074723c */ /* 0x040fe600000810ec */
[----:B------:R-:W3:Y:S04]  /*21210*/  LDL.LU R236, [R1+0x3d0] ;  /* 0x0003d00001ec7983 */ /* 0x000ee80000300800 */
[----:B------:R-:W3:Y:S04]  /*21220*/  LDL.LU R237, [R1+0x3d4] ;  /* 0x0003d40001ed7983 */ /* 0x000ee80000300800 */
[----:B------:R-:W3:Y:S04]  /*21230*/  LDL.LU R238, [R1+0x3d8] ;  /* 0x0003d80001ee7983 */ /* 0x000ee80000300800 */
[----:B------:R-:W3:Y:S08]  /*21240*/  LDL.LU R239, [R1+0x3dc] ;  /* 0x0003dc0001ef7983 */ /* 0x000ef00000300800 */
[----:B------:R-:W-:Y:S04]  /*21250*/  STL.64 [R1+0xf08], R118 ;  /* 0x000f087601007387 */ /* 0x000fe80000100a00 */
[----:B------:R-:W-:Y:S01]  /*21260*/  STL.64 [R1+0xf00], R116 ;  /* 0x000f007401007387 */ /* 0x000fe20000100a00 */
[C---:B----4-:R-:W-:Y:S08]  /*21270*/  HMMA.1688.F32.TF32 R20, R16.reuse, R198, R100 ;  /* 0x000000c61014723c */ /* 0x050ff00000081064 */
[C---:B------:R-:W-:Y:S08]  /*21280*/  HMMA.1688.F32.TF32 R24, R16.reuse, R162, R104 ;  /* 0x000000a21018723c */ /* 0x040ff00000081068 */
[C---:B--2---:R-:W-:Y:S08]  /*21290*/  HMMA.1688.F32.TF32 R56, R16.reuse, R42, R56 ;  /* 0x0000002a1038723c */ /* 0x044ff00000081038 */
[C---:B---3--:R-:W-:Y:S08]  /*212a0*/  HMMA.1688.F32.TF32 R60, R16.reuse, R46, R60 ;  /* 0x0000002e103c723c */ /* 0x048ff0000008103c */
[C---:B------:R-:W-:Y:S08]  /*212b0*/  HMMA.1688.F32.TF32 R52, R16.reuse, R38, R52 ;  /* 0x000000261034723c */ /* 0x040ff00000081034 */
[C---:B------:R-:W-:Y:S07]  /*212c0*/  HMMA.1688.F32.TF32 R48, R16.reuse, R34, R112 ;  /* 0x000000221030723c */ /* 0x040fee0000081070 */
[----:B------:R-:W-:Y:S01]  /*212d0*/  STL.64 [R1+0xf18], R62 ;  /* 0x000f183e01007387 */ /* 0x000fe20000100a00 */
[C---:B------:R-:W-:Y:S03]  /*212e0*/  HMMA.1688.F32.TF32 R28, R16.reuse, R166, R108 ;  /* 0x000000a6101c723c */ /* 0x040fe6000008106c */
        /* <DEDUP_REMOVED lines=25> */
[----:B-1----:R-:W-:Y:S08]  /*21480*/  HMMA.1688.F32.TF32 R148, R12, R10, R68 ;  /* 0x0000000a0c94723c */ /* 0x002ff00000081044 */
[----:B------:R-:W-:Y:S08]  /*21490*/  HMMA.1688.F32.TF32 R16, R16, R170, R84 ;  /* 0x000000aa1010723c */ /* 0x000ff00000081054 */
[C---:B------:R-:W-:Y:S01]  /*214a0*/  HMMA.1688.F32.TF32 R144, R12.reuse, R6, R64 ;  /* 0x000000060c90723c */ /* 0x040fe20000081040 */
[----:B------:R-:W-:Y:S04]  /*214b0*/  STL.64 [R1+0x6d0], R28 ;  /* 0x0006d01c01007387 */ /* 0x000fe80000100a00 */
[----:B------:R-:W-:Y:S04]  /*214c0*/  STL.64 [R1+0x6d8], R30 ;  /* 0x0006d81e01007387 */ /* 0x000fe80000100a00 */
[----:B------:R1:W-:Y:S04]  /*214d0*/  STL.64 [R1+0x6c0], R24 ;  /* 0x0006c01801007387 */ /* 0x0003e80000100a00 */
[----:B------:R2:W-:Y:S04]  /*214e0*/  STL.64 [R1+0x6c8], R26 ;  /* 0x0006c81a01007387 */ /* 0x0005e80000100a00 */
[----:B------:R-:W-:Y:S04]  /*214f0*/  STL.64 [R1+0x6b0], R20 ;  /* 0x0006b01401007387 */ /* 0x000fe80000100a00 */
[----:B------:R-:W-:Y:S04]  /*21500*/  STL.64 [R1+0x6b8], R22 ;  /* 0x0006b81601007387 */ /* 0x000fe80000100a00 */
[----:B------:R-:W-:Y:S04]  /*21510*/  STL.64 [R1+0xf58], R150 ;  /* 0x000f589601007387 */ /* 0x000fe80000100a00 */
[----:B------:R-:W-:Y:S01]  /*21520*/  STL.64 [R1+0x6a0], R16 ;  /* 0x0006a01001007387 */ /* 0x000fe20000100a00 */
[----:B------:R-:W-:Y:S03]  /*21530*/  HMMA.1688.F32.TF32 R64, R12, R46, R236 ;  /* 0x0000002e0c40723c */ /* 0x000fe600000810ec */
[----:B------:R3:W-:Y:S04]  /*21540*/  STL.64 [R1+0x6a8], R18 ;  /* 0x0006a81201007387 */ /* 0x0007e80000100a00 */
[----:B------:R-:W-:Y:S04]  /*21550*/  STL.64 [R1+0xf50], R148 ;  /* 0x000f509401007387 */ /* 0x000fe80000100a00 */
[----:B------:R-:W-:Y:S04]  /*21560*/  STL.64 [R1+0xf68], R146 ;  /* 0x000f689201007387 */ /* 0x000fe80000100a00 */
[----:B------:R-:W-:Y:S04]  /*21570*/  STL.64 [R1+0xf60], R144 ;  /* 0x000f609001007387 */ /* 0x000fe80000100a00 */
        /* <DEDUP_REMOVED lines=72> */
[----:B------:R-:W-:Y:S04]  /*21a00*/  STL.64 [R1+0xf78], R66 ;  /* 0x000f784201007387 */ /* 0x000fe80000100a00 */
[----:B------:R-:W-:Y:S01]  /*21a10*/  STL.64 [R1+0xf70], R64 ;  /* 0x000f704001007387 */ /* 0x000fe20000100a00 */
[----:B------:R-:W-:Y:S01]  /*21a20*/  IMAD.MOV.U32 R200, RZ, RZ, R40 ;  /* 0x000000ffffc87224 */ /* 0x000fe200078e0028 */
[----:B------:R-:W-:Y:S01]  /*21a30*/  MOV R202, R5 ;  /* 0x0000000500ca7202 */ /* 0x000fe20000000f00 */
[----:B------:R-:W-:Y:S01]  /*21a40*/  IMAD.MOV.U32 R201, RZ, RZ, R8 ;  /* 0x000000ffffc97224 */ /* 0x000fe200078e0008 */
[----:B------:R-:W-:Y:S01]  /*21a50*/  LDS R20, [R3+0xc500] ;  /* 0x00c5000003147984 */ /* 0x000fe20000000800 */
[----:B------:R-:W-:-:S02]  /*21a60*/  IMAD.MOV.U32 R203, RZ, RZ, R252 ;  /* 0x000000ffffcb7224 */ /* 0x000fc400078e00fc */
[----:B------:R-:W-:Y:S01]  /*21a70*/  IMAD.MOV.U32 R204, RZ, RZ, R241 ;  /* 0x000000ffffcc7224 */ /* 0x000fe200078e00f1 */
[----:B------:R-:W-:Y:S01]  /*21a80*/  LDS R22, [R3+0xe500] ;  /* 0x00e5000003167984 */ /* 0x000fe20000000800 */
[----:B------:R-:W-:Y:S02]  /*21a90*/  IMAD.MOV.U32 R205, RZ, RZ, R0 ;  /* 0x000000ffffcd7224 */ /* 0x000fe400078e0000 */
[----:B------:R-:W-:Y:S01]  /*21aa0*/  IMAD.MOV.U32 R206, RZ, RZ, R4 ;  /* 0x000000ffffce7224 */ /* 0x000fe200078e0004 */
[----:B------:R-:W-:Y:S01]  /*21ab0*/  LDS R21, [R240+0xc500] ;  /* 0x00c50000f0157984 */ /* 0x000fe20000000800 */
[----:B------:R-:W-:Y:S02]  /*21ac0*/  IMAD.MOV.U32 R207, RZ, RZ, R9 ;  /* 0x000000ffffcf7224 */ /* 0x000fe400078e0009 */
[----:B------:R-:W-:Y:S01]  /*21ad0*/  IMAD.MOV.U32 R210, RZ, RZ, R45 ;  /* 0x000000ffffd27224 */ /* 0x000fe200078e002d */
[----:B------:R-:W1:Y:S01]  /*21ae0*/  LDS R23, [R240+0xe500] ;  /* 0x00e50000f0177984 */ /* 0x000e620000000800 */
[C---:B---3--:R-:W-:Y:S11]  /*21af0*/  HMMA.1688.F32.TF32 R24, R12.reuse, R166, R24 ;  /* 0x000000a60c18723c */ /* 0x048ff60000081018 */
[----:B------:R-:W-:Y:S11]  /*21b00*/  @!UPT UIADD3 URZ, URZ, URZ, URZ ;  /* 0x0000003f3f3ff290 */ /* 0x000ff6000fffe03f */
[----:B------:R-:W-:Y:S01]  /*21b10*/  @!UPT UIADD3 URZ, URZ, URZ, URZ ;  /* 0x0000003f3f3ff290 */ /* 0x000fe2000fffe03f */
[----:B------:R-:W-:Y:S04]  /*21b20*/  STL.64 [R1+0x680], R24 ;  /* 0x0006801801007387 */ /* 0x000fe80000100a00 */
[----:B------:R4:W-:Y:S01]  /*21b30*/  STL.64 [R1+0x688], R26 ;  /* 0x0006881a01007387 */ /* 0x0009e20000100a00 */
[C---:B--2---:R-:W-:Y:S08]  /*21b40*/  HMMA.1688.F32.TF32 R16, R12.reuse, R162, R28 ;  /* 0x000000a20c10723c */ /* 0x044ff0000008101c */
[C---:B----4-:R-:W-:Y:S11]  /*21b50*/  HMMA.1688.F32.TF32 R24, R12.reuse, R198, R140 ;  /* 0x000000c60c18723c */ /* 0x050ff6000008108c */
[----:B------:R-:W-:Y:S04]  /*21b60*/  @!UPT UIADD3 URZ, URZ, URZ, URZ ;  /* 0x0000003f3f3ff290 */ /* 0x000fe8000fffe03f */
[----:B------:R-:W-:Y:S04]  /*21b70*/  STL.64 [R1+0x670], R16 ;  /* 0x0006701001007387 */ /* 0x000fe80000100a00 */
[----:B------:R2:W-:Y:S02]  /*21b80*/  STL.64 [R1+0x678], R18 ;  /* 0x0006781201007387 */ /* 0x0005e40000100a00 */
[C---:B--2---:R-:W-:Y:S02]  /*21b90*/  HMMA.1688.F32.TF32 R16, R12.reuse, R194, R136 ;  /* 0x000000c20c10723c */ /* 0x044fe40000081088 */
[----:B------:R-:W-:Y:S04]  /*21ba0*/  STL.64 [R1+0x660], R24 ;  /* 0x0006601801007387 */ /* 0x000fe80000100a00 */
[----:B------:R2:W-:Y:S02]  /*21bb0*/  STL.64 [R1+0x668], R26 ;  /* 0x0006681a01007387 */ /* 0x0005e40000100a00 */
[C---:B--2---:R-:W-:Y:S11]  /*21bc0*/  HMMA.1688.F32.TF32 R24, R12.reuse, R170, R80 ;  /* 0x000000aa0c18723c */ /* 0x044ff60000081050 */
[----:B------:R-:W-:Y:S04]  /*21bd0*/  @!UPT UIADD3 URZ, URZ, URZ, URZ ;  /* 0x0000003f3f3ff290 */ /* 0x000fe8000fffe03f */
[----:B------:R-:W-:Y:S01]  /*21be0*/  STL.64 [R1+0x630], R16 ;  /* 0x0006301001007387 */ /* 0x000fe20000100a00 */
[----:B------:R-:W-:Y:S03]  /*21bf0*/  HMMA.1688.F32.TF32 R228, R12, R178, R112 ;  /* 0x000000b20ce4723c */ /* 0x000fe60000081070 */
[----:B------:R-:W-:Y:S01]  /*21c00*/  STL.64 [R1+0x638], R18 ;  /* 0x0006381201007387 */ /* 0x000fe20000100a00 */
[----:B------:R-:W-:-:S03]  /*21c10*/  IMAD.MOV.U32 R211, RZ, RZ, R44 ;  /* 0x000000ffffd37224 */ /* 0x000fc600078e002c */
[----:B------:R-:W-:Y:S01]  /*21c20*/  LDS R16, [R3+0xc600] ;  /* 0x00c6000003107984 */ /* 0x000fe20000000800 */
[----:B------:R-:W-:Y:S03]  /*21c30*/  HMMA.1688.F32.TF32 R232, R12, R174, R108 ;  /* 0x000000ae0ce8723c */ /* 0x000fe6000008106c */
        /* <DEDUP_REMOVED lines=8> */
[----:B------:R-:W2:Y:S04]  /*21cc0*/  LDL.LU R40, [R1+0x1018] ;  /* 0x0010180001287983 */ /* 0x000ea80000300800 */
[----:B------:R-:W3:Y:S04]  /*21cd0*/  LDL.LU R8, [R1+0x1014] ;  /* 0x0010140001087983 */ /* 0x000ee80000300800 */
[----:B------:R-:W4:Y:S04]  /*21ce0*/  LDL.LU R5, [R1+0x1010] ;  /* 0x0010100001057983 */ /* 0x000f280000300800 */
[----:B------:R-:W4:Y:S04]  /*21cf0*/  LDL.LU R252, [R1+0x100c] ;  /* 0x00100c0001fc7983 */ /* 0x000f280000300800 */
[----:B------:R-:W4:Y:S04]  /*21d00*/  LDL.LU R241, [R1+0x1008] ;  /* 0x0010080001f17983 */ /* 0x000f280000300800 */
[----:B------:R-:W4:Y:S04]  /*21d10*/  LDL.LU R0, [R1+0x1004] ;  /* 0x0010040001007983 */ /* 0x000f280000300800 */
[----:B------:R-:W4:Y:S04]  /*21d20*/  LDL.LU R4, [R1+0x1000] ;  /* 0x0010000001047983 */ /* 0x000f280000300800 */
[----:B------:R-:W4:Y:S01]  /*21d30*/  LDL.LU R9, [R1+0xffc] ;  /* 0x000ffc0001097983 */ /* 0x000f220000300800 */
[----:B-1----:R-:W-:Y:S03]  /*21d40*/  HMMA.1688.F32.TF32 R136, R20, R6, R100 ;  /* 0x000000061488723c */ /* 0x002fe60000081064 */
[----:B------:R-:W1:Y:S01]  /*21d50*/  LDS R19, [R240+0xe600] ;  /* 0x00e60000f0137984 */ /* 0x000e620000000800 */
[----:B--2---:R-:W-:Y:S01]  /*21d60*/  IMAD.MOV.U32 R209, RZ, RZ, R40 ;  /* 0x000000ffffd17224 */ /* 0x004fe200078e0028 */
[----:B---3--:R-:W-:-:S02]  /*21d70*/  MOV R208, R8 ;  /* 0x0000000800d07202 */ /* 0x008fc40000000f00 */
[----:B------:R-:W2:Y:S04]  /*21d80*/  LDL.LU R8, [R1+0xff8] ;  /* 0x000ff80001087983 */ /* 0x000ea80000300800 */
[----:B------:R-:W3:Y:S04]  /*21d90*/  LDL.LU R40, [R1+0xff4] ;  /* 0x000ff40001287983 */ /* 0x000ee80000300800 */
[----:B------:R-:W3:Y:S04]  /*21da0*/  LDL.LU R45, [R1+0xff0] ;  /* 0x000ff000012d7983 */ /* 0x000ee80000300800 */
[----:B------:R-:W3:Y:S04]  /*21db0*/  LDL.LU R44, [R1+0xfec] ;  /* 0x000fec00012c7983 */ /* 0x000ee80000300800 */
[----:B------:R-:W3:Y:S01]  /*21dc0*/  LDL.LU R248, [R1+0x2c0] ;  /* 0x0002c00001f87983 */ /* 0x000ee20000300800 */
[----:B----4-:R-:W-:-:S03]  /*21dd0*/  IMAD.MOV.U32 R251, RZ, RZ, R4 ;  /* 0x000000fffffb7224 */ /* 0x010fc600078e0004 */
[----:B------:R-:W4:Y:S01]  /*21de0*/  LDL.LU R249, [R1+0x2c4] ;  /* 0x0002c40001f97983 */ /* 0x000f220000300800 */
[----:B------:R-:W-:-:S03]  /*21df0*/  IMAD.MOV.U32 R250, RZ, RZ, R9 ;  /* 0x000000fffffa7224 */ /* 0x000fc600078e0009 */
[----:B------:R-:W4:Y:S04]  /*21e00*/  LDL.LU R9, [R1+0xfe8] ;  /* 0x000fe80001097983 */ /* 0x000f280000300800 */
[----:B------:R-:W4:Y:S01]  /*21e10*/  LDL.LU R4, [R1+0xfe4] ;  /* 0x000fe40001047983 */ /* 0x000f220000300800 */
[----:B--2---:R-:W-:Y:S02]  /*21e20*/  IMAD.MOV.U32 R31, RZ, RZ, R8 ;  /* 0x000000ffff1f7224 */ /* 0x004fe400078e0008 */
[----:B---3--:R-:W-:Y:S01]  /*21e30*/  IMAD.MOV.U32 R30, RZ, RZ, R40 ;  /* 0x000000ffff1e7224 */ /* 0x008fe200078e0028 */
[----:B------:R-:W-:Y:S02]  /*21e40*/  MOV R28, R45 ;  /* 0x0000002d001c7202 */ /* 0x000fe40000000f00 */
[----:B------:R-:W2:Y:S01]  /*21e50*/  LDL.LU R45, [R1+0xfe0] ;  /* 0x000fe000012d7983 */ /* 0x000ea20000300800 */
[----:B------:R-:W-:-:S03]  /*21e60*/  IMAD.MOV.U32 R29, RZ, RZ, R44 ;  /* 0x000000ffff1d7224 */ /* 0x000fc600078e002c */
[----:B------:R-:W3:Y:S04]  /*21e70*/  LDL.LU R44, [R1+0xfdc] ;  /* 0x000fdc00012c7983 */ /* 0x000ee80000300800 */
[----:B------:R-:W2:Y:S04]  /*21e80*/  LDL.LU R40, [R1+0xfd8] ;  /* 0x000fd80001287983 */ /* 0x000ea80000300800 */
[----:B------:R-:W2:Y:S01]  /*21e90*/  LDL.LU R8, [R1+0xfd4] ;  /* 0x000fd40001087983 */ /* 0x000ea20000300800 */
[----:B----4-:R-:W-:-:S03]  /*21ea0*/  IMAD.MOV.U32 R24, RZ, RZ, R9 ;  /* 0x000000ffff187224 */ /* 0x010fc600078e0009 */
[----:B------:R-:W4:Y:S01]  /*21eb0*/  LDL.LU R9, [R1+0xfd0] ;  /* 0x000fd00001097983 */ /* 0x000f220000300800 */
[----:B------:R-:W-:-:S03]  /*21ec0*/  IMAD.MOV.U32 R25, RZ, RZ, R4 ;  /* 0x000000ffff197224 */ /* 0x000fc600078e0004 */
[----:B------:R-:W2:Y:S04]  /*21ed0*/  LDL.LU R4, [R1+0xfcc] ;  /* 0x000fcc0001047983 */ /* 0x000ea80000300800 */
[----:B------:R-:W3:Y:S04]  /*21ee0*/  LDL.LU R26, [R1+0x2e8] ;  /* 0x0002e800011a7983 */ /* 0x000ee80000300800 */
[----:B------:R-:W3:Y:S04]  /*21ef0*/  LDL.LU R27, [R1+0x2ec] ;  /* 0x0002ec00011b7983 */ /* 0x000ee80000300800 */
[----:B------:R-:W1:Y:S04]  /*21f00*/  LDL.LU R152, [R1+0x300] ;  /* 0x0003000001987983 */ /* 0x000e680000300800 */
[----:B------:R-:W1:Y:S01]  /*21f10*/  LDL.LU R153, [R1+0x304] ;  /* 0x0003040001997983 */ /* 0x000e620000300800 */
[----:B----4-:R-:W-:-:S03]  /*21f20*/  MOV R154, R9 ;  /* 0x00000009009a7202 */ /* 0x010fc60000000f00 */
[----:B------:R-:W4:Y:S01]  /*21f30*/  LDL.LU R9, [R1+0xfc8] ;  /* 0x000fc80001097983 */ /* 0x000f220000300800 */
[----:B--2---:R-:W-:-:S03]  /*21f40*/  IMAD.MOV.U32 R155, RZ, RZ, R4 ;  /* 0x000000ffff9b7224 */ /* 0x004fc600078e0004 */
[----:B------:R-:W2:Y:S04]  /*21f50*/  LDL.LU R4, [R1+0xfc4] ;  /* 0x000fc40001047983 */ /* 0x000ea80000300800 */
[----:B------:R-:W3:Y:S04]  /*21f60*/  LDL.LU R108, [R1+0x390] ;  /* 0x00039000016c7983 */ /* 0x000ee80000300800 */
[----:B------:R-:W3:Y:S04]  /*21f70*/  LDL.LU R109, [R1+0x394] ;  /* 0x00039400016d7983 */ /* 0x000ee80000300800 */
[----:B------:R-:W3:Y:S04]  /*21f80*/  LDL.LU R110, [R1+0x398] ;  /* 0x00039800016e7983 */ /* 0x000ee80000300800 */
[----:B------:R-:W3:Y:S01]  /*21f90*/  LDL.LU R111, [R1+0x39c] ;  /* 0x00039c00016f7983 */ /* 0x000ee20000300800 */
[----:B------:R-:W-:Y:S03]  /*21fa0*/  HMMA.1688.F32.TF32 R80, R20, R46, R96 ;  /* 0x0000002e1450723c */ /* 0x000fe60000081060 */
        /* <DEDUP_REMOVED lines=18> */
[----:B------:R-:W3:Y:S01]  /*220d0*/  LDL.LU R121, [R1+0x1b4] ;  /* 0x0001b40001797983 */ /* 0x000ee20000300800 */
[----:B----4-:R-:W-:-:S02]  /*220e0*/  IMAD.MOV.U32 R123, RZ, RZ, R9 ;  /* 0x000000ffff7b7224 */ /* 0x010fc400078e0009 */
[----:B--2---:R-:W-:Y:S02]  /*220f0*/  IMAD.MOV.U32 R122, RZ, RZ, R4 ;  /* 0x000000ffff7a7224 */ /* 0x004fe400078e0004 */
[----:B------:R-:W2:Y:S04]  /*22100*/  LDL.LU R4, [R1+0xfc0] ;  /* 0x000fc00001047983 */ /* 0x000ea80000300800 */
        /* <DEDUP_REMOVED lines=31> */
[----:B--2---:R-:W-:-:S02]  /*22300*/  IMAD.MOV.U32 R63, RZ, RZ, R4 ;  /* 0x000000ffff3f7224 */ /* 0x004fc400078e0004 */
[----:B----4-:R-:W-:Y:S02]  /*22310*/  IMAD.MOV.U32 R62, RZ, RZ, R9 ;  /* 0x000000ffff3e7224 */ /* 0x010fe400078e0009 */
[----:B------:R-:W2:Y:S04]  /*22320*/  LDL.LU R9, [R1+0xfb8] ;  /* 0x000fb80001097983 */ /* 0x000ea80000300800 */
[----:B------:R-:W4:Y:S01]  /*22330*/  LDL.LU R4, [R1+0xfb4] ;  /* 0x000fb40001047983 */ /* 0x000f220000300800 */
[----:B------:R-:W-:Y:S03]  /*22340*/  HMMA.1688.F32.TF32 R216, R12, R190, R132 ;  /* 0x000000be0cd8723c */ /* 0x000fe60000081084 */
[----:B------:R-:W4:Y:S04]  /*22350*/  LDL.LU R132, [R1+0x5f0] ;  /* 0x0005f00001847983 */ /* 0x000f280000300800 */
[----:B------:R-:W4:Y:S01]  /*22360*/  LDL.LU R133, [R1+0x5f4] ;  /* 0x0005f40001857983 */ /* 0x000f220000300800 */
[----:B------:R-:W-:Y:S03]  /*22370*/  HMMA.1688.F32.TF32 R140, R20, R10, R104 ;  /* 0x0000000a148c723c */ /* 0x000fe60000081068 */
[----:B------:R-:W4:Y:S04]  /*22380*/  LDL.LU R134, [R1+0x5f8] ;  /* 0x0005f80001867983 */ /* 0x000f280000300800 */
[----:B------:R-:W4:Y:S01]  /*22390*/  LDL.LU R135, [R1+0x5fc] ;  /* 0x0005fc0001877983 */ /* 0x000f220000300800 */
[----:B------:R-:W-:-:S03]  /*223a0*/  IMAD.MOV.U32 R244, RZ, RZ, R8 ;  /* 0x000000fffff47224 */ /* 0x000fc600078e0008 */
[----:B------:R-:W4:Y:S01]  /*223b0*/  LDL.LU R104, [R1+0x3f0] ;  /* 0x0003f00001687983 */ /* 0x000f220000300800 */
[----:B------:R-:W-:-:S03]  /*223c0*/  IMAD.MOV.U32 R245, RZ, RZ, R40 ;  /* 0x000000fffff57224 */ /* 0x000fc600078e0028 */
[----:B------:R-:W4:Y:S01]  /*223d0*/  LDL.LU R105, [R1+0x3f4] ;  /* 0x0003f40001697983 */ /* 0x000f220000300800 */
[----:B---3--:R-:W-:Y:S01]  /*223e0*/  IMAD.MOV.U32 R246, RZ, RZ, R44 ;  /* 0x000000fffff67224 */ /* 0x008fe200078e002c */
[----:B------:R-:W-:Y:S01]  /*223f0*/  MOV R212, R0 ;  /* 0x0000000000d47202 */ /* 0x000fe20000000f00 */
[----:B------:R-:W-:Y:S02]  /*22400*/  IMAD.MOV.U32 R247, RZ, RZ, R45 ;  /* 0x000000fffff77224 */ /* 0x000fe400078e002d */
[----:B------:R-:W-:Y:S02]  /*22410*/  IMAD.MOV.U32 R213, RZ, RZ, R241 ;  /* 0x000000ffffd57224 */ /* 0x000fe400078e00f1 */
[----:B------:R-:W-:Y:S02]  /*22420*/  IMAD.MOV.U32 R214, RZ, RZ, R252 ;  /* 0x000000ffffd67224 */ /* 0x000fe400078e00fc */
[----:B------:R-:W-:Y:S01]  /*22430*/  IMAD.MOV.U32 R215, RZ, RZ, R5 ;  /* 0x000000ffffd77224 */ /* 0x000fe200078e0005 */
[----:B------:R-:W-:Y:S07]  /*22440*/  HMMA.1688.F32.TF32 R224, R12, R182, R124 ;  /* 0x000000b60ce0723c */ /* 0x000fee000008107c */
[----:B------:R-:W-:Y:S01]  /*22450*/  IMAD.MOV.U32 R124, RZ, RZ, R2 ;  /* 0x000000ffff7c7224 */ /* 0x000fe200078e0002 */
[C---:B------:R-:W-:Y:S08]  /*22460*/  HMMA.1688.F32.TF32 R84, R20.reuse, R42, R92 ;  /* 0x0000002a1454723c */ /* 0x040ff0000008105c */
[----:B------:R-:W-:Y:S01]  /*22470*/  HMMA.1688.F32.TF32 R92, R20, R34, R236 ;  /* 0x00000022145c723c */ /* 0x000fe200000810ec */
[----:B--2---:R-:W-:Y:S01]  /*22480*/  IMAD.MOV.U32 R107, RZ, RZ, R9 ;  /* 0x000000ffff6b7224 */ /* 0x004fe200078e0009 */
[----:B----4-:R-:W-:-:S02]  /*22490*/  MOV R106, R4 ;  /* 0x00000004006a7202 */ /* 0x010fc40000000f00 */
[----:B------:R-:W2:Y:S04]  /*224a0*/  LDL.LU R4, [R1+0xfb0] ;  /* 0x000fb00001047983 */ /* 0x000ea80000300800 */
[----:B------:R-:W3:Y:S04]  /*224b0*/  LDL.LU R9, [R1+0xfac] ;  /* 0x000fac0001097983 */ /* 0x000ee80000300800 */
[----:B------:R-:W4:Y:S04]  /*224c0*/  LDL.LU R8, [R1+0xfa8] ;  /* 0x000fa80001087983 */ /* 0x000f280000300800 */
[----:B------:R-:W2:Y:S04]  /*224d0*/  LDL.LU R40, [R1+0xfa4] ;  /* 0x000fa40001287983 */ /* 0x000ea80000300800 */
[----:B------:R-:W2:Y:S04]  /*224e0*/  LDL.LU R44, [R1+0xfa0] ;  /* 0x000fa000012c7983 */ /* 0x000ea80000300800 */
[----:B------:R-:W2:Y:S04]  /*224f0*/  LDL.LU R45, [R1+0xf9c] ;  /* 0x000f9c00012d7983 */ /* 0x000ea80000300800 */
[----:B------:R-:W2:Y:S04]  /*22500*/  LDL.LU R0, [R1+0xf98] ;  /* 0x000f980001007983 */ /* 0x000ea80000300800 */
[----:B------:R-:W2:Y:S04]  /*22510*/  LDL.LU R241, [R1+0xf94] ;  /* 0x000f940001f17983 */ /* 0x000ea80000300800 */
[----:B------:R-:W3:Y:S04]  /*22520*/  LDL.LU R252, [R1+0xf90] ;  /* 0x000f900001fc7983 */ /* 0x000ee80000300800 */
[----:B------:R-:W4:Y:S04]  /*22530*/  LDL.LU R5, [R1+0xf8c] ;  /* 0x000f8c0001057983 */ /* 0x000f280000300800 */
[----:B------:R-:W4:Y:S04]  /*22540*/  LDL.LU R2, [R1+0xf88] ;  /* 0x000f880001027983 */ /* 0x000f280000300800 */
[----:B------:R-:W4:Y:S01]  /*22550*/  LDL.LU R236, [R1+0x600] ;  /* 0x0006000001ec7983 */ /* 0x000f220000300800 */
[C---:B------:R-:W-:Y:S08]  /*22560*/  HMMA.1688.F32.TF32 R64, R20.reuse, R166, R64 ;  /* 0x000000a61440723c */ /* 0x040ff00000081040 */
        /* <DEDUP_REMOVED lines=9> */
[----:B------:R-:W-:Y:S08]  /*22600*/  HMMA.1688.F32.TF32 R20, R20, R170, R156 ;  /* 0x000000aa1414723c */ /* 0x000ff0000008109c */
[C---:B-1----:R-:W-:Y:S08]  /*22610*/  HMMA.1688.F32.TF32 R152, R16.reuse, R166, R152 ;  /* 0x000000a61098723c */ /* 0x042ff00000081098 */
[C---:B------:R-:W-:Y:S08]  /*22620*/  HMMA.1688.F32.TF32 R244, R16.reuse, R162, R244 ;  /* 0x000000a210f4723c */ /* 0x040ff000000810f4 */
[C---:B------:R-:W-:Y:S08]  /*22630*/  HMMA.1688.F32.TF32 R24, R16.reuse, R198, R24 ;  /* 0x000000c61018723c */ /* 0x040ff00000081018 */
[----:B------:R-:W-:Y:S01]  /*22640*/  HMMA.1688.F32.TF32 R28, R16, R194, R28 ;  /* 0x000000c2101c723c */ /* 0x000fe2000008101c */
[----:B------:R-:W-:Y:S01]  /*22650*/  IMAD.MOV.U32 R125, RZ, RZ, R41 ;  /* 0x000000ffff7d7224 */ /* 0x000fe200078e0029 */
[----:B------:R-:W-:Y:S01]  /*22660*/  MOV R126, R37 ;  /* 0x00000025007e7202 */ /* 0x000fe20000000f00 */
[----:B------:R-:W-:-:S05]  /*22670*/  IMAD.MOV.U32 R127, RZ, RZ, R36 ;  /* 0x000000ffff7f7224 */ /* 0x000fca00078e0024 */
[C---:B------:R-:W-:Y:S08]  /*22680*/  HMMA.1688.F32.TF32 R248, R16.reuse, R190, R248 ;  /* 0x000000be10f8723c */ /* 0x040ff000000810f8 */
[C---:B------:R-:W-:Y:S08]  /*22690*/  HMMA.1688.F32.TF32 R212, R16.reuse, R186, R212 ;  /* 0x000000ba10d4723c */ /* 0x040ff000000810d4 */
[C---:B------:R-:W-:Y:S08]  /*226a0*/  HMMA.1688.F32.TF32 R208, R16.reuse, R182, R208 ;  /* 0x000000b610d0723c */ /* 0x040ff000000810d0 */
[----:B------:R-:W-:Y:S08]  /*226b0*/  HMMA.1688.F32.TF32 R204, R16, R178, R204 ;  /* 0x000000b210cc723c */ /* 0x000ff000000810cc */
[C---:B------:R-:W-:Y:S08]  /*226c0*/  HMMA.1688.F32.TF32 R68, R12.reuse, R42, R68 ;  /* 0x0000002a0c44723c */ /* 0x040ff00000081044 */
[C---:B------:R-:W-:Y:S08]  /*226d0*/  HMMA.1688.F32.TF32 R72, R12.reuse, R38, R72 ;  /* 0x000000260c48723c */ /* 0x040ff00000081048 */
[----:B------:R-:W-:Y:S01]  /*226e0*/  HMMA.1688.F32.TF32 R76, R12, R34, R76 ;  /* 0x000000220c4c723c */ /* 0x000fe2000008104c */
[----:B------:R-:W-:Y:S04]  /*226f0*/  LDS R12, [R3+0xc700] ;  /* 0x00c70000030c7984 */ /* 0x000fe80000000800 */
[----:B------:R-:W-:Y:S03]  /*22700*/  LDS R14, [R3+0xe700] ;  /* 0x00e70000030e7984 */ /* 0x000fe60000000800 */
[C---:B------:R-:W-:Y:S01]  /*22710*/  HMMA.1688.F32.TF32 R200, R16.reuse, R174, R200 ;  /* 0x000000ae10c8723c */ /* 0x040fe200000810c8 */
[----:B------:R-:W-:Y:S04]  /*22720*/  LDS R13, [R240+0xc700] ;  /* 0x00c70000f00d7984 */ /* 0x000fe80000000800 */
[----:B------:R-:W1:Y:S03]  /*22730*/  LDS R15, [R240+0xe700] ;  /* 0x00e70000f00f7984 */ /* 0x000e660000000800 */
[C---:B------:R-:W-:Y:S08]  /*22740*/  HMMA.1688.F32.TF32 R132, R16.reuse, R10, R132 ;  /* 0x0000000a1084723c */ /* 0x040ff00000081084 */
[C---:B------:R-:W-:Y:S08]  /*22750*/  HMMA.1688.F32.TF32 R128, R16.reuse, R6, R128 ;  /* 0x000000061080723c */ /* 0x040ff00000081080 */
[C---:B------:R-:W-:Y:S08]  /*22760*/  HMMA.1688.F32.TF32 R96, R16.reuse, R46, R96 ;  /* 0x0000002e1060723c */ /* 0x040ff00000081060 */
[C---:B------:R-:W-:Y:S08]  /*22770*/  HMMA.1688.F32.TF32 R100, R16.reuse, R42, R100 ;  /* 0x0000002a1064723c */ /* 0x040ff00000081064 */
[C---:B------:R-:W-:Y:S08]  /*22780*/  HMMA.1688.F32.TF32 R104, R16.reuse, R38, R104 ;  /* 0x000000261068723c */ /* 0x040ff00000081068 */
[C---:B------:R-:W-:Y:S08]  /*22790*/  HMMA.1688.F32.TF32 R108, R16.reuse, R34, R108 ;  /* 0x00000022106c723c */ /* 0x040ff0000008106c */
[----:B------:R-:W-:Y:S01]  /*227a0*/  HMMA.1688.F32.TF32 R16, R16, R170, R124 ;  /* 0x000000aa1010723c */ /* 0x000fe2000008107c */
[----:B--2---:R-:W-:-:S02]  /*227b0*/  IMAD.MOV.U32 R237, RZ, RZ, R241 ;  /* 0x000000ffffed7224 */ /* 0x004fc400078e00f1 */
[----:B------:R-:W2:Y:S01]  /*227c0*/  LDL.LU R241, [R1+0xf84] ;  /* 0x000f840001f17983 */ /* 0x000ea20000300800 */
[----:B---3--:R-:W-:-:S03]  /*227d0*/  IMAD.MOV.U32 R238, RZ, RZ, R252 ;  /* 0x000000ffffee7224 */ /* 0x008fc600078e00fc */
[----:B------:R-:W2:Y:S04]  /*227e0*/  LDL.LU R252, [R1+0xf80] ;  /* 0x000f800001fc7983 */ /* 0x000ea80000300800 */
[----:B------:R-:W-:Y:S04]  /*227f0*/  STL.64 [R1+0x5d0], R64 ;  /* 0x0005d04001007387 */ /* 0x000fe80000100a00 */
[----:B------:R1:W-:Y:S04]  /*22800*/  STL.64 [R1+0x5d8], R66 ;  /* 0x0005d84201007387 */ /* 0x0003e80000100a00 */
[----:B-1----:R1:W5:Y:S04]  /*22810*/  LDL.LU.64 R66, [R1+0xf78] ;  /* 0x000f780001427983 */ /* 0x0023680000300a00 */
[----:B------:R1:W5:Y:S04]  /*22820*/  LDL.LU.64 R64, [R1+0xf70] ;  /* 0x000f700001407983 */ /* 0x0003680000300a00 */
        /* <DEDUP_REMOVED lines=32> */
[----:B------:R1:W5:Y:S04]  /*22a30*/  LDL.LU.64 R158, [R1+0xee8] ;  /* 0x000ee800019e7983 */ /* 0x0003680000300a00 */
[----:B------:R1:W5:Y:S04]  /*22a40*/  LDL.LU.64 R156, [R1+0xee0] ;  /* 0x000ee000019c7983 */ /* 0x0003680000300a00 */
[----:B------:R1:W-:Y:S04]  /*22a50*/  STL.64 [R1+0x100], R20 ;  /* 0x0001001401007387 */ /* 0x0003e80000100a00 */
[----:B------:R-:W-:Y:S04]  /*22a60*/  STL.64 [R1+0x108], R22 ;  /* 0x0001081601007387 */ /* 0x000fe80000100a00 */
[----:B-1----:R-:W2:Y:S04]  /*22a70*/  LDL.LU R20, [R1+0x950] ;  /* 0x0009500001147983 */ /* 0x002ea80000300800 */
        /* <DEDUP_REMOVED lines=13> */
[----:B------:R1:W-:Y:S01]  /*22b50*/  STL.64 [R1+0x268], R30 ;  /* 0x0002681e01007387 */ /* 0x0003e20000100a00 */
[----:B----4-:R-:W-:-:S03]  /*22b60*/  IMAD.MOV.U32 R239, RZ, RZ, R5 ;  /* 0x000000ffffef7224 */ /* 0x010fc600078e0005 */
[----:B-1----:R1:W5:Y:S04]  /*22b70*/  LDL.LU.64 R30, [R1+0xea8] ;  /* 0x000ea800011e7983 */ /* 0x0023680000300a00 */
[----:B------:R1:W5:Y:S04]  /*22b80*/  LDL.LU.64 R28, [R1+0xea0] ;  /* 0x000ea000011c7983 */ /* 0x0003680000300a00 */
[----:B------:R-:W-:Y:S04]  /*22b90*/  STL.64 [R1+0x250], R248 ;  /* 0x000250f801007387 */ /* 0x000fe80000100a00 */
[----:B------:R-:W-:Y:S04]  /*22ba0*/  STL.64 [R1+0x258], R250 ;  /* 0x000258fa01007387 */ /* 0x000fe80000100a00 */
[----:B------:R-:W-:Y:S04]  /*22bb0*/  STL.64 [R1+0x240], R212 ;  /* 0x000240d401007387 */ /* 0x000fe80000100a00 */
[----:B------:R-:W-:Y:S04]  /*22bc0*/  STL.64 [R1+0x248], R214 ;  /* 0x000248d601007387 */ /* 0x000fe80000100a00 */
[----:B------:R-:W-:Y:S04]  /*22bd0*/  STL.64 [R1+0x530], R208 ;  /* 0x000530d001007387 */ /* 0x000fe80000100a00 */
[----:B------:R4:W-:Y:S04]  /*22be0*/  STL.64 [R1+0x538], R210 ;  /* 0x000538d201007387 */ /* 0x0009e80000100a00 */
[----:B------:R-:W-:Y:S04]  /*22bf0*/  STL.64 [R1+0x520], R204 ;  /* 0x000520cc01007387 */ /* 0x000fe80000100a00 */
[----:B------:R-:W-:Y:S04]  /*22c00*/  STL.64 [R1+0x528], R206 ;  /* 0x000528ce01007387 */ /* 0x000fe80000100a00 */
[----:B------:R-:W3:Y:S04]  /*22c10*/  LDL R5, [R1+0xe78] ;  /* 0x000e780001057983 */ /* 0x000ee80000100800 */
[----:B------:R-:W-:Y:S01]  /*22c20*/  STL.64 [R1+0x400], R200 ;  /* 0x000400c801007387 */ /* 0x000fe20000100a00 */
[----:B------:R-:W-:-:S03]  /*22c30*/  IMAD.MOV.U32 R124, RZ, RZ, R2 ;  /* 0x000000ffff7c7224 */ /* 0x000fc600078e0002 */
[----:B------:R-:W-:Y:S04]  /*22c40*/  STL.64 [R1+0x408], R202 ;  /* 0x000408ca01007387 */ /* 0x000fe80000100a00 */
[----:B------:R-:W3:Y:S04]  /*22c50*/  LDL R21, [R1+0xe54] ;  /* 0x000e540001157983 */ /* 0x000ee80000100800 */
[----:B------:R-:W-:Y:S04]  /*22c60*/  STL.64 [R1+0x390], R16 ;  /* 0x0003901001007387 */ /* 0x000fe80000100a00 */
[----:B------:R1:W-:Y:S04]  /*22c70*/  STL.64 [R1+0x398], R18 ;  /* 0x0003981201007387 */ /* 0x0003e80000100a00 */
[----:B------:R-:W3:Y:S01]  /*22c80*/  LDL.LU R2, [R1+0xe98] ;  /* 0x000e980001027983 */ /* 0x000ee20000300800 */
[----:B------:R-:W-:-:S03]  /*22c90*/  MOV R125, R0 ;  /* 0x00000000007d7202 */ /* 0x000fc60000000f00 */
[----:B------:R-:W3:Y:S01]  /*22ca0*/  LDL.LU R0, [R1+0xe94] ;  /* 0x000e940001007983 */ /* 0x000ee20000300800 */
[----:B----4-:R-:W-:Y:S03]  /*22cb0*/  HMMA.1688.F32.TF32 R208, R12, R6, R236 ;  /* 0x000000060cd0723c */ /* 0x010fe600000810ec */
[----:B-1----:R-:W4:Y:S04]  /*22cc0*/  LDL R19, [R1+0xe74] ;  /* 0x000e740001137983 */ /* 0x002f280000100800 */
[----:B------:R-:W-:Y:S01]  /*22cd0*/  IMAD.MOV.U32 R237, RZ, RZ, R8 ;  /* 0x000000ffffed7224 */ /* 0x000fe200078e0008 */
[----:B------:R-:W4:Y:S01]  /*22ce0*/  LDL R18, [R1+0xe58] ;  /* 0x000e580001127983 */ /* 0x000f220000100800 */
[----:B------:R-:W-:Y:S01]  /*22cf0*/  IMAD.MOV.U32 R8, RZ, RZ, 0x1f ;  /* 0x0000001fff087424 */ /* 0x000fe200078e00ff */
[----:B------:R-:W-:-:S02]  /*22d00*/  MOV R238, R9 ;  /* 0x0000000900ee7202 */ /* 0x000fc40000000f00 */
[----:B------:R-:W4:Y:S02]  /*22d10*/  LDL R9, [R1+0xe70] ;  /* 0x000e700001097983 */ /* 0x000f240000100800 */
[----:B------:R-:W-:Y:S02]  /*22d20*/  IADD3 R8, R8, c[0x0][0x180], RZ ;  /* 0x0000600008087a10 */ /* 0x000fe40007ffe0ff */
[----:B------:R-:W4:Y:S02]  /*22d30*/  LDL R17, [R1+0xe6c] ;  /* 0x000e6c0001117983 */ /* 0x000f240000100800 */
[----:B------:R-:W-:Y:S01]  /*22d40*/  SHF.R.S32.HI R3, RZ, 0x1f, R8 ;  /* 0x0000001fff037819 */ /* 0x000fe20000011408 */
[----:B------:R-:W-:Y:S01]  /*22d50*/  HMMA.1688.F32.TF32 R204, R12, R10, R112 ;  /* 0x0000000a0ccc723c */ /* 0x000fe20000081070 */
[----:B------:R-:W4:Y:S02]  /*22d60*/  LDL R10, [R1+0xe60] ;  /* 0x000e6000010a7983 */ /* 0x000f240000100800 */
[----:B------:R-:W-:-:S02]  /*22d70*/  LEA.HI R3, R3, R8, RZ, 0x5 ;  /* 0x0000000803037211 */ /* 0x000fc400078f28ff */
[----:B------:R-:W4:Y:S04]  /*22d80*/  LDL R8, [R1+0xe5c] ;  /* 0x000e5c0001087983 */ /* 0x000f280000100800 */
[----:B------:R-:W4:Y:S04]  /*22d90*/  LDL R7, [R1+0x9d0] ;  /* 0x0009d00001077983 */ /* 0x000f280000100800 */
[----:B------:R-:W1:Y:S01]  /*22da0*/  S2R R36, SR_TID.X ;  /* 0x0000000000247919 */ /* 0x000e620000002100 */
[----:B------:R-:W-:-:S03]  /*22db0*/  SHF.R.S32.HI R3, RZ, 0x5, R3 ;  /* 0x00000005ff037819 */ /* 0x000fc60000011403 */
[----:B------:R-:W4:Y:S01]  /*22dc0*/  LDL R112, [R1+0x9d4] ;  /* 0x0009d40001707983 */ /* 0x000f220000100800 */
[----:B------:R-:W-:Y:S02]  /*22dd0*/  IADD3 R3, R3, -0x5, RZ ;  /* 0xfffffffb03037810 */ /* 0x000fe40007ffe0ff */
[----:B--2---:R-:W-:Y:S01]  /*22de0*/  ISETP.GT.AND P1, PT, R241, RZ, PT ;  /* 0x000000fff100720c */ /* 0x004fe20003f24270 */
[----:B------:R-:W2:Y:S01]  /*22df0*/  LDL R23, [R1+0x9d8] ;  /* 0x0009d80001177983 */ /* 0x000ea20000100800 */
[----:B------:R-:W-:Y:S02]  /*22e00*/  IMAD.MOV.U32 R239, RZ, RZ, R4 ;  /* 0x000000ffffef7224 */ /* 0x000fe400078e0004 */
[----:B------:R-:W-:Y:S01]  /*22e10*/  SEL R4, RZ, 0x4, !P1 ;  /* 0x00000004ff047807 */ /* 0x000fe20004800000 */
[----:B------:R-:W2:Y:S04]  /*22e20*/  LDL R16, [R1+0x9dc] ;  /* 0x0009dc0001107983 */ /* 0x000ea80000100800 */
[----:B------:R-:W2:Y:S04]  /*22e30*/  LDL R11, [R1+0x9e0] ;  /* 0x0009e000010b7983 */ /* 0x000ea80000100800 */
[----:B------:R-:W2:Y:S01]  /*22e40*/  LDL R6, [R1+0x9e4] ;  /* 0x0009e40001067983 */ /* 0x000ea20000100800 */
[----:B-1----:R-:W-:-:S03]  /*22e50*/  LOP3.LUT R37, R36, 0x7f, RZ, 0xc0, !PT ;  /* 0x0000007f24257812 */ /* 0x002fc600078ec0ff */
[----:B------:R-:W2:Y:S02]  /*22e60*/  LDL R113, [R1+0xbd0] ;  /* 0x000bd00001717983 */ /* 0x000ea40000100800 */
[----:B------:R-:W-:Y:S02]  /*22e70*/  IMAD.SHL.U32 R22, R37, 0x4, RZ ;  /* 0x0000000425167824 */ /* 0x000fe400078e00ff */
[----:B------:R-:W-:Y:S01]  /*22e80*/  BAR.SYNC.DEFER_BLOCKING 0x0 ;  /* 0x0000000000007b1d */ /* 0x000fe20000010000 */
[----:B------:R-:W-:Y:S02]  /*22e90*/  ISETP.GE.AND P0, PT, R20, R3, PT ;  /* 0x000000031400720c */ /* 0x000fe40003f06270 */
[----:B------:R-:W-:Y:S02]  /*22ea0*/  IADD3 R3, R252, 0x1, RZ ;  /* 0x00000001fc037810 */ /* 0x000fe40007ffe0ff */
[----:B------:R-:W-:Y:S02]  /*22eb0*/  SEL R4, R4, RZ, !P0 ;  /* 0x000000ff04047207 */ /* 0x000fe40004000000 */
[----:B------:R-:W-:-:S02]  /*22ec0*/  ISETP.GT.AND P2, PT, R3, 0x4, PT ;  /* 0x000000040300780c */ /* 0x000fc40003f44270 */
[----:B------:R-:W-:Y:S02]  /*22ed0*/  ISETP.NE.U32.AND P1, PT, R4, RZ, PT ;  /* 0x000000ff0400720c */ /* 0x000fe40003f25070 */
[----:B------:R-:W-:-:S05]  /*22ee0*/  SEL R252, R3, RZ, !P2 ;  /* 0x000000ff03fc7207 */ /* 0x000fca0005000000 */
[----:B------:R-:W-:Y:S01]  /*22ef0*/  IMAD R3, R252, 0x10000, R22 ;  /* 0x00010000fc037824 */ /* 0x000fe200078e0216 */
[----:B---3--:R-:W-:-:S05]  /*22f00*/  IADD3 R4, P3, R2, R5, RZ ;  /* 0x0000000502047210 */ /* 0x008fca0007f7e0ff */
[----:B------:R-:W-:Y:S02]  /*22f10*/  IMAD.X R5, R0, 0x1, R21, P3 ;  /* 0x0000000100057824 */ /* 0x000fe400018e0615 */
[----:B------:R-:W3:Y:S04]  /*22f20*/  LDL R21, [R1+0x9e8] ;  /* 0x0009e80001157983 */ /* 0x000ee80000100800 */
[----:B------:R-:W-:Y:S01]  /*22f30*/  @!PT LDS RZ, [RZ] ;  /* 0x00000000fffff984 */ /* 0x000fe20000000800 */
[----:B------:R-:W-:Y:S01]  /*22f40*/  @!PT LDS RZ, [RZ] ;  /* 0x00000000fffff984 */ /* 0x000fe20000000800 */
[----:B------:R-:W-:Y:S01]  /*22f50*/  @!PT LDS RZ, [RZ] ;  /* 0x00000000fffff984 */ /* 0x000fe20000000800 */
[----:B------:R4:W-:Y:S02]  /*22f60*/  LDGSTS.E [R3], [R4.64], P1 ;  /* 0x0000000004037fae */ /* 0x0009e40008921844 */
[----:B----4-:R-:W-:Y:S02]  /*22f70*/  IADD3 R4, P2, R2, R19, RZ ;  /* 0x0000001302047210 */ /* 0x010fe40007f5e0ff */
[----:B------:R-:W4:Y:S03]  /*22f80*/  LDL R19, [R1+0xa54] ;  /* 0x000a540001137983 */ /* 0x000f260000100800 */
[----:B------:R-:W-:-:S02]  /*22f90*/  IMAD.X R5, R0, 0x1, R18, P2 ;  /* 0x0000000100057824 */ /* 0x000fc400010e0612 */
[----:B------:R-:W4:Y:S04]  /*22fa0*/  LDL R18, [R1+0xa58] ;  /* 0x000a580001127983 */ /* 0x000f280000100800 */
[----:B------:R1:W-:Y:S02]  /*22fb0*/  LDGSTS.E [R3+0x200], [R4.64], P1 ;  /* 0x0020000004037fae */ /* 0x0003e40008921844 */
[----:B-1----:R-:W-:Y:S02]  /*22fc0*/  IADD3 R4, P2, R2, R9, RZ ;  /* 0x0000000902047210 */ /* 0x002fe40007f5e0ff */
[----:B------:R-:W4:Y:S02]  /*22fd0*/  LDL R9, [R1+0x9ec] ;  /* 0x0009ec0001097983 */ /* 0x000f240000100800 */
[----:B------:R-:W-:-:S02]  /*22fe0*/  IADD3.X R5, R0, R8, RZ, P2, !PT ;  /* 0x0000000800057210 */ /* 0x000fc400017fe4ff */
[----:B------:R-:W4:Y:S01]  /*22ff0*/  LDL R8, [R1+0xa50] ;  /* 0x000a500001087983 */ /* 0x000f220000100800 */
[----:B------:R-:W-:-:S03]  /*23000*/  ISETP.GT.AND P2, PT, R241, 0x4, PT ;  /* 0x00000004f100780c */ /* 0x000fc60003f44270 */
[----:B------:R1:W-:Y:S02]  /*23010*/  LDGSTS.E [R3+0x400], [R4.64], P1 ;  /* 0x0040000004037fae */ /* 0x0003e40008921844 */
[----:B-1----:R-:W-:-:S04]  /*23020*/  SEL R4, RZ, 0x4, !P2 ;  /* 0x00000004ff047807 */ /* 0x002fc80005000000 */
[----:B------:R-:W-:-:S04]  /*23030*/  SEL R4, R4, RZ, !P0 ;  /* 0x000000ff04047207 */ /* 0x000fc80004000000 */
[----:B------:R-:W-:Y:S02]  /*23040*/  ISETP.NE.U32.AND P2, PT, R4, RZ, PT ;  /* 0x000000ff0400720c */ /* 0x000fe40003f45070 */
[----:B------:R-:W-:Y:S02]  /*23050*/  IADD3 R4, P3, R2, R17, RZ ;  /* 0x0000001102047210 */ /* 0x000fe40007f7e0ff */
[----:B------:R-:W4:Y:S03]  /*23060*/  LDL R17, [R1+0xa5c] ;  /* 0x000a5c0001117983 */ /* 0x000f260000100800 */
[----:B------:R-:W-:Y:S02]  /*23070*/  IMAD.X R5, R0, 0x1, R10, P3 ;  /* 0x0000000100057824 */ /* 0x000fe400018e060a */
[----:B------:R-:W4:Y:S04]  /*23080*/  LDL R10, [R1+0xa60] ;  /* 0x000a6000010a7983 */ /* 0x000f280000100800 */
[----:B------:R1:W-:Y:S02]  /*23090*/  LDGSTS.E [R3+0x600], [R4.64], P1 ;  /* 0x0060000004037fae */ /* 0x0003e40008921844 */
[----:B-1----:R-:W-:-:S02]  /*230a0*/  IADD3 R4, P1, R2, R7, RZ ;  /* 0x0000000702047210 */ /* 0x002fc40007f3e0ff */
[----:B------:R-:W4:Y:S03]  /*230b0*/  LDL R7, [R1+0xa64] ;  /* 0x000a640001077983 */ /* 0x000f260000100800 */
[----:B------:R-:W-:Y:S02]  /*230c0*/  IMAD.X R5, R0, 0x1, R112, P1 ;  /* 0x0000000100057824 */ /* 0x000fe400008e0670 */
[----:B------:R-:W4:Y:S04]  /*230d0*/  LDL R112, [R1+0xad4] ;  /* 0x000ad40001707983 */ /* 0x000f280000100800 */
[----:B------:R2:W-:Y:S02]  /*230e0*/  LDGSTS.E [R3+0x2000], [R4.64], P2 ;  /* 0x0200000004037fae */ /* 0x0005e40009121844 */
[----:B--2---:R-:W-:-:S02]  /*230f0*/  IADD3 R4, P1, R2, R23, RZ ;  /* 0x0000001702047210 */ /* 0x004fc40007f3e0ff */
[----:B------:R-:W2:Y:S03]  /*23100*/  LDL R23, [R1+0xad8] ;  /* 0x000ad80001177983 */ /* 0x000ea60000100800 */
[----:B------:R-:W-:Y:S02]  /*23110*/  IMAD.X R5, R0, 0x1, R16, P1 ;  /* 0x0000000100057824 */ /* 0x000fe400008e0610 */
[----:B------:R-:W2:Y:S04]  /*23120*/  LDL R16, [R1+0xa68] ;  /* 0x000a680001107983 */ /* 0x000ea80000100800 */
[----:B------:R1:W-:Y:S02]  /*23130*/  LDGSTS.E [R3+0x2200], [R4.64], P2 ;  /* 0x0220000004037fae */ /* 0x0003e40009121844 */
[----:B-1----:R-:W-:-:S02]  /*23140*/  IADD3 R4, P1, R2, R11, RZ ;  /* 0x0000000b02047210 */ /* 0x002fc40007f3e0ff */
[----:B------:R-:W2:Y:S03]  /*23150*/  LDL R11, [R1+0xa6c] ;  /* 0x000a6c00010b7983 */ /* 0x000ea60000100800 */
[----:B------:R-:W-:Y:S02]  /*23160*/  IMAD.X R5, R0, 0x1, R6, P1 ;  /* 0x0000000100057824 */ /* 0x000fe400008e0606 */
[----:B------:R-:W2:Y:S01]  /*23170*/  LDL R6, [R1+0xad0] ;  /* 0x000ad00001067983 */ /* 0x000ea20000100800 */
[----:B------:R-:W-:-:S03]  /*23180*/  ISETP.GT.AND P1, PT, R241, 0x8, PT ;  /* 0x00000008f100780c */ /* 0x000fc60003f24270 */
[----:B------:R1:W-:Y:S02]  /*23190*/  LDGSTS.E [R3+0x2400], [R4.64], P2 ;  /* 0x0240000004037fae */ /* 0x0003e40009121844 */
[----:B-1----:R-:W-:-:S04]  /*231a0*/  SEL R4, RZ, 0x4, !P1 ;  /* 0x00000004ff047807 */ /* 0x002fc80004800000 */
[----:B------:R-:W-:-:S04]  /*231b0*/  SEL R4, R4, RZ, !P0 ;  /* 0x000000ff04047207 */ /* 0x000fc80004000000 */
[----:B------:R-:W-:Y:S02]  /*231c0*/  ISETP.NE.U32.AND P1, PT, R4, RZ, PT ;  /* 0x000000ff0400720c */ /* 0x000fe40003f25070 */
[----:B---3--:R-:W-:Y:S02]  /*231d0*/  IADD3 R4, P3, R2, R21, RZ ;  /* 0x0000001502047210 */ /* 0x008fe40007f7e0ff */
[----:B------:R-:W3:Y:S03]  /*231e0*/  LDL R21, [R1+0xadc] ;  /* 0x000adc0001157983 */ /* 0x000ee60000100800 */
[----:B----4-:R-:W-:Y:S02]  /*231f0*/  IMAD.X R5, R0, 0x1, R9, P3 ;  /* 0x0000000100057824 */ /* 0x010fe400018e0609 */
[----:B------:R-:W4:Y:S04]  /*23200*/  LDL R9, [R1+0xae0] ;  /* 0x000ae00001097983 */ /* 0x000f280000100800 */
[----:B------:R1:W-:Y:S02]  /*23210*/  LDGSTS.E [R3+0x2600], [R4.64], P2 ;  /* 0x0260000004037fae */ /* 0x0003e40009121844 */
[----:B-1----:R-:W-:-:S02]  /*23220*/  IADD3 R4, P2, R2, R8, RZ ;  /* 0x0000000802047210 */ /* 0x002fc40007f5e0ff */
[----:B------:R-:W4:Y:S02]  /*23230*/  LDL R8, [R1+0xae4] ;  /* 0x000ae40001087983 */ /* 0x000f240000100800 */
[----:B------:R-:W-:Y:S02]  /*23240*/  IADD3.X R5, R0, R19, RZ, P2, !PT ;  /* 0x0000001300057210 */ /* 0x000fe400017fe4ff */
[----:B------:R-:W4:Y:S04]  /*23250*/  LDL R19, [R1+0xae8] ;  /* 0x000ae80001137983 */ /* 0x000f280000100800 */
[----:B------:R1:W-:Y:S02]  /*23260*/  LDGSTS.E [R3+0x4000], [R4.64], P1 ;  /* 0x0400000004037fae */ /* 0x0003e40008921844 */
[----:B-1----:R-:W-:-:S02]  /*23270*/  IADD3 R4, P2, R2, R18, RZ ;  /* 0x0000001202047210 */ /* 0x002fc40007f5e0ff */
[----:B------:R-:W4:Y:S03]  /*23280*/  LDL R18, [R1+0xb54] ;  /* 0x000b540001127983 */ /* 0x000f260000100800 */
[----:B------:R-:W-:Y:S02]  /*23290*/  IMAD.X R5, R0, 0x1, R17, P2 ;  /* 0x0000000100057824 */ /* 0x000fe400010e0611 */
[----:B------:R-:W4:Y:S04]  /*232a0*/  LDL R17, [R1+0xb58] ;  /* 0x000b580001117983 */ /* 0x000f280000100800 */
[----:B------:R1:W-:Y:S02]  /*232b0*/  LDGSTS.E [R3+0x4200], [R4.64], P1 ;  /* 0x0420000004037fae */ /* 0x0003e40008921844 */
[----:B-1----:R-:W-:-:S02]  /*232c0*/  IADD3 R4, P2, R2, R10, RZ ;  /* 0x0000000a02047210 */ /* 0x002fc40007f5e0ff */
[----:B------:R-:W4:Y:S03]  /*232d0*/  LDL R10, [R1+0xaec] ;  /* 0x000aec00010a7983 */ /* 0x000f260000100800 */
[----:B------:R-:W-:Y:S02]  /*232e0*/  IMAD.X R5, R0, 0x1, R7, P2 ;  /* 0x0000000100057824 */ /* 0x000fe400010e0607 */
[----:B------:R-:W4:Y:S01]  /*232f0*/  LDL R7, [R1+0xb50] ;  /* 0x000b500001077983 */ /* 0x000f220000100800 */
[----:B------:R-:W-:-:S03]  /*23300*/  ISETP.GT.AND P2, PT, R241, 0xc, PT ;  /* 0x0000000cf100780c */ /* 0x000fc60003f44270 */
[----:B------:R1:W-:Y:S02]  /*23310*/  LDGSTS.E [R3+0x4400], [R4.64], P1 ;  /* 0x0440000004037fae */ /* 0x0003e40008921844 */
[----:B-1----:R-:W-:-:S04]  /*23320*/  SEL R4, RZ, 0x4, !P2 ;  /* 0x00000004ff047807 */ /* 0x002fc80005000000 */
[----:B------:R-:W-:-:S04]  /*23330*/  SEL R4, R4, RZ, !P0 ;  /* 0x000000ff04047207 */ /* 0x000fc80004000000 */
[----:B------:R-:W-:Y:S02]  /*23340*/  ISETP.NE.U32.AND P2, PT, R4, RZ, PT ;  /* 0x000000ff0400720c */ /* 0x000fe40003f45070 */
[----:B--2---:R-:W-:Y:S02]  /*23350*/  IADD3 R4, P3, R2, R16, RZ ;  /* 0x0000001002047210 */ /* 0x004fe40007f7e0ff */
[----:B------:R-:W2:Y:S03]  /*23360*/  LDL R16, [R1+0xb5c] ;  /* 0x000b5c0001107983 */ /* 0x000ea60000100800 */
[----:B------:R-:W-:Y:S02]  /*23370*/  IMAD.X R5, R0, 0x1, R11, P3 ;  /* 0x0000000100057824 */ /* 0x000fe400018e060b */
[----:B------:R-:W2:Y:S04]  /*23380*/  LDL R11, [R1+0xb60] ;  /* 0x000b6000010b7983 */ /* 0x000ea80000100800 */
[----:B------:R1:W-:Y:S02]  /*23390*/  LDGSTS.E [R3+0x4600], [R4.64], P1 ;  /* 0x0460000004037fae */ /* 0x0003e40008921844 */
[----:B-1----:R-:W-:-:S02]  /*233a0*/  IADD3 R4, P1, R2, R6, RZ ;  /* 0x0000000602047210 */ /* 0x002fc40007f3e0ff */
[----:B------:R-:W2:Y:S03]  /*233b0*/  LDL R6, [R1+0xb64] ;  /* 0x000b640001067983 */ /* 0x000ea60000100800 */
[----:B------:R-:W-:Y:S02]  /*233c0*/  IMAD.X R5, R0, 0x1, R112, P1 ;  /* 0x0000000100057824 */ /* 0x000fe400008e0670 */
[----:B------:R-:W2:Y:S04]  /*233d0*/  LDL R112, [R1+0xbd4] ;  /* 0x000bd40001707983 */ /* 0x000ea80000100800 */
[----:B------:R1:W-:Y:S02]  /*233e0*/  LDGSTS.E [R3+0x6000], [R4.64], P2 ;  /* 0x0600000004037fae */ /* 0x0003e40009121844 */
[----:B-1----:R-:W-:-:S02]  /*233f0*/  IADD3 R4, P1, R2, R23, RZ ;  /* 0x0000001702047210 */ /* 0x002fc40007f3e0ff */
[----:B------:R-:W2:Y:S03]  /*23400*/  LDL R23, [R1+0xbd8] ;  /* 0x000bd80001177983 */ /* 0x000ea60000100800 */
[----:B---3--:R-:W-:Y:S02]  /*23410*/  IMAD.X R5, R0, 0x1, R21, P1 ;  /* 0x0000000100057824 */ /* 0x008fe400008e0615 */
[----:B------:R-:W3:Y:S04]  /*23420*/  LDL R21, [R1+0xbdc] ;  /* 0x000bdc0001157983 */ /* 0x000ee80000100800 */
[----:B------:R4:W-:Y:S02]  /*23430*/  LDGSTS.E [R3+0x6200], [R4.64], P2 ;  /* 0x0620000004037fae */ /* 0x0009e40009121844 */
[----:B----4-:R-:W-:-:S02]  /*23440*/  IADD3 R4, P1, R2, R9, RZ ;  /* 0x0000000902047210 */ /* 0x010fc40007f3e0ff */
[----:B------:R-:W4:Y:S02]  /*23450*/  LDL R9, [R1+0xb68] ;  /* 0x000b680001097983 */ /* 0x000f240000100800 */
[----:B------:R-:W-:Y:S02]  /*23460*/  IADD3.X R5, R0, R8, RZ, P1, !PT ;  /* 0x0000000800057210 */ /* 0x000fe40000ffe4ff */
[----:B------:R-:W3:Y:S01]  /*23470*/  LDL R8, [R1+0xb6c] ;  /* 0x000b6c0001087983 */ /* 0x000ee20000100800 */
[----:B------:R-:W-:-:S03]  /*23480*/  ISETP.GT.AND P1, PT, R241, 0x10, PT ;  /* 0x00000010f100780c */ /* 0x000fc60003f24270 */
[----:B------:R1:W-:Y:S02]  /*23490*/  LDGSTS.E [R3+0x6400], [R4.64], P2 ;  /* 0x0640000004037fae */ /* 0x0003e40009121844 */
[----:B-1----:R-:W-:-:S04]  /*234a0*/  SEL R4, RZ, 0x4, !P1 ;  /* 0x00000004ff047807 */ /* 0x002fc80004800000 */
[----:B------:R-:W-:-:S04]  /*234b0*/  SEL R4, R4, RZ, !P0 ;  /* 0x000000ff04047207 */ /* 0x000fc80004000000 */
[----:B------:R-:W-:Y:S02]  /*234c0*/  ISETP.NE.U32.AND P1, PT, R4, RZ, PT ;  /* 0x000000ff0400720c */ /* 0x000fe40003f25070 */
[----:B------:R-:W-:Y:S02]  /*234d0*/  IADD3 R4, P3, R2, R19, RZ ;  /* 0x0000001302047210 */ /* 0x000fe40007f7e0ff */
[----:B------:R-:W3:Y:S03]  /*234e0*/  LDL R19, [R1+0xbe8] ;  /* 0x000be80001137983 */ /* 0x000ee60000100800 */
[----:B------:R-:W-:Y:S02]  /*234f0*/  IMAD.X R5, R0, 0x1, R10, P3 ;  /* 0x0000000100057824 */ /* 0x000fe400018e060a */
[----:B------:R-:W3:Y:S04]  /*23500*/  LDL R10, [R1+0xbe0] ;  /* 0x000be000010a7983 */ /* 0x000ee80000100800 */
[----:B------:R1:W-:Y:S02]  /*23510*/  LDGSTS.E [R3+0x6600], [R4.64], P2 ;  /* 0x0660000004037fae */ /* 0x0003e40009121844 */
[----:B-1----:R-:W-:-:S02]  /*23520*/  IADD3 R4, P2, R2, R7, RZ ;  /* 0x0000000702047210 */ /* 0x002fc40007f5e0ff */
[----:B------:R-:W3:Y:S03]  /*23530*/  LDL R7, [R1+0xbe4] ;  /* 0x000be40001077983 */ /* 0x000ee60000100800 */
[----:B------:R-:W-:Y:S02]  /*23540*/  IMAD.X R5, R0, 0x1, R18, P2 ;  /* 0x0000000100057824 */ /* 0x000fe400010e0612 */
[----:B------:R-:W3:Y:S04]  /*23550*/  LDL R18, [R1+0xbec] ;  /* 0x000bec0001127983 */ /* 0x000ee80000100800 */
[----:B------:R1:W-:Y:S02]  /*23560*/  LDGSTS.E [R3+0x8000], [R4.64], P1 ;  /* 0x0800000004037fae */ /* 0x0003e40008921844 */
[----:B-1----:R-:W-:-:S02]  /*23570*/  IADD3 R4, P2, R2, R17, RZ ;  /* 0x0000001102047210 */ /* 0x002fc40007f5e0ff */
[----:B------:R-:W3:Y:S03]  /*23580*/  LDL R17, [R1+0xc50] ;  /* 0x000c500001117983 */ /* 0x000ee60000100800 */
[----:B--2---:R-:W-:Y:S02]  /*23590*/  IMAD.X R5, R0, 0x1, R16, P2 ;  /* 0x0000000100057824 */ /* 0x004fe400010e0610 */
        /* <DEDUP_REMOVED lines=11> */
[----:B----4-:R-:W-:Y:S02]  /*23650*/  IADD3 R4, P3, R2, R9, RZ ;  /* 0x0000000902047210 */ /* 0x010fe40007f7e0ff */
[----:B------:R-:W4:Y:S03]  /*23660*/  LDL R9, [R1+0xc60] ;  /* 0x000c600001097983 */ /* 0x000f260000100800 */
[----:B---3--:R-:W-:Y:S02]  /*23670*/  IMAD.X R5, R0, 0x1, R8, P3 ;  /* 0x0000000100057824 */ /* 0x008fe400018e0608 */
[----:B------:R-:W3:Y:S04]  /*23680*/  LDL R8, [R1+0xc64] ;  /* 0x000c640001087983 */ /* 0x000ee80000100800 */
[----:B------:R1:W-:Y:S02]  /*23690*/  LDGSTS.E [R3+0x8600], [R4.64], P1 ;  /* 0x0860000004037fae */ /* 0x0003e40008921844 */
[----:B-1----:R-:W-:-:S04]  /*236a0*/  IADD3 R4, P1, R2, R113, RZ ;  /* 0x0000007102047210 */ /* 0x002fc80007f3e0ff */
[----:B------:R-:W-:-:S05]  /*236b0*/  IADD3.X R5, R0, R112, RZ, P1, !PT ;  /* 0x0000007000057210 */ /* 0x000fca0000ffe4ff */
[----:B------:R1:W-:Y:S02]  /*236c0*/  LDGSTS.E [R3+0xa000], [R4.64], P2 ;  /* 0x0a00000004037fae */ /* 0x0003e40009121844 */
[----:B-1----:R-:W-:-:S05]  /*236d0*/  IADD3 R4, P1, R2, R23, RZ ;  /* 0x0000001702047210 */ /* 0x002fca0007f3e0ff */
[----:B------:R-:W-:-:S05]  /*236e0*/  IMAD.X R5, R0, 0x1, R21, P1 ;  /* 0x0000000100057824 */ /* 0x000fca00008e0615 */
[----:B------:R1:W-:Y:S02]  /*236f0*/  LDGSTS.E [R3+0xa200], [R4.64], P2 ;  /* 0x0a20000004037fae */ /* 0x0003e40009121844 */
[----:B-1----:R-:W-:Y:S02]  /*23700*/  IADD3 R4, P1, R2, R10, RZ ;  /* 0x0000000a02047210 */ /* 0x002fe40007f3e0ff */
[----:B------:R-:W3:Y:S03]  /*23710*/  LDL R10, [R1+0xc68] ;  /* 0x000c6800010a7983 */ /* 0x000ee60000100800 */
[----:B------:R-:W-:Y:S01]  /*23720*/  IMAD.X R5, R0, 0x1, R7, P1 ;  /* 0x0000000100057824 */ /* 0x000fe200008e0607 */
[----:B------:R-:W-:Y:S01]  /*23730*/  ISETP.GT.AND P1, PT, R241, 0x18, PT ;  /* 0x00000018f100780c */ /* 0x000fe20003f24270 */
[----:B------:R-:W3:Y:S04]  /*23740*/  LDL R7, [R1+0xc6c] ;  /* 0x000c6c0001077983 */ /* 0x000ee80000100800 */
        /* <DEDUP_REMOVED lines=17> */
[----:B------:R-:W2:Y:S04]  /*23860*/  LDL R11, [R1+0xcd8] ;  /* 0x000cd800010b7983 */ /* 0x000ea80000100800 */
[----:B------:R4:W-:Y:S02]  /*23870*/  LDGSTS.E [R3+0xc200], [R4.64], P1 ;  /* 0x0c20000004037fae */ /* 0x0009e40008921844 */
[----:B----4-:R-:W-:-:S02]  /*23880*/  IADD3 R4, P2, R2, R9, RZ ;  /* 0x0000000902047210 */ /* 0x010fc40007f5e0ff */
[----:B------:R-:W4:Y:S02]  /*23890*/  LDL R9, [R1+0xce4] ;  /* 0x000ce40001097983 */ /* 0x000f240000100800 */
[----:B---3--:R-:W-:Y:S02]  /*238a0*/  IADD3.X R5, R0, R8, RZ, P2, !PT ;  /* 0x0000000800057210 */ /* 0x008fe400017fe4ff */
[----:B------:R-:W3:Y:S01]  /*238b0*/  LDL R8, [R1+0xce8] ;  /* 0x000ce80001087983 */ /* 0x000ee20000100800 */
[----:B------:R-:W-:-:S03]  /*238c0*/  ISETP.GT.AND P2, PT, R241, 0x1c, PT ;  /* 0x0000001cf100780c */ /* 0x000fc60003f44270 */
[----:B------:R1:W-:Y:S02]  /*238d0*/  LDGSTS.E [R3+0xc400], [R4.64], P1 ;  /* 0x0c40000004037fae */ /* 0x0003e40008921844 */
[----:B-1----:R-:W-:-:S04]  /*238e0*/  SEL R4, RZ, 0x4, !P2 ;  /* 0x00000004ff047807 */ /* 0x002fc80005000000 */
[----:B------:R-:W-:-:S04]  /*238f0*/  SEL R4, R4, RZ, !P0 ;  /* 0x000000ff04047207 */ /* 0x000fc80004000000 */
[----:B------:R-:W-:Y:S01]  /*23900*/  ISETP.NE.U32.AND P2, PT, R4, RZ, PT ;  /* 0x000000ff0400720c */ /* 0x000fe20003f45070 */
[----:B------:R-:W-:Y:S02]  /*23910*/  IMAD.MOV.U32 R126, RZ, RZ, R45 ;  /* 0x000000ffff7e7224 */ /* 0x000fe400078e002d */
[----:B------:R-:W-:Y:S02]  /*23920*/  IMAD.MOV.U32 R127, RZ, RZ, R44 ;  /* 0x000000ffff7f7224 */ /* 0x000fe400078e002c */
[----:B------:R-:W-:-:S05]  /*23930*/  IMAD.MOV.U32 R236, RZ, RZ, R40 ;  /* 0x000000ffffec7224 */ /* 0x000fca00078e0028 */
[----:B------:R-:W-:Y:S01]  /*23940*/  HMMA.1688.F32.TF32 R44, R12, R46, R124 ;  /* 0x0000002e0c2c723c */ /* 0x000fe2000008107c */
[----:B------:R-:W3:Y:S04]  /*23950*/  LDL.LU R124, [R1+0x650] ;  /* 0x00065000017c7983 */ /* 0x000ee80000300800 */
[----:B------:R-:W3:Y:S04]  /*23960*/  LDL.LU R125, [R1+0x654] ;  /* 0x00065400017d7983 */ /* 0x000ee80000300800 */
[----:B------:R-:W3:Y:S01]  /*23970*/  LDL.LU R126, [R1+0x658] ;  /* 0x00065800017e7983 */ /* 0x000ee20000300800 */
[----:B------:R-:W-:-:S03]  /*23980*/  IADD3 R4, P3, R2, R10, RZ ;  /* 0x0000000a02047210 */ /* 0x000fc60007f7e0ff */
[----:B------:R-:W3:Y:S02]  /*23990*/  LDL.LU R127, [R1+0x65c] ;  /* 0x00065c00017f7983 */ /* 0x000ee40000300800 */
[----:B------:R-:W-:Y:S01]  /*239a0*/  IMAD.X R5, R0, 0x1, R7, P3 ;  /* 0x0000000100057824 */ /* 0x000fe200018e0607 */
[----:B------:R-:W-:Y:S01]  /*239b0*/  HMMA.1688.F32.TF32 R40, R12, R42, R236 ;  /* 0x0000002a0c28723c */ /* 0x000fe200000810ec */
[----:B------:R-:W3:Y:S04]  /*239c0*/  LDL R7, [R1+0x970] ;  /* 0x0009700001077983 */ /* 0x000ee80000100800 */
[----:B------:R2:W-:Y:S04]  /*239d0*/  LDGSTS.E [R3+0xc600], [R4.64], P1 ;  /* 0x0c60000004037fae */ /* 0x0005e80008921844 */
[----:B------:R-:W3:Y:S04]  /*239e0*/  LDL.LU R236, [R1+0x450] ;  /* 0x0004500001ec7983 */ /* 0x000ee80000300800 */
[----:B------:R-:W3:Y:S04]  /*239f0*/  LDL.LU R237, [R1+0x454] ;  /* 0x0004540001ed7983 */ /* 0x000ee80000300800 */
[----:B------:R-:W3:Y:S04]  /*23a00*/  LDL.LU R238, [R1+0x458] ;  /* 0x0004580001ee7983 */ /* 0x000ee80000300800 */
[----:B------:R-:W3:Y:S04]  /*23a10*/  LDL.LU R239, [R1+0x45c] ;  /* 0x00045c0001ef7983 */ /* 0x000ee80000300800 */
[----:B------:R-:W3:Y:S04]  /*23a20*/  LDL R10, [R1+0x974] ;  /* 0x00097400010a7983 */ /* 0x000ee80000100800 */
[----:B------:R-:W3:Y:S04]  /*23a30*/  LDL R113, [R1+0x97c] ;  /* 0x00097c0001717983 */ /* 0x000ee80000100800 */
[----:B------:R-:W3:Y:S04]  /*23a40*/  LDL R23, [R1+0x988] ;  /* 0x0009880001177983 */ /* 0x000ee80000100800 */
[----:B------:R-:W3:Y:S04]  /*23a50*/  LDL R21, [R1+0x98c] ;  /* 0x00098c0001157983 */ /* 0x000ee80000100800 */
[----:B------:R-:W1:Y:S04]  /*23a60*/  S2R R169, SR_TID.X ;  /* 0x0000000000a97919 */ /* 0x000e680000002100 */
[----:B------:R-:W3:Y:S01]  /*23a70*/  LDL R112, [R1+0x9f4] ;  /* 0x0009f40001707983 */ /* 0x000ee20000100800 */
[----:B--2---:R-:W-:-:S03]  /*23a80*/  IADD3 R4, P1, R2, R6, RZ ;  /* 0x0000000602047210 */ /* 0x004fc60007f3e0ff */
[----:B------:R-:W2:Y:S02]  /*23a90*/  LDL R6, [R1+0x978] ;  /* 0x0009780001067983 */ /* 0x000ea40000100800 */
        /* <DEDUP_REMOVED lines=9> */
[----:B------:R-:W-:Y:S01]  /*23b30*/  LOP3.LUT R169, R169, 0x7f, RZ, 0xc0, !PT ;  /* 0x0000007fa9a97812 */ /* 0x000fe200078ec0ff */
[----:B------:R-:W2:Y:S02]  /*23b40*/  LDL R18, [R1+0x9fc] ;  /* 0x0009fc0001127983 */ /* 0x000ea40000100800 */
[----:B----4-:R-:W-:-:S05]  /*23b50*/  IMAD.X R5, R0, 0x1, R9, P1 ;  /* 0x0000000100057824 */ /* 0x010fca00008e0609 */
[----:B------:R1:W-:Y:S01]  /*23b60*/  LDGSTS.E [R3+0xe400], [R4.64], P2 ;  /* 0x0e40000004037fae */ /* 0x0003e20009121844 */
[----:B---3--:R-:W-:-:S05]  /*23b70*/  IADD3 R8, P1, R2, R8, RZ ;  /* 0x0000000802087210 */ /* 0x008fca0007f3e0ff */
[----:B------:R-:W-:Y:S01]  /*23b80*/  IMAD.X R9, R0, 0x1, R17, P1 ;  /* 0x0000000100097824 */ /* 0x000fe200008e0611 */
[----:B------:R-:W-:Y:S01]  /*23b90*/  SHF.L.U32 R169, R169, 0x2, RZ ;  /* 0x00000002a9a97819 */ /* 0x000fe200000006ff */
[----:B------:R-:W3:Y:S04]  /*23ba0*/  LDL R17, [R1+0xa00] ;  /* 0x000a000001117983 */ /* 0x000ee80000100800 */
[----:B------:R4:W-:Y:S04]  /*23bb0*/  LDGSTS.E [R3+0xe600], [R8.64], P2 ;  /* 0x0e60000008037fae */ /* 0x0009e80009121844 */
[----:B----4-:R-:W4:Y:S01]  /*23bc0*/  LDL R8, [R1+0x9f0] ;  /* 0x0009f00001087983 */ /* 0x010f220000100800 */
[----:B------:R-:W-:-:S03]  /*23bd0*/  ISETP.GT.AND P1, PT, R241, 0x1, PT ;  /* 0x00000001f100780c */ /* 0x000fc60003f24270 */
[----:B------:R-:W3:Y:S01]  /*23be0*/  LDL R9, [R1+0xa78] ;  /* 0x000a780001097983 */ /* 0x000ee20000100800 */
[----:B-1----:R-:W-:-:S04]  /*23bf0*/  SEL R3, RZ, 0x4, !P1 ;  /* 0x00000004ff037807 */ /* 0x002fc80004800000 */
[----:B------:R-:W-:-:S04]  /*23c00*/  SEL R3, R3, RZ, !P0 ;  /* 0x000000ff03037207 */ /* 0x000fc80004000000 */
[----:B------:R-:W-:Y:S02]  /*23c10*/  ISETP.NE.U32.AND P1, PT, R3, RZ, PT ;  /* 0x000000ff0300720c */ /* 0x000fe40003f25070 */
[----:B------:R-:W-:Y:S02]  /*23c20*/  IADD3 R4, P2, R2, R7, RZ ;  /* 0x0000000702047210 */ /* 0x000fe40007f5e0ff */
[----:B------:R-:W-:-:S05]  /*23c30*/  LOP3.LUT R7, R169, 0x20, RZ, 0x3c, !PT ;  /* 0x00000020a9077812 */ /* 0x000fca00078e3cff */
[----:B------:R-:W-:Y:S02]  /*23c40*/  IMAD R3, R252, 0x10000, R7 ;  /* 0x00010000fc037824 */ /* 0x000fe400078e0207 */
[----:B------:R-:W-:Y:S02]  /*23c50*/  IMAD.X R5, R0, 0x1, R10, P2 ;  /* 0x0000000100057824 */ /* 0x000fe400010e060a */
[----:B------:R-:W3:Y:S04]  /*23c60*/  LDL R10, [R1+0xa04] ;  /* 0x000a0400010a7983 */ /* 0x000ee80000100800 */
[----:B------:R1:W-:Y:S01]  /*23c70*/  LDGSTS.E [R3+0x800], [R4.64], P1 ;  /* 0x0080000004037fae */ /* 0x0003e20008921844 */
[----:B------:R-:W-:Y:S03]  /*23c80*/  HMMA.1688.F32.TF32 R212, R12, R34, R236 ;  /* 0x000000220cd4723c */ /* 0x000fe600000810ec */
[----:B------:R-:W3:Y:S04]  /*23c90*/  LDL R34, [R1+0xa0c] ;  /* 0x000a0c0001227983 */ /* 0x000ee80000100800 */
[----:B------:R-:W3:Y:S01]  /*23ca0*/  LDL R35, [R1+0xaf4] ;  /* 0x000af40001237983 */ /* 0x000ee20000100800 */
[----:B--2---:R-:W-:-:S05]  /*23cb0*/  IADD3 R6, P2, R2, R6, RZ ;  /* 0x0000000602067210 */ /* 0x004fca0007f5e0ff */
[----:B------:R-:W-:Y:S01]  /*23cc0*/  IMAD.X R7, R0, 0x1, R113, P2 ;  /* 0x0000000100077824 */ /* 0x000fe200010e0671 */
[----:B------:R-:W-:-:S04]  /*23cd0*/  ISETP.GT.AND P2, PT, R241, 0x5, PT ;  /* 0x00000005f100780c */ /* 0x000fc80003f44270 */
[----:B------:R2:W-:Y:S01]  /*23ce0*/  LDGSTS.E [R3+0xa00], [R6.64], P1 ;  /* 0x00a0000006037fae */ /* 0x0005e20008921844 */
[----:B-1----:R-:W-:-:S03]  /*23cf0*/  IADD3 R4, P3, R2, R11, RZ ;  /* 0x0000000b02047210 */ /* 0x002fc60007f7e0ff */
[----:B------:R-:W3:Y:S01]  /*23d00*/  LDL R11, [R1+0xa08] ;  /* 0x000a0800010b7983 */ /* 0x000ee20000100800 */
[----:B--2---:R-:W-:Y:S01]  /*23d10*/  SEL R6, RZ, 0x4, !P2 ;  /* 0x00000004ff067807 */ /* 0x004fe20005000000 */
[----:B------:R-:W-:Y:S02]  /*23d20*/  IMAD.X R5, R0, 0x1, R16, P3 ;  /* 0x0000000100057824 */ /* 0x000fe400018e0610 */
[----:B------:R-:W2:Y:S04]  /*23d30*/  LDL R16, [R1+0xa70] ;  /* 0x000a700001107983 */ /* 0x000ea80000100800 */
[----:B------:R1:W-:Y:S02]  /*23d40*/  LDGSTS.E [R3+0xc00], [R4.64], P1 ;  /* 0x00c0000004037fae */ /* 0x0003e40008921844 */
[----:B-1----:R-:W-:-:S02]  /*23d50*/  SEL R4, R6, RZ, !P0 ;  /* 0x000000ff06047207 */ /* 0x002fc40004000000 */
[----:B------:R-:W-:Y:S02]  /*23d60*/  IADD3 R6, P3, R2, R23, RZ ;  /* 0x0000001702067210 */ /* 0x000fe40007f7e0ff */
[----:B------:R-:W2:Y:S01]  /*23d70*/  LDL R23, [R1+0xa74] ;  /* 0x000a740001177983 */ /* 0x000ea20000100800 */
[----:B------:R-:W-:Y:S02]  /*23d80*/  ISETP.NE.U32.AND P2, PT, R4, RZ, PT ;  /* 0x000000ff0400720c */ /* 0x000fe40003f45070 */
[----:B------:R-:W-:Y:S02]  /*23d90*/  IMAD.X R7, R0, 0x1, R21, P3 ;  /* 0x0000000100077824 */ /* 0x000fe400018e0615 */
[----:B------:R-:W2:Y:S04]  /*23da0*/  LDL R21, [R1+0xa7c] ;  /* 0x000a7c0001157983 */ /* 0x000ea80000100800 */
[----:B------:R1:W-:Y:S01]  /*23db0*/  LDGSTS.E [R3+0xe00], [R6.64], P1 ;  /* 0x00e0000006037fae */ /* 0x0003e20008921844 */
[----:B----4-:R-:W-:-:S03]  /*23dc0*/  IADD3 R4, P3, R2, R8, RZ ;  /* 0x0000000802047210 */ /* 0x010fc60007f7e0ff */
[----:B------:R-:W4:Y:S01]  /*23dd0*/  LDL R8, [R1+0xa80] ;  /* 0x000a800001087983 */ /* 0x000f220000100800 */
[----:B-1----:R-:W-:Y:S02]  /*23de0*/  IADD3 R6, P1, R2, R19, RZ ;  /* 0x0000001302067210 */ /* 0x002fe40007f3e0ff */
[C---:B------:R-:W-:Y:S01]  /*23df0*/  IADD3.X R5, R0.reuse, R112, RZ, P3, !PT ;  /* 0x0000007000057210 */ /* 0x040fe20001ffe4ff */
[----:B------:R-:W4:Y:S02]  /*23e00*/  LDL R19, [R1+0xa84] ;  /* 0x000a840001137983 */ /* 0x000f240000100800 */
[----:B------:R-:W-:Y:S02]  /*23e10*/  IMAD.X R7, R0, 0x1, R18, P1 ;  /* 0x0000000100077824 */ /* 0x000fe400008e0612 */
[----:B------:R3:W-:Y:S01]  /*23e20*/  LDGSTS.E [R3+0x2800], [R4.64], P2 ;  /* 0x0280000004037fae */ /* 0x0007e20009121844 */
[----:B------:R-:W-:-:S03]  /*23e30*/  ISETP.GT.AND P1, PT, R241, 0x9, PT ;  /* 0x00000009f100780c */ /* 0x000fc60003f24270 */
[----:B------:R-:W4:Y:S04]  /*23e40*/  LDL R18, [R1+0xa88] ;  /* 0x000a880001127983 */ /* 0x000f280000100800 */
[----:B------:R1:W-:Y:S01]  /*23e50*/  LDGSTS.E [R3+0x2a00], [R6.64], P2 ;  /* 0x02a0000006037fae */ /* 0x0003e20009121844 */
[----:B---3--:R-:W-:-:S03]  /*23e60*/  IADD3 R4, P3, R2, R17, RZ ;  /* 0x0000001102047210 */ /* 0x008fc60007f7e0ff */
[----:B------:R-:W3:Y:S01]  /*23e70*/  LDL R17, [R1+0xa8c] ;  /* 0x000a8c0001117983 */ /* 0x000ee20000100800 */
[----:B-1----:R-:W-:Y:S01]  /*23e80*/  SEL R6, RZ, 0x4, !P1 ;  /* 0x00000004ff067807 */ /* 0x002fe20004800000 */
[----:B------:R-:W-:Y:S02]  /*23e90*/  IMAD.X R5, R0, 0x1, R10, P3 ;  /* 0x0000000100057824 */ /* 0x000fe400018e060a */
[----:B------:R-:W3:Y:S04]  /*23ea0*/  LDL R10, [R1+0xaf0] ;  /* 0x000af000010a7983 */ /* 0x000ee80000100800 */
[----:B------:R1:W-:Y:S02]  /*23eb0*/  LDGSTS.E [R3+0x2c00], [R4.64], P2 ;  /* 0x02c0000004037fae */ /* 0x0003e40009121844 */
[----:B-1----:R-:W-:-:S04]  /*23ec0*/  SEL R4, R6, RZ, !P0 ;  /* 0x000000ff06047207 */ /* 0x002fc80004000000 */
[----:B------:R-:W-:Y:S02]  /*23ed0*/  ISETP.NE.U32.AND P1, PT, R4, RZ, PT ;  /* 0x000000ff0400720c */ /* 0x000fe40003f25070 */
[----:B------:R-:W-:Y:S02]  /*23ee0*/  IADD3 R6, P3, R2, R11, RZ ;  /* 0x0000000b02067210 */ /* 0x000fe40007f7e0ff */
[----:B------:R-:W3:Y:S03]  /*23ef0*/  LDL R11, [R1+0xaf8] ;  /* 0x000af800010b7983 */ /* 0x000ee60000100800 */
[----:B------:R-:W-:Y:S01]  /*23f00*/  IMAD.X R7, R0, 0x1, R34, P3 ;  /* 0x0000000100077824 */ /* 0x000fe200018e0622 */
[----:B--2---:R-:W-:Y:S01]  /*23f10*/  IADD3 R4, P3, R2, R16, RZ ;  /* 0x0000001002047210 */ /* 0x004fe20007f7e0ff */
[----:B------:R-:W2:Y:S04]  /*23f20*/  LDL R34, [R1+0xafc] ;  /* 0x000afc0001227983 */ /* 0x000ea80000100800 */
[----:B------:R-:W2:Y:S04]  /*23f30*/  LDL R16, [R1+0xb00] ;  /* 0x000b000001107983 */ /* 0x000ea80000100800 */
[----:B------:R1:W-:Y:S01]  /*23f40*/  LDGSTS.E [R3+0x2e00], [R6.64], P2 ;  /* 0x02e0000006037fae */ /* 0x0003e20009121844 */
[----:B------:R-:W-:Y:S01]  /*23f50*/  IMAD.X R5, R0, 0x1, R23, P3 ;  /* 0x0000000100057824 */ /* 0x000fe200018e0617 */
[----:B-1----:R-:W-:-:S02]  /*23f60*/  IADD3 R6, P2, R2, R9, RZ ;  /* 0x0000000902067210 */ /* 0x002fc40007f5e0ff */
[----:B------:R-:W2:Y:S04]  /*23f70*/  LDL R23, [R1+0xb0c] ;  /* 0x000b0c0001177983 */ /* 0x000ea80000100800 */
[----:B------:R-:W2:Y:S04]  /*23f80*/  LDL R9, [R1+0xb04] ;  /* 0x000b040001097983 */ /* 0x000ea80000100800 */
[----:B------:R4:W-:Y:S02]  /*23f90*/  LDGSTS.E [R3+0x4800], [R4.64], P1 ;  /* 0x0480000004037fae */ /* 0x0009e40008921844 */
[----:B----4-:R-:W-:-:S02]  /*23fa0*/  IADD3 R4, P3, R2, R8, RZ ;  /* 0x0000000802047210 */ /* 0x010fc40007f7e0ff */
[----:B------:R-:W4:Y:S01]  /*23fb0*/  LDL R8, [R1+0xb08] ;  /* 0x000b080001087983 */ /* 0x000f220000100800 */
[C---:B------:R-:W-:Y:S01]  /*23fc0*/  IMAD.X R7, R0.reuse, 0x1, R21, P2 ;  /* 0x0000000100077824 */ /* 0x040fe200010e0615 */
[----:B------:R-:W-:Y:S02]  /*23fd0*/  ISETP.GT.AND P2, PT, R241, 0xd, PT ;  /* 0x0000000df100780c */ /* 0x000fe40003f44270 */
[----:B------:R-:W-:Y:S01]  /*23fe0*/  IADD3.X R5, R0, R19, RZ, P3, !PT ;  /* 0x0000001300057210 */ /* 0x000fe20001ffe4ff */
[----:B------:R-:W4:Y:S04]  /*23ff0*/  LDL R21, [R1+0xb70] ;  /* 0x000b700001157983 */ /* 0x000f280000100800 */
[----:B------:R1:W-:Y:S04]  /*24000*/  LDGSTS.E [R3+0x4a00], [R6.64], P1 ;  /* 0x04a0000006037fae */ /* 0x0003e80008921844 */
[----:B------:R1:W-:Y:S04]  /*24010*/  LDGSTS.E [R3+0x4c00], [R4.64], P1 ;  /* 0x04c0000004037fae */ /* 0x0003e80008921844 */
[----:B------:R-:W4:Y:S01]  /*24020*/  LDL R19, [R1+0xb74] ;  /* 0x000b740001137983 */ /* 0x000f220000100800 */
[----:B-1----:R-:W-:-:S04]  /*24030*/  SEL R6, RZ, 0x4, !P2 ;  /* 0x00000004ff067807 */ /* 0x002fc80005000000 */
[----:B------:R-:W-:Y:S02]  /*24040*/  SEL R4, R6, RZ, !P0 ;  /* 0x000000ff06047207 */ /* 0x000fe40004000000 */
[----:B------:R-:W-:Y:S02]  /*24050*/  IADD3 R6, P3, R2, R18, RZ ;  /* 0x0000001202067210 */ /* 0x000fe40007f7e0ff */
[----:B------:R-:W-:Y:S01]  /*24060*/  ISETP.NE.U32.AND P2, PT, R4, RZ, PT ;  /* 0x000000ff0400720c */ /* 0x000fe20003f45070 */
[----:B------:R-:W4:Y:S02]  /*24070*/  LDL R18, [R1+0xb78] ;  /* 0x000b780001127983 */ /* 0x000f240000100800 */
[----:B---3--:R-:W-:Y:S02]  /*24080*/  IMAD.X R7, R0, 0x1, R17, P3 ;  /* 0x0000000100077824 */ /* 0x008fe400018e0611 */
[----:B------:R-:W3:Y:S04]  /*24090*/  LDL R17, [R1+0xb80] ;  /* 0x000b800001117983 */ /* 0x000ee80000100800 */
[----:B------:R1:W-:Y:S01]  /*240a0*/  LDGSTS.E [R3+0x4e00], [R6.64], P1 ;  /* 0x04e0000006037fae */ /* 0x0003e20008921844 */
[----:B------:R-:W-:Y:S03]  /*240b0*/  HMMA.1688.F32.TF32 R200, R12, R38, R124 ;  /* 0x000000260cc8723c */ /* 0x000fe6000008107c */
[----:B------:R-:W3:Y:S01]  /*240c0*/  LDL R38, [R1+0xbf0] ;  /* 0x000bf00001267983 */ /* 0x000ee20000100800 */
[----:B------:R-:W-:-:S03]  /*240d0*/  IADD3 R4, P3, R2, R10, RZ ;  /* 0x0000000a02047210 */ /* 0x000fc60007f7e0ff */
[----:B------:R-:W3:Y:S02]  /*240e0*/  LDL R10, [R1+0xb7c] ;  /* 0x000b7c00010a7983 */ /* 0x000ee40000100800 */
[----:B------:R-:W-:Y:S02]  /*240f0*/  IMAD.X R5, R0, 0x1, R35, P3 ;  /* 0x0000000100057824 */ /* 0x000fe400018e0623 */
[----:B------:R-:W3:Y:S04]  /*24100*/  LDL R35, [R1+0xbf8] ;  /* 0x000bf80001237983 */ /* 0x000ee80000100800 */
[----:B------:R1:W-:Y:S02]  /*24110*/  LDGSTS.E [R3+0x6800], [R4.64], P2 ;  /* 0x0680000004037fae */ /* 0x0003e40009121844 */
[----:B-1----:R-:W-:-:S02]  /*24120*/  IADD3 R6, P1, R2, R11, RZ ;  /* 0x0000000b02067210 */ /* 0x002fc40007f3e0ff */
[----:B------:R-:W3:Y:S03]  /*24130*/  LDL R11, [R1+0xb84] ;  /* 0x000b8400010b7983 */ /* 0x000ee60000100800 */
[----:B--2---:R-:W-:Y:S01]  /*24140*/  IMAD.X R7, R0, 0x1, R34, P1 ;  /* 0x0000000100077824 */ /* 0x004fe200008e0622 */
[----:B------:R-:W-:Y:S01]  /*24150*/  ISETP.GT.AND P1, PT, R241, 0x11, PT ;  /* 0x00000011f100780c */ /* 0x000fe20003f24270 */
[----:B------:R-:W2:Y:S01]  /*24160*/  LDL R34, [R1+0xbfc] ;  /* 0x000bfc0001227983 */ /* 0x000ea20000100800 */
[----:B------:R-:W-:-:S03]  /*24170*/  IADD3 R4, P3, R2, R16, RZ ;  /* 0x0000001002047210 */ /* 0x000fc60007f7e0ff */
[----:B------:R-:W2:Y:S04]  /*24180*/  LDL R16, [R1+0xb88] ;  /* 0x000b880001107983 */ /* 0x000ea80000100800 */
[----:B------:R1:W-:Y:S02]  /*24190*/  LDGSTS.E [R3+0x6a00], [R6.64], P2 ;  /* 0x06a0000006037fae */ /* 0x0003e40009121844 */
[----:B-1----:R-:W-:Y:S01]  /*241a0*/  SEL R6, RZ, 0x4, !P1 ;  /* 0x00000004ff067807 */ /* 0x002fe20004800000 */
[----:B------:R-:W-:Y:S02]  /*241b0*/  IMAD.X R5, R0, 0x1, R9, P3 ;  /* 0x0000000100057824 */ /* 0x000fe400018e0609 */
[----:B------:R-:W2:Y:S04]  /*241c0*/  LDL R9, [R1+0xb8c] ;  /* 0x000b8c0001097983 */ /* 0x000ea80000100800 */
[----:B------:R1:W-:Y:S02]  /*241d0*/  LDGSTS.E [R3+0x6c00], [R4.64], P2 ;  /* 0x06c0000004037fae */ /* 0x0003e40009121844 */
[----:B-1----:R-:W-:-:S02]  /*241e0*/  SEL R4, R6, RZ, !P0 ;  /* 0x000000ff06047207 */ /* 0x002fc40004000000 */
[----:B----4-:R-:W-:Y:S02]  /*241f0*/  IADD3 R6, P3, R2, R8, RZ ;  /* 0x0000000802067210 */ /* 0x010fe40007f7e0ff */
[----:B------:R-:W4:Y:S01]  /*24200*/  LDL R8, [R1+0xbf4] ;  /* 0x000bf40001087983 */ /* 0x000f220000100800 */
[----:B------:R-:W-:Y:S02]  /*24210*/  ISETP.NE.U32.AND P1, PT, R4, RZ, PT ;  /* 0x000000ff0400720c */ /* 0x000fe40003f25070 */
[----:B------:R-:W-:Y:S01]  /*24220*/  IMAD.X R7, R0, 0x1, R23, P3 ;  /* 0x0000000100077824 */ /* 0x000fe200018e0617 */
[----:B------:R-:W-:Y:S01]  /*24230*/  IADD3 R4, P3, R2, R21, RZ ;  /* 0x0000001502047210 */ /* 0x000fe20007f7e0ff */
[----:B------:R-:W4:Y:S04]  /*24240*/  LDL R23, [R1+0xc00] ;  /* 0x000c000001177983 */ /* 0x000f280000100800 */
[----:B------:R1:W-:Y:S04]  /*24250*/  LDGSTS.E [R3+0x6e00], [R6.64], P2 ;  /* 0x06e0000006037fae */ /* 0x0003e80009121844 */
[----:B------:R-:W4:Y:S01]  /*24260*/  LDL R21, [R1+0xc04] ;  /* 0x000c040001157983 */ /* 0x000f220000100800 */
[----:B------:R-:W-:-:S03]  /*24270*/  IADD3.X R5, R0, R19, RZ, P3, !PT ;  /* 0x0000001300057210 */ /* 0x000fc60001ffe4ff */
[----:B------:R-:W4:Y:S04]  /*24280*/  LDL R19, [R1+0xc0c] ;  /* 0x000c0c0001137983 */ /* 0x000f280000100800 */
[----:B------:R3:W-:Y:S01]  /*24290*/  LDGSTS.E [R3+0x8800], [R4.64], P1 ;  /* 0x0880000004037fae */ /* 0x0007e20008921844 */
[----:B-1----:R-:W-:-:S03]  /*242a0*/  IADD3 R6, P2, R2, R18, RZ ;  /* 0x0000001202067210 */ /* 0x002fc60007f5e0ff */
[----:B------:R-:W4:Y:S01]  /*242b0*/  LDL R18, [R1+0xc74] ;  /* 0x000c740001127983 */ /* 0x000f220000100800 */
[----:B---3--:R-:W-:-:S03]  /*242c0*/  IADD3 R4, P3, R2, R17, RZ ;  /* 0x0000001102047210 */ /* 0x008fc60007f7e0ff */
[----:B------:R-:W3:Y:S01]  /*242d0*/  LDL R17, [R1+0xc78] ;  /* 0x000c780001117983 */ /* 0x000ee20000100800 */
[C---:B------:R-:W-:Y:S01]  /*242e0*/  IMAD.X R7, R0.reuse, 0x1, R10, P2 ;  /* 0x0000000100077824 */ /* 0x040fe200010e060a */
[----:B------:R-:W-:Y:S02]  /*242f0*/  ISETP.GT.AND P2, PT, R241, 0x15, PT ;  /* 0x00000015f100780c */ /* 0x000fe40003f44270 */
[----:B------:R-:W3:Y:S04]  /*24300*/  LDL R10, [R1+0xc08] ;  /* 0x000c0800010a7983 */ /* 0x000ee80000100800 */
[----:B------:R1:W-:Y:S02]  /*24310*/  LDGSTS.E [R3+0x8a00], [R6.64], P1 ;  /* 0x08a0000006037fae */ /* 0x0003e40008921844 */
[----:B-1----:R-:W-:Y:S01]  /*24320*/  SEL R6, RZ, 0x4, !P2 ;  /* 0x00000004ff067807 */ /* 0x002fe20005000000 */
[----:B------:R-:W-:-:S02]  /*24330*/  IMAD.X R5, R0, 0x1, R11, P3 ;  /* 0x0000000100057824 */ /* 0x000fc400018e060b */
[----:B------:R-:W3:Y:S04]  /*24340*/  LDL R11, [R1+0xc70] ;  /* 0x000c7000010b7983 */ /* 0x000ee80000100800 */
[----:B------:R1:W-:Y:S02]  /*24350*/  LDGSTS.E [R3+0x8c00], [R4.64], P1 ;  /* 0x08c0000004037fae */ /* 0x0003e40008921844 */
[----:B-1----:R-:W-:Y:S02]  /*24360*/  SEL R4, R6, RZ, !P0 ;  /* 0x000000ff06047207 */ /* 0x002fe40004000000 */
[----:B--2---:R-:W-:Y:S02]  /*24370*/  IADD3 R6, P3, R2, R16, RZ ;  /* 0x0000001002067210 */ /* 0x004fe40007f7e0ff */
[----:B------:R-:W-:Y:S01]  /*24380*/  ISETP.NE.U32.AND P2, PT, R4, RZ, PT ;  /* 0x000000ff0400720c */ /* 0x000fe20003f45070 */
[----:B------:R-:W2:Y:S02]  /*24390*/  LDL R16, [R1+0xc7c] ;  /* 0x000c7c0001107983 */ /* 0x000ea40000100800 */
[----:B------:R-:W-:Y:S01]  /*243a0*/  IMAD.X R7, R0, 0x1, R9, P3 ;  /* 0x0000000100077824 */ /* 0x000fe200018e0609 */
[----:B------:R-:W-:Y:S01]  /*243b0*/  IADD3 R4, P3, R2, R38, RZ ;  /* 0x0000002602047210 */ /* 0x000fe20007f7e0ff */
[----:B------:R-:W2:Y:S04]  /*243c0*/  LDL R9, [R1+0xc80] ;  /* 0x000c800001097983 */ /* 0x000ea80000100800 */
[----:B------:R1:W-:Y:S01]  /*243d0*/  LDGSTS.E [R3+0x8e00], [R6.64], P1 ;  /* 0x08e0000006037fae */ /* 0x0003e20008921844 */
[----:B----4-:R-:W-:-:S03]  /*243e0*/  IMAD.X R5, R0, 0x1, R8, P3 ;  /* 0x0000000100057824 */ /* 0x010fc600018e0608 */
[----:B------:R-:W4:Y:S01]  /*243f0*/  LDL R8, [R1+0xc84] ;  /* 0x000c840001087983 */ /* 0x000f220000100800 */
[----:B-1----:R-:W-:-:S03]  /*24400*/  IADD3 R6, P1, R2, R35, RZ ;  /* 0x0000002302067210 */ /* 0x002fc60007f3e0ff */
[----:B------:R1:W-:Y:S02]  /*24410*/  LDGSTS.E [R3+0xa800], [R4.64], P2 ;  /* 0x0a80000004037fae */ /* 0x0003e40009121844 */
[----:B------:R-:W-:Y:S01]  /*24420*/  IMAD.X R7, R0, 0x1, R34, P1 ;  /* 0x0000000100077824 */ /* 0x000fe200008e0622 */
[----:B------:R-:W-:Y:S01]  /*24430*/  ISETP.GT.AND P1, PT, R241, 0x19, PT ;  /* 0x00000019f100780c */ /* 0x000fe20003f24270 */
[----:B------:R-:W4:Y:S04]  /*24440*/  LDL R35, [R1+0xc8c] ;  /* 0x000c8c0001237983 */ /* 0x000f280000100800 */
[----:B------:R1:W-:Y:S02]  /*24450*/  LDGSTS.E [R3+0xaa00], [R6.64], P2 ;  /* 0x0aa0000006037fae */ /* 0x0003e40009121844 */
[----:B-1----:R-:W-:-:S02]  /*24460*/  IADD3 R4, P3, R2, R23, RZ ;  /* 0x0000001702047210 */ /* 0x002fc40007f7e0ff */
[----:B------:R-:W4:Y:S02]  /*24470*/  LDL R34, [R1+0xcf0] ;  /* 0x000cf00001227983 */ /* 0x000f240000100800 */
[----:B------:R-:W-:Y:S02]  /*24480*/  IADD3.X R5, R0, R21, RZ, P3, !PT ;  /* 0x0000001500057210 */ /* 0x000fe40001ffe4ff */
[----:B------:R-:W4:Y:S01]  /*24490*/  LDL R23, [R1+0xcf4] ;  /* 0x000cf40001177983 */ /* 0x000f220000100800 */
[----:B------:R-:W-:-:S03]  /*244a0*/  SEL R6, RZ, 0x4, !P1 ;  /* 0x00000004ff067807 */ /* 0x000fc60004800000 */
[----:B------:R1:W-:Y:S04]  /*244b0*/  LDGSTS.E [R3+0xac00], [R4.64], P2 ;  /* 0x0ac0000004037fae */ /* 0x0003e80009121844 */
[----:B------:R-:W4:Y:S01]  /*244c0*/  LDL R21, [R1+0xcf8] ;  /* 0x000cf80001157983 */ /* 0x000f220000100800 */
[----:B-1----:R-:W-:-:S04]  /*244d0*/  SEL R4, R6, RZ, !P0 ;  /* 0x000000ff06047207 */ /* 0x002fc80004000000 */
[----:B------:R-:W-:Y:S02]  /*244e0*/  ISETP.NE.U32.AND P1, PT, R4, RZ, PT ;  /* 0x000000ff0400720c */ /* 0x000fe40003f25070 */
[----:B---3--:R-:W-:Y:S02]  /*244f0*/  IADD3 R6, P3, R2, R10, RZ ;  /* 0x0000000a02067210 */ /* 0x008fe40007f7e0ff */
[----:B------:R-:W3:Y:S03]  /*24500*/  LDL R10, [R1+0xc88] ;  /* 0x000c8800010a7983 */ /* 0x000ee60000100800 */
[----:B------:R-:W-:Y:S02]  /*24510*/  IMAD.X R7, R0, 0x1, R19, P3 ;  /* 0x0000000100077824 */ /* 0x000fe400018e0613 */
[----:B------:R-:W3:Y:S04]  /*24520*/  LDL R19, [R1+0xcfc] ;  /* 0x000cfc0001137983 */ /* 0x000ee80000100800 */
[----:B------:R1:W-:Y:S02]  /*24530*/  LDGSTS.E [R3+0xae00], [R6.64], P2 ;  /* 0x0ae0000006037fae */ /* 0x0003e40009121844 */
[----:B-1----:R-:W-:-:S02]  /*24540*/  IADD3 R6, P2, R2, R17, RZ ;  /* 0x0000001102067210 */ /* 0x002fc40007f5e0ff */
[----:B------:R-:W3:Y:S01]  /*24550*/  LDL R17, [R1+0xd08] ;  /* 0x000d080001117983 */ /* 0x000ee20000100800 */
[----:B------:R-:W-:-:S03]  /*24560*/  IADD3 R4, P3, R2, R11, RZ ;  /* 0x0000000b02047210 */ /* 0x000fc60007f7e0ff */
[----:B------:R-:W3:Y:S02]  /*24570*/  LDL R11, [R1+0xd00] ;  /* 0x000d0000010b7983 */ /* 0x000ee40000100800 */
[C---:B------:R-:W-:Y:S02]  /*24580*/  IMAD.X R5, R0.reuse, 0x1, R18, P3 ;  /* 0x0000000100057824 */ /* 0x040fe400018e0612 */
[----:B------:R-:W3:Y:S04]  /*24590*/  LDL R18, [R1+0xd04] ;  /* 0x000d040001127983 */ /* 0x000ee80000100800 */
[----:B------:R1:W-:Y:S01]  /*245a0*/  LDGSTS.E [R3+0xc800], [R4.64], P1 ;  /* 0x0c80000004037fae */ /* 0x0003e20008921844 */
[----:B--2---:R-:W-:-:S03]  /*245b0*/  IMAD.X R7, R0, 0x1, R16, P2 ;  /* 0x0000000100077824 */ /* 0x004fc600010e0610 */
[----:B------:R-:W2:Y:S01]  /*245c0*/  LDL R16, [R1+0xd0c] ;  /* 0x000d0c0001107983 */ /* 0x000ea20000100800 */
[----:B-1----:R-:W-:-:S03]  /*245d0*/  IADD3 R4, P3, R2, R9, RZ ;  /* 0x0000000902047210 */ /* 0x002fc60007f7e0ff */
[----:B------:R1:W-:Y:S04]  /*245e0*/  LDGSTS.E [R3+0xca00], [R6.64], P1 ;  /* 0x0ca0000006037fae */ /* 0x0003e80008921844 */
[----:B------:R-:W2:Y:S01]  /*245f0*/  LDL R9, [R1+0x994] ;  /* 0x0009940001097983 */ /* 0x000ea20000100800 */
[----:B----4-:R-:W-:-:S03]  /*24600*/  IMAD.X R5, R0, 0x1, R8, P3 ;  /* 0x0000000100057824 */ /* 0x010fc600018e0608 */
[----:B------:R-:W4:Y:S04]  /*24610*/  LDL R8, [R1+0x990] ;  /* 0x0009900001087983 */ /* 0x000f280000100800 */
[----:B------:R-:W4:Y:S04]  /*24620*/  LDL.LU R236, [R1+0x330] ;  /* 0x0003300001ec7983 */ /* 0x000f280000300800 */
[----:B------:R-:W4:Y:S04]  /*24630*/  LDL.LU R237, [R1+0x334] ;  /* 0x0003340001ed7983 */ /* 0x000f280000300800 */
[----:B------:R-:W4:Y:S04]  /*24640*/  LDL.LU R238, [R1+0x338] ;  /* 0x0003380001ee7983 */ /* 0x000f280000300800 */
[----:B------:R-:W4:Y:S01]  /*24650*/  LDL.LU R239, [R1+0x33c] ;  /* 0x00033c0001ef7983 */ /* 0x000f220000300800 */
[----:B------:R-:W-:-:S03]  /*24660*/  ISETP.GT.AND P2, PT, R241, 0x1d, PT ;  /* 0x0000001df100780c */ /* 0x000fc60003f44270 */
[----:B------:R1:W-:Y:S02]  /*24670*/  LDGSTS.E [R3+0xcc00], [R4.64], P1 ;  /* 0x0cc0000004037fae */ /* 0x0003e40008921844 */
[----:B-1----:R-:W-:-:S04]  /*24680*/  SEL R6, RZ, 0x4, !P2 ;  /* 0x00000004ff067807 */ /* 0x002fc80005000000 */
[----:B------:R-:W-:-:S04]  /*24690*/  SEL R4, R6, RZ, !P0 ;  /* 0x000000ff06047207 */ /* 0x000fc80004000000 */
[----:B------:R-:W-:Y:S01]  /*246a0*/  ISETP.NE.U32.AND P2, PT, R4, RZ, PT ;  /* 0x000000ff0400720c */ /* 0x000fe20003f45070 */
[----:B------:R-:W1:Y:S01]  /*246b0*/  S2R R169, SR_TID.X ;  /* 0x0000000000a97919 */ /* 0x000e620000002100 */
[----:B---3--:R-:W-:-:S03]  /*246c0*/  IADD3 R6, P3, R2, R10, RZ ;  /* 0x0000000a02067210 */ /* 0x008fc60007f7e0ff */
[----:B------:R-:W3:Y:S02]  /*246d0*/  LDL R10, [R1+0x998] ;  /* 0x00099800010a7983 */ /* 0x000ee40000100800 */
[----:B------:R-:W-:Y:S01]  /*246e0*/  IMAD.X R7, R0, 0x1, R35, P3 ;  /* 0x0000000100077824 */ /* 0x000fe200018e0623 */
[----:B------:R-:W-:-:S04]  /*246f0*/  IADD3 R4, P3, R2, R34, RZ ;  /* 0x0000002202047210 */ /* 0x000fc80007f7e0ff */
[----:B------:R-:W-:Y:S01]  /*24700*/  IADD3.X R5, R0, R23, RZ, P3, !PT ;  /* 0x0000001700057210 */ /* 0x000fe20001ffe4ff */
[----:B------:R1:W-:Y:S04]  /*24710*/  LDGSTS.E [R3+0xce00], [R6.64], P1 ;  /* 0x0ce0000006037fae */ /* 0x0003e80008921844 */
[----:B------:R1:W-:Y:S02]  /*24720*/  LDGSTS.E [R3+0xe800], [R4.64], P2 ;  /* 0x0e80000004037fae */ /* 0x0003e40009121844 */
[----:B-1----:R-:W-:-:S05]  /*24730*/  IADD3 R6, P1, R2, R21, RZ ;  /* 0x0000001502067210 */ /* 0x002fca0007f3e0ff */
[----:B------:R-:W-:Y:S01]  /*24740*/  IMAD.X R7, R0, 0x1, R19, P1 ;  /* 0x0000000100077824 */ /* 0x000fe200008e0613 */
[----:B------:R-:W-:Y:S01]  /*24750*/  ISETP.GT.AND P1, PT, R241, 0x2, PT ;  /* 0x00000002f100780c */ /* 0x000fe20003f24270 */
[----:B------:R-:W3:Y:S04]  /*24760*/  LDL R19, [R1+0x9a0] ;  /* 0x0009a00001137983 */ /* 0x000ee80000100800 */
[----:B------:R1:W-:Y:S01]  /*24770*/  LDGSTS.E [R3+0xea00], [R6.64], P2 ;  /* 0x0ea0000006037fae */ /* 0x0003e20009121844 */
[----:B------:R-:W-:Y:S02]  /*24780*/  LOP3.LUT R169, R169, 0x7f, RZ, 0xc0, !PT ;  /* 0x0000007fa9a97812 */ /* 0x000fe400078ec0ff */
[----:B-1----:R-:W-:Y:S02]  /*24790*/  SEL R6, RZ, 0x4, !P1 ;  /* 0x00000004ff067807 */ /* 0x002fe40004800000 */
[----:B------:R-:W-:Y:S01]  /*247a0*/  IADD3 R4, P3, R2, R11, RZ ;  /* 0x0000000b02047210 */ /* 0x000fe20007f7e0ff */
[----:B------:R-:W-:Y:S01]  /*247b0*/  IMAD.SHL.U32 R169, R169, 0x4, RZ ;  /* 0x00000004a9a97824 */ /* 0x000fe200078e00ff */
[----:B------:R-:W3:Y:S03]  /*247c0*/  LDL R11, [R1+0x99c] ;  /* 0x00099c00010b7983 */ /* 0x000ee60000100800 */
[----:B------:R-:W-:-:S02]  /*247d0*/  IMAD.X R5, R0, 0x1, R18, P3 ;  /* 0x0000000100057824 */ /* 0x000fc400018e0612 */
[----:B------:R-:W3:Y:S04]  /*247e0*/  LDL R18, [R1+0x9a8] ;  /* 0x0009a80001127983 */ /* 0x000ee80000100800 */
[----:B------:R1:W-:Y:S02]  /*247f0*/  LDGSTS.E [R3+0xec00], [R4.64], P2 ;  /* 0x0ec0000004037fae */ /* 0x0003e40009121844 */
[----:B-1----:R-:W-:Y:S02]  /*24800*/  SEL R4, R6, RZ, !P0 ;  /* 0x000000ff06047207 */ /* 0x002fe40004000000 */
[----:B------:R-:W-:Y:S02]  /*24810*/  IADD3 R6, P3, R2, R17, RZ ;  /* 0x0000001102067210 */ /* 0x000fe40007f7e0ff */
[----:B------:R-:W-:-:S03]  /*24820*/  ISETP.NE.U32.AND P1, PT, R4, RZ, PT ;  /* 0x000000ff0400720c */ /* 0x000fc60003f25070 */
[----:B--2---:R-:W-:-:S05]  /*24830*/  IMAD.X R7, R0, 0x1, R16, P3 ;  /* 0x0000000100077824 */ /* 0x004fca00018e0610 */
[----:B------:R1:W-:Y:S01]  /*24840*/  LDGSTS.E [R3+0xee00], [R6.64], P2 ;  /* 0x0ee0000006037fae */ /* 0x0003e20009121844 */
[----:B----4-:R-:W-:Y:S01]  /*24850*/  IADD3 R4, P3, R2, R8, RZ ;  /* 0x0000000802047210 */ /* 0x010fe20007f7e0ff */
[----:B------:R-:W-:Y:S04]  /*24860*/  HMMA.1688.F32.TF32 R112, R12, R166, R236 ;  /* 0x000000a60c70723c */ /* 0x000fe800000810ec */
[----:B------:R-:W-:Y:S01]  /*24870*/  IMAD.X R5, R0, 0x1, R9, P3 ;  /* 0x0000000100057824 */ /* 0x000fe200018e0609 */
[----:B------:R-:W-:Y:S01]  /*24880*/  LOP3.LUT R8, R169, 0x40, RZ, 0x3c, !PT ;  /* 0x00000040a9087812 */ /* 0x000fe200078e3cff */
[----:B------:R-:W2:Y:S03]  /*24890*/  LDL R9, [R1+0x9a4] ;  /* 0x0009a40001097983 */ /* 0x000ea60000100800 */
[----:B-1----:R-:W-:-:S02]  /*248a0*/  LEA R3, R252, R8, 0x10 ;  /* 0x00000008fc037211 */ /* 0x002fc400078e80ff */
[----:B------:R-:W-:-:S03]  /*248b0*/  ISETP.GT.AND P2, PT, R241, 0x6, PT ;  /* 0x00000006f100780c */ /* 0x000fc60003f44270 */
[----:B------:R1:W-:Y:S09]  /*248c0*/  LDGSTS.E [R3+0x1000], [R4.64], P1 ;  /* 0x0100000004037fae */ /* 0x0003f20008921844 */
[----:B------:R-:W-:Y:S04]  /*248d0*/  STL.64 [R1+0x210], R112 ;  /* 0x0002107001007387 */ /* 0x000fe80000100a00 */
[----:B------:R4:W-:Y:S04]  /*248e0*/  STL.64 [R1+0x218], R114 ;  /* 0x0002187201007387 */ /* 0x0009e80000100a00 */
[----:B------:R-:W4:Y:S04]  /*248f0*/  LDL R8, [R1+0x9ac] ;  /* 0x0009ac0001087983 */ /* 0x000f280000100800 */
[----:B------:R-:W4:Y:S04]  /*24900*/  LDL R17, [R1+0xa10] ;  /* 0x000a100001117983 */ /* 0x000f280000100800 */
[----:B------:R-:W4:Y:S04]  /*24910*/  LDL.LU R236, [R1+0x3b0] ;  /* 0x0003b00001ec7983 */ /* 0x000f280000300800 */
[----:B------:R-:W4:Y:S04]  /*24920*/  LDL.LU R237, [R1+0x3b4] ;  /* 0x0003b40001ed7983 */ /* 0x000f280000300800 */
[----:B------:R-:W4:Y:S04]  /*24930*/  LDL.LU R238, [R1+0x3b8] ;  /* 0x0003b80001ee7983 */ /* 0x000f280000300800 */
[----:B------:R-:W4:Y:S04]  /*24940*/  LDL.LU R239, [R1+0x3bc] ;  /* 0x0003bc0001ef7983 */ /* 0x000f280000300800 */
[----:B------:R-:W4:Y:S01]  /*24950*/  LDL R16, [R1+0xa18] ;  /* 0x000a180001107983 */ /* 0x000f220000100800 */
[----:B------:R-:W-:-:S02]  /*24960*/  SEL R7, RZ, 0x4, !P2 ;  /* 0x00000004ff077807 */ /* 0x000fc40005000000 */
[C---:B---3--:R-:W-:Y:S01]  /*24970*/  IADD3 R6, P2, R2.reuse, R10, RZ ;  /* 0x0000000a02067210 */ /* 0x048fe20007f5e0ff */
[----:B------:R-:W3:Y:S04]  /*24980*/  LDL R39, [R1+0xa1c] ;  /* 0x000a1c0001277983 */ /* 0x000ee80000100800 */
[----:B------:R-:W3:Y:S01]  /*24990*/  LDL R10, [R1+0xa14] ;  /* 0x000a1400010a7983 */ /* 0x000ee20000100800 */
[----:B-1----:R-:W-:Y:S02]  /*249a0*/  SEL R5, R7, RZ, !P0 ;  /* 0x000000ff07057207 */ /* 0x002fe40004000000 */
[----:B------:R-:W-:Y:S01]  /*249b0*/  ISETP.GT.AND P3, PT, R241, 0xa, PT ;  /* 0x0000000af100780c */ /* 0x000fe20003f64270 */
[----:B------:R-:W3:Y:S04]  /*249c0*/  LDL R35, [R1+0xa24] ;  /* 0x000a240001237983 */ /* 0x000ee80000100800 */
[----:B------:R-:W3:Y:S04]  /*249d0*/  LDL R38, [R1+0xa28] ;  /* 0x000a280001267983 */ /* 0x000ee80000100800 */
[----:B------:R-:W3:Y:S04]  /*249e0*/  LDL R34, [R1+0xa2c] ;  /* 0x000a2c0001227983 */ /* 0x000ee80000100800 */
[----:B------:R-:W3:Y:S01]  /*249f0*/  LDL R23, [R1+0xa98] ;  /* 0x000a980001177983 */ /* 0x000ee20000100800 */
[----:B------:R-:W-:Y:S01]  /*24a00*/  IADD3 R4, P4, R2, R19, RZ ;  /* 0x0000001302047210 */ /* 0x000fe20007f9e0ff */
[----:B------:R-:W-:Y:S01]  /*24a10*/  IMAD.X R7, R0, 0x1, R11, P2 ;  /* 0x0000000100077824 */ /* 0x000fe200010e060b */
[----:B------:R-:W-:Y:S01]  /*24a20*/  ISETP.NE.U32.AND P2, PT, R5, RZ, PT ;  /* 0x000000ff0500720c */ /* 0x000fe20003f45070 */
[----:B------:R-:W3:Y:S04]  /*24a30*/  LDL R11, [R1+0xa90] ;  /* 0x000a9000010b7983 */ /* 0x000ee80000100800 */
[----:B------:R1:W-:Y:S02]  /*24a40*/  LDGSTS.E [R3+0x1200], [R6.64], P1 ;  /* 0x0120000006037fae */ /* 0x0003e40008921844 */
[----:B-1----:R-:W-:-:S02]  /*24a50*/  SEL R7, RZ, 0x4, !P3 ;  /* 0x00000004ff077807 */ /* 0x002fc40005800000 */
[----:B------:R-:W-:Y:S01]  /*24a60*/  IADD3 R6, P3, R2, R18, RZ ;  /* 0x0000001202067210 */ /* 0x000fe20007f7e0ff */
[----:B--2---:R-:W-:Y:S01]  /*24a70*/  IMAD.X R5, R0, 0x1, R9, P4 ;  /* 0x0000000100057824 */ /* 0x004fe200020e0609 */
[----:B------:R-:W-:Y:S01]  /*24a80*/  ISETP.GT.AND P4, PT, R241, 0xe, PT ;  /* 0x0000000ef100780c */ /* 0x000fe20003f84270 */
[----:B------:R-:W2:Y:S04]  /*24a90*/  LDL R9, [R1+0xa20] ;  /* 0x000a200001097983 */ /* 0x000ea80000100800 */
[----:B------:R1:W-:Y:S02]  /*24aa0*/  LDGSTS.E [R3+0x1400], [R4.64], P1 ;  /* 0x0140000004037fae */ /* 0x0003e40008921844 */
[----:B-1----:R-:W-:Y:S02]  /*24ab0*/  SEL R5, R7, RZ, !P0 ;  /* 0x000000ff07057207 */ /* 0x002fe40004000000 */
[----:B------:R-:W-:-:S02]  /*24ac0*/  SEL R4, RZ, 0x4, !P4 ;  /* 0x00000004ff047807 */ /* 0x000fc40006000000 */
[----:B------:R-:W-:Y:S01]  /*24ad0*/  ISETP.GT.AND P4, PT, R241, 0x12, PT ;  /* 0x00000012f100780c */ /* 0x000fe20003f84270 */
[----:B----4-:R-:W-:-:S03]  /*24ae0*/  IMAD.X R7, R0, 0x1, R8, P3 ;  /* 0x0000000100077824 */ /* 0x010fc600018e0608 */
[----:B------:R-:W-:Y:S02]  /*24af0*/  SEL R8, RZ, 0x4, !P4 ;  /* 0x00000004ff087807 */ /* 0x000fe40006000000 */
[----:B------:R1:W-:Y:S02]  /*24b00*/  LDGSTS.E [R3+0x1600], [R6.64], P1 ;  /* 0x0160000006037fae */ /* 0x0003e40008921844 */
[----:B-1----:R-:W-:Y:S02]  /*24b10*/  IADD3 R6, P4, R2, R16, RZ ;  /* 0x0000001002067210 */ /* 0x002fe40007f9e0ff */
[----:B------:R-:W4:Y:S01]  /*24b20*/  LDL R16, [R1+0xa94] ;  /* 0x000a940001107983 */ /* 0x000f220000100800 */
[----:B------:R-:W-:Y:S01]  /*24b30*/  HMMA.1688.F32.TF32 R112, R12, R162, R236 ;  /* 0x000000a20c70723c */ /* 0x000fe200000810ec */
[----:B------:R-:W-:-:S04]  /*24b40*/  SEL R4, R4, RZ, !P0 ;  /* 0x000000ff04047207 */ /* 0x000fc80004000000 */
[----:B------:R-:W-:Y:S02]  /*24b50*/  ISETP.NE.U32.AND P5, PT, R4, RZ, PT ;  /* 0x000000ff0400720c */ /* 0x000fe40003fa5070 */
[----:B------:R-:W-:Y:S02]  /*24b60*/  IADD3 R4, P6, R2, R17, RZ ;  /* 0x0000001102047210 */ /* 0x000fe40007fde0ff */
[----:B------:R-:W-:-:S03]  /*24b70*/  ISETP.NE.U32.AND P3, PT, R5, RZ, PT ;  /* 0x000000ff0500720c */ /* 0x000fc60003f65070 */
[----:B---3--:R-:W-:Y:S01]  /*24b80*/  IMAD.X R5, R0, 0x1, R10, P6 ;  /* 0x0000000100057824 */ /* 0x008fe200030e060a */
[----:B------:R-:W-:-:S10]  /*24b90*/  SEL R8, R8, RZ, !P0 ;  /* 0x000000ff08087207 */ /* 0x000fd40004000000 */
[----:B------:R1:W-:Y:S04]  /*24ba0*/  STL.64 [R1+0x200], R112 ;  /* 0x0002007001007387 */ /* 0x0003e80000100a00 */
[----:B------:R3:W-:Y:S04]  /*24bb0*/  STL.64 [R1+0x208], R114 ;  /* 0x0002087201007387 */ /* 0x0007e80000100a00 */
[----:B------:R-:W3:Y:S04]  /*24bc0*/  LDL R10, [R1+0xa9c] ;  /* 0x000a9c00010a7983 */ /* 0x000ee80000100800 */
[----:B------:R-:W3:Y:S04]  /*24bd0*/  LDL R21, [R1+0xaa0] ;  /* 0x000aa00001157983 */ /* 0x000ee80000100800 */
[----:B------:R-:W3:Y:S04]  /*24be0*/  LDL R19, [R1+0xaa8] ;  /* 0x000aa80001137983 */ /* 0x000ee80000100800 */
[----:B------:R-:W3:Y:S01]  /*24bf0*/  LDL R17, [R1+0xb10] ;  /* 0x000b100001117983 */ /* 0x000ee20000100800 */
[----:B------:R-:W-:Y:S01]  /*24c00*/  ISETP.NE.U32.AND P1, PT, R8, RZ, PT ;  /* 0x000000ff0800720c */ /* 0x000fe20003f25070 */
[----:B------:R-:W-:-:S02]  /*24c10*/  IMAD.X R7, R0, 0x1, R39, P4 ;  /* 0x0000000100077824 */ /* 0x000fc400020e0627 */
[----:B------:R1:W-:Y:S04]  /*24c20*/  LDGSTS.E [R3+0x3000], [R4.64], P2 ;  /* 0x0300000004037fae */ /* 0x0003e80009121844 */
[----:B------:R2:W-:Y:S04]  /*24c30*/  LDGSTS.E [R3+0x3200], [R6.64], P2 ;  /* 0x0320000006037fae */ /* 0x0005e80009121844 */
[----:B------:R-:W3:Y:S04]  /*24c40*/  LDL R18, [R1+0xaa4] ;  /* 0x000aa40001127983 */ /* 0x000ee80000100800 */
[----:B-1----:R-:W3:Y:S04]  /*24c50*/  LDL R113, [R1+0xb18] ;  /* 0x000b180001717983 */ /* 0x002ee80000100800 */
[----:B------:R-:W3:Y:S01]  /*24c60*/  LDL R112, [R1+0xb20] ;  /* 0x000b200001707983 */ /* 0x000ee20000100800 */
[----:B--2---:R-:W-:-:S03]  /*24c70*/  IADD3 R8, P6, R2, R9, RZ ;  /* 0x0000000902087210 */ /* 0x004fc60007fde0ff */
[----:B------:R-:W2:Y:S01]  /*24c80*/  LDL R39, [R1+0xb28] ;  /* 0x000b280001277983 */ /* 0x000ea20000100800 */
[----:B------:R-:W-:Y:S02]  /*24c90*/  IADD3.X R9, R0, R35, RZ, P6, !PT ;  /* 0x0000002300097210 */ /* 0x000fe400037fe4ff */
[C---:B------:R-:W-:Y:S01]  /*24ca0*/  IADD3 R6, P6, R2.reuse, R11, RZ ;  /* 0x0000000b02067210 */ /* 0x040fe20007fde0ff */
[----:B------:R-:W2:Y:S04]  /*24cb0*/  LDL R35, [R1+0xb24] ;  /* 0x000b240001237983 */ /* 0x000ea80000100800 */
[----:B------:R-:W2:Y:S01]  /*24cc0*/  LDL R11, [R1+0xaac] ;  /* 0x000aac00010b7983 */ /* 0x000ea20000100800 */
[----:B------:R-:W-:-:S03]  /*24cd0*/  IADD3 R4, P4, R2, R38, RZ ;  /* 0x0000002602047210 */ /* 0x000fc60007f9e0ff */
[----:B------:R1:W-:Y:S01]  /*24ce0*/  LDGSTS.E [R3+0x3400], [R8.64], P2 ;  /* 0x0340000008037fae */ /* 0x0003e20009121844 */
[----:B----4-:R-:W-:-:S03]  /*24cf0*/  IMAD.X R7, R0, 0x1, R16, P6 ;  /* 0x0000000100077824 */ /* 0x010fc600030e0610 */
[----:B------:R-:W4:Y:S04]  /*24d00*/  LDL R38, [R1+0xb1c] ;  /* 0x000b1c0001267983 */ /* 0x000f280000100800 */
[----:B------:R-:W2:Y:S01]  /*24d10*/  LDL R16, [R1+0xb14] ;  /* 0x000b140001107983 */ /* 0x000ea20000100800 */
[----:B------:R-:W-:Y:S01]  /*24d20*/  IMAD.X R5, R0, 0x1, R34, P4 ;  /* 0x0000000100057824 */ /* 0x000fe200020e0622 */
[----:B-1----:R-:W-:Y:S02]  /*24d30*/  IADD3 R8, P4, R2, R23, RZ ;  /* 0x0000001702087210 */ /* 0x002fe40007f9e0ff */
[----:B------:R-:W-:Y:S01]  /*24d40*/  ISETP.GT.AND P6, PT, R241, 0x16, PT ;  /* 0x00000016f100780c */ /* 0x000fe20003fc4270 */
[----:B------:R-:W4:Y:S04]  /*24d50*/  LDL R34, [R1+0xb2c] ;  /* 0x000b2c0001227983 */ /* 0x000f280000100800 */
[----:B------:R1:W-:Y:S04]  /*24d60*/  LDGSTS.E [R3+0x3600], [R4.64], P2 ;  /* 0x0360000004037fae */ /* 0x0003e80009121844 */
[----:B------:R-:W4:Y:S04]  /*24d70*/  LDL R23, [R1+0xb90] ;  /* 0x000b900001177983 */ /* 0x000f280000100800 */
[----:B------:R1:W-:Y:S01]  /*24d80*/  LDGSTS.E [R3+0x5000], [R6.64], P3 ;  /* 0x0500000006037fae */ /* 0x0003e20009921844 */
[----:B---3--:R-:W-:Y:S01]  /*24d90*/  IMAD.X R9, R0, 0x1, R10, P4 ;  /* 0x0000000100097824 */ /* 0x008fe200020e060a */
[----:B------:R-:W-:-:S02]  /*24da0*/  SEL R10, RZ, 0x4, !P6 ;  /* 0x00000004ff0a7807 */ /* 0x000fc40007000000 */
[C---:B-1----:R-:W-:Y:S02]  /*24db0*/  IADD3 R4, P2, R2.reuse, R21, RZ ;  /* 0x0000001502047210 */ /* 0x042fe40007f5e0ff */
[----:B------:R1:W-:Y:S01]  /*24dc0*/  LDGSTS.E [R3+0x5200], [R8.64], P3 ;  /* 0x0520000008037fae */ /* 0x0003e20009921844 */
[----:B------:R-:W-:-:S03]  /*24dd0*/  IADD3 R6, P4, R2, R19, RZ ;  /* 0x0000001302067210 */ /* 0x000fc60007f9e0ff */
[----:B------:R-:W3:Y:S04]  /*24de0*/  LDL R21, [R1+0xb98] ;  /* 0x000b980001157983 */ /* 0x000ee80000100800 */
[----:B------:R-:W3:Y:S01]  /*24df0*/  LDL R19, [R1+0xb94] ;  /* 0x000b940001137983 */ /* 0x000ee20000100800 */
[----:B-1----:R-:W-:-:S03]  /*24e00*/  IADD3 R8, P6, R2, R17, RZ ;  /* 0x0000001102087210 */ /* 0x002fc60007fde0ff */
[----:B------:R-:W3:Y:S04]  /*24e10*/  LDL R17, [R1+0xba0] ;  /* 0x000ba00001117983 */ /* 0x000ee80000100800 */
[----:B------:R-:W3:Y:S04]  /*24e20*/  LDL.LU R236, [R1+0x3c0] ;  /* 0x0003c00001ec7983 */ /* 0x000ee80000300800 */
[----:B------:R-:W3:Y:S04]  /*24e30*/  LDL.LU R237, [R1+0x3c4] ;  /* 0x0003c40001ed7983 */ /* 0x000ee80000300800 */
[----:B------:R-:W3:Y:S04]  /*24e40*/  LDL.LU R238, [R1+0x3c8] ;  /* 0x0003c80001ee7983 */ /* 0x000ee80000300800 */
[----:B------:R-:W3:Y:S01]  /*24e50*/  LDL.LU R239, [R1+0x3cc] ;  /* 0x0003cc0001ef7983 */ /* 0x000ee20000300800 */
[----:B------:R-:W-:-:S03]  /*24e60*/  IMAD.X R5, R0, 0x1, R18, P2 ;  /* 0x0000000100057824 */ /* 0x000fc600010e0612 */
[----:B------:R-:W3:Y:S04]  /*24e70*/  LDL R18, [R1+0xb9c] ;  /* 0x000b9c0001127983 */ /* 0x000ee80000100800 */
[----:B------:R1:W-:Y:S04]  /*24e80*/  LDGSTS.E [R3+0x5400], [R4.64], P3 ;  /* 0x0540000004037fae */ /* 0x0003e80009921844 */
[----:B------:R-:W3:Y:S01]  /*24e90*/  LDL R125, [R1+0xc10] ;  /* 0x000c1000017d7983 */ /* 0x000ee20000100800 */
[----:B--2---:R-:W-:-:S03]  /*24ea0*/  IADD3.X R9, R0, R16, RZ, P6, !PT ;  /* 0x0000001000097210 */ /* 0x004fc600037fe4ff */
[----:B------:R-:W2:Y:S01]  /*24eb0*/  LDL R16, [R1+0xba4] ;  /* 0x000ba40001107983 */ /* 0x000ea20000100800 */
[----:B------:R-:W-:Y:S01]  /*24ec0*/  IMAD.X R7, R0, 0x1, R11, P4 ;  /* 0x0000000100077824 */ /* 0x000fe200020e060b */
[C---:B------:R-:W-:Y:S02]  /*24ed0*/  ISETP.GT.AND P4, PT, R241.reuse, 0x1e, PT ;  /* 0x0000001ef100780c */ /* 0x040fe40003f84270 */
[----:B------:R-:W2:Y:S04]  /*24ee0*/  LDL R11, [R1+0xba8] ;  /* 0x000ba800010b7983 */ /* 0x000ea80000100800 */
[----:B------:R1:W-:Y:S01]  /*24ef0*/  LDGSTS.E [R3+0x5600], [R6.64], P3 ;  /* 0x0560000006037fae */ /* 0x0003e20009921844 */
[----:B------:R-:W-:-:S03]  /*24f00*/  ISETP.GT.AND P3, PT, R241, 0x1a, PT ;  /* 0x0000001af100780c */ /* 0x000fc60003f64270 */
[----:B------:R4:W-:Y:S01]  /*24f10*/  LDGSTS.E [R3+0x7000], [R8.64], P5 ;  /* 0x0700000008037fae */ /* 0x0009e2000a921844 */
[----:B-1----:R-:W-:Y:S02]  /*24f20*/  SEL R7, RZ, 0x4, !P4 ;  /* 0x00000004ff077807 */ /* 0x002fe40006000000 */
[----:B----4-:R-:W-:Y:S02]  /*24f30*/  SEL R9, RZ, 0x4, !P3 ;  /* 0x00000004ff097807 */ /* 0x010fe40005800000 */
[C---:B------:R-:W-:Y:S02]  /*24f40*/  IADD3 R4, P3, R2.reuse, R113, RZ ;  /* 0x0000007102047210 */ /* 0x040fe40007f7e0ff */
[----:B------:R-:W-:Y:S02]  /*24f50*/  IADD3 R8, P4, R2, R112, RZ ;  /* 0x0000007002087210 */ /* 0x000fe40007f9e0ff */
[----:B------:R-:W-:Y:S01]  /*24f60*/  SEL R9, R9, RZ, !P0 ;  /* 0x000000ff09097207 */ /* 0x000fe20004000000 */
[----:B------:R-:W-:Y:S01]  /*24f70*/  IMAD.X R5, R0, 0x1, R38, P3 ;  /* 0x0000000100057824 */ /* 0x000fe200018e0626 */
[----:B------:R-:W-:-:S02]  /*24f80*/  IADD3 R6, P6, R2, R39, RZ ;  /* 0x0000002702067210 */ /* 0x000fc40007fde0ff */
[----:B------:R-:W-:Y:S02]  /*24f90*/  SEL R7, R7, RZ, !P0 ;  /* 0x000000ff07077207 */ /* 0x000fe40004000000 */
[----:B------:R-:W-:Y:S01]  /*24fa0*/  ISETP.NE.U32.AND P3, PT, R9, RZ, PT ;  /* 0x000000ff0900720c */ /* 0x000fe20003f65070 */
[C---:B------:R-:W-:Y:S01]  /*24fb0*/  IMAD.X R9, R0.reuse, 0x1, R35, P4 ;  /* 0x0000000100097824 */ /* 0x040fe200020e0623 */
[----:B------:R-:W-:Y:S01]  /*24fc0*/  ISETP.NE.U32.AND P4, PT, R7, RZ, PT ;  /* 0x000000ff0700720c */ /* 0x000fe20003f85070 */
[----:B------:R-:W-:Y:S01]  /*24fd0*/  IMAD.X R7, R0, 0x1, R34, P6 ;  /* 0x0000000100077824 */ /* 0x000fe200030e0622 */
[----:B------:R1:W-:Y:S04]  /*24fe0*/  LDGSTS.E [R3+0x7200], [R4.64], P5 ;  /* 0x0720000004037fae */ /* 0x0003e8000a921844 */
[----:B------:R4:W-:Y:S04]  /*24ff0*/  LDGSTS.E [R3+0x7400], [R8.64], P5 ;  /* 0x0740000008037fae */ /* 0x0009e8000a921844 */
[----:B------:R3:W-:Y:S01]  /*25000*/  LDGSTS.E [R3+0x7600], [R6.64], P5 ;  /* 0x0760000006037fae */ /* 0x0007e2000a921844 */
[----:B-1----:R-:W-:-:S05]  /*25010*/  IADD3 R4, P6, R2, R23, RZ ;  /* 0x0000001702047210 */ /* 0x002fca0007fde0ff */
[----:B---3--:R-:W-:Y:S01]  /*25020*/  IMAD.X R5, R0, 0x1, R19, P6 ;  /* 0x0000000100057824 */ /* 0x008fe200030e0613 */
[C---:B----4-:R-:W-:Y:S02]  /*25030*/  IADD3 R8, P6, R2.reuse, R17, RZ ;  /* 0x0000001102087210 */ /* 0x050fe40007fde0ff */
[----:B------:R-:W2:Y:S01]  /*25040*/  LDL R17, [R1+0xbac] ;  /* 0x000bac0001117983 */ /* 0x000ea20000100800 */
[----:B------:R-:W-:Y:S01]  /*25050*/  HMMA.1688.F32.TF32 R112, R12, R198, R236 ;  /* 0x000000c60c70723c */ /* 0x000fe200000810ec */
[----:B------:R-:W-:Y:S02]  /*25060*/  IADD3 R6, P5, R2, R21, RZ ;  /* 0x0000001502067210 */ /* 0x000fe40007fbe0ff */
[----:B------:R-:W-:Y:S01]  /*25070*/  SEL R10, R10, RZ, !P0 ;  /* 0x000000ff0a0a7207 */ /* 0x000fe20004000000 */
[----:B------:R1:W-:Y:S02]  /*25080*/  LDGSTS.E [R3+0x9000], [R4.64], P1 ;  /* 0x0900000004037fae */ /* 0x0003e40008921844 */
[C---:B------:R-:W-:Y:S11]  /*25090*/  IMAD.X R7, R0.reuse, 0x1, R18, P5 ;  /* 0x0000000100077824 */ /* 0x040ff600028e0612 */
[----:B------:R-:W-:Y:S06]  /*250a0*/  @!UPT UIADD3 URZ, URZ, URZ, URZ ;  /* 0x0000003f3f3ff290 */ /* 0x000fec000fffe03f */
[----:B------:R4:W-:Y:S04]  /*250b0*/  STL.64 [R1+0x330], R112 ;  /* 0x0003307001007387 */ /* 0x0009e80000100a00 */
[----:B------:R1:W-:Y:S04]  /*250c0*/  STL.64 [R1+0x338], R114 ;  /* 0x0003387201007387 */ /* 0x0003e80000100a00 */
[----:B------:R-:W2:Y:S04]  /*250d0*/  LDL R124, [R1+0xc18] ;  /* 0x000c1800017c7983 */ /* 0x000ea80000100800 */
[----:B------:R-:W2:Y:S04]  /*250e0*/  LDL R39, [R1+0xc20] ;  /* 0x000c200001277983 */ /* 0x000ea80000100800 */
[----:B------:R-:W2:Y:S04]  /*250f0*/  LDL R38, [R1+0xc14] ;  /* 0x000c140001267983 */ /* 0x000ea80000100800 */
[----:B------:R-:W2:Y:S04]  /*25100*/  LDL R19, [R1+0xc1c] ;  /* 0x000c1c0001137983 */ /* 0x000ea80000100800 */
[----:B------:R-:W2:Y:S02]  /*25110*/  LDL R18, [R1+0xc24] ;  /* 0x000c240001127983 */ /* 0x000ea40000100800 */
[----:B--2---:R-:W-:-:S02]  /*25120*/  IADD3.X R9, R0, R16, RZ, P6, !PT ;  /* 0x0000001000097210 */ /* 0x004fc400037fe4ff */
[----:B------:R2:W-:Y:S04]  /*25130*/  LDGSTS.E [R3+0x9200], [R6.64], P1 ;  /* 0x0920000006037fae */ /* 0x0005e80008921844 */
[----:B------:R-:W3:Y:S04]  /*25140*/  LDL R16, [R1+0xc28] ;  /* 0x000c280001107983 */ /* 0x000ee80000100800 */
[----:B----4-:R-:W4:Y:S04]  /*25150*/  LDL.LU R112, [R1+0x460] ;  /* 0x0004600001707983 */ /* 0x010f280000300800 */
[----:B------:R-:W4:Y:S04]  /*25160*/  LDL.LU R113, [R1+0x464] ;  /* 0x0004640001717983 */ /* 0x000f280000300800 */
[----:B-1----:R-:W4:Y:S04]  /*25170*/  LDL.LU R114, [R1+0x468] ;  /* 0x0004680001727983 */ /* 0x002f280000300800 */
[----:B------:R-:W4:Y:S01]  /*25180*/  LDL.LU R115, [R1+0x46c] ;  /* 0x00046c0001737983 */ /* 0x000f220000300800 */
[----:B------:R-:W-:-:S02]  /*25190*/  ISETP.NE.U32.AND P2, PT, R10, RZ, PT ;  /* 0x000000ff0a00720c */ /* 0x000fc40003f45070 */
[----:B------:R-:W-:Y:S01]  /*251a0*/  IADD3 R10, P5, R2, R11, RZ ;  /* 0x0000000b020a7210 */ /* 0x000fe20007fbe0ff */
[----:B------:R-:W4:Y:S04]  /*251b0*/  LDL R35, [R1+0xc2c] ;  /* 0x000c2c0001237983 */ /* 0x000f280000100800 */
[----:B------:R-:W4:Y:S04]  /*251c0*/  LDL R34, [R1+0xc90] ;  /* 0x000c900001227983 */ /* 0x000f280000100800 */
[----:B------:R-:W4:Y:S04]  /*251d0*/  LDL R23, [R1+0xc98] ;  /* 0x000c980001177983 */ /* 0x000f280000100800 */
[----:B------:R-:W4:Y:S01]  /*251e0*/  LDL R21, [R1+0xc94] ;  /* 0x000c940001157983 */ /* 0x000f220000100800 */
[----:B------:R-:W-:-:S03]  /*251f0*/  ISETP.GT.AND P6, PT, R241, 0x7, PT ;  /* 0x00000007f100780c */ /* 0x000fc60003fc4270 */
[----:B------:R1:W-:Y:S01]  /*25200*/  LDGSTS.E [R3+0x9400], [R8.64], P1 ;  /* 0x0940000008037fae */ /* 0x0003e20008921844 */
[----:B--2---:R-:W-:-:S03]  /*25210*/  IMAD.X R11, R0, 0x1, R17, P5 ;  /* 0x00000001000b7824 */ /* 0x004fc600028e0611 */
[----:B------:R-:W2:Y:S04]  /*25220*/  LDL R17, [R1+0xca0] ;  /* 0x000ca00001117983 */ /* 0x000ea80000100800 */
[----:B------:R-:W2:Y:S04]  /*25230*/  LDL.LU R236, [R1+0x440] ;  /* 0x0004400001ec7983 */ /* 0x000ea80000300800 */
[----:B------:R-:W2:Y:S01]  /*25240*/  LDL.LU R237, [R1+0x444] ;  /* 0x0004440001ed7983 */ /* 0x000ea20000300800 */
[----:B------:R-:W-:Y:S02]  /*25250*/  ISETP.GT.AND P5, PT, R241, 0x3, PT ;  /* 0x00000003f100780c */ /* 0x000fe40003fa4270 */
[----:B-1----:R-:W-:Y:S01]  /*25260*/  SEL R9, RZ, 0x4, !P6 ;  /* 0x00000004ff097807 */ /* 0x002fe20007000000 */
[----:B------:R3:W-:Y:S01]  /*25270*/  LDGSTS.E [R3+0x9600], [R10.64], P1 ;  /* 0x096000000a037fae */ /* 0x0007e20008921844 */
[----:B------:R-:W-:-:S02]  /*25280*/  SEL R7, RZ, 0x4, !P5 ;  /* 0x00000004ff077807 */ /* 0x000fc40006800000 */
[----:B------:R-:W-:Y:S02]  /*25290*/  IADD3 R4, P5, R2, R125, RZ ;  /* 0x0000007d02047210 */ /* 0x000fe40007fbe0ff */
[----:B------:R-:W-:Y:S02]  /*252a0*/  SEL R7, R7, RZ, !P0 ;  /* 0x000000ff07077207 */ /* 0x000fe40004000000 */
[----:B------:R-:W-:Y:S01]  /*252b0*/  SEL R9, R9, RZ, !P0 ;  /* 0x000000ff09097207 */ /* 0x000fe20004000000 */
[----:B------:R-:W-:Y:S02]  /*252c0*/  IMAD.MOV.U32 R238, RZ, RZ, R243 ;  /* 0x000000ffffee7224 */ /* 0x000fe400078e00f3 */
[----:B------:R-:W2:Y:S01]  /*252d0*/  LDL.LU R243, [R1+0xe90] ;  /* 0x000e900001f37983 */ /* 0x000ea20000300800 */
[----:B------:R-:W-:-:S03]  /*252e0*/  IMAD.MOV.U32 R239, RZ, RZ, R242 ;  /* 0x000000ffffef7224 */ /* 0x000fc600078e00f2 */
[----:B------:R-:W2:Y:S01]  /*252f0*/  LDL.LU R242, [R1+0xe8c] ;  /* 0x000e8c0001f27983 */ /* 0x000ea20000300800 */
[C---:B------:R-:W-:Y:S02]  /*25300*/  IADD3 R6, P1, R2.reuse, R124, RZ ;  /* 0x0000007c02067210 */ /* 0x040fe40007f3e0ff */
[----:B------:R-:W-:Y:S01]  /*25310*/  IADD3 R8, P6, R2, R39, RZ ;  /* 0x0000002702087210 */ /* 0x000fe20007fde0ff */
[C---:B------:R-:W-:Y:S01]  /*25320*/  IMAD.X R5, R0.reuse, 0x1, R38, P5 ;  /* 0x0000000100057824 */ /* 0x040fe200028e0626 */
[----:B------:R-:W-:Y:S01]  /*25330*/  ISETP.NE.U32.AND P5, PT, R7, RZ, PT ;  /* 0x000000ff0700720c */ /* 0x000fe20003fa5070 */
[C---:B------:R-:W-:Y:S01]  /*25340*/  IMAD.X R7, R0.reuse, 0x1, R19, P1 ;  /* 0x0000000100077824 */ /* 0x040fe200008e0613 */
[----:B------:R-:W-:Y:S01]  /*25350*/  ISETP.NE.U32.AND P1, PT, R9, RZ, PT ;  /* 0x000000ff0900720c */ /* 0x000fe20003f25070 */
[----:B------:R-:W2:Y:S01]  /*25360*/  LDL R19, [R1+0xc9c] ;  /* 0x000c9c0001137983 */ /* 0x000ea20000100800 */
[----:B------:R-:W-:-:S03]  /*25370*/  IADD3.X R9, R0, R18, RZ, P6, !PT ;  /* 0x0000001200097210 */ /* 0x000fc600037fe4ff */
[----:B------:R-:W2:Y:S04]  /*25380*/  LDL R18, [R1+0xca4] ;  /* 0x000ca40001127983 */ /* 0x000ea80000100800 */
[----:B------:R1:W-:Y:S04]  /*25390*/  LDGSTS.E [R3+0xb000], [R4.64], P2 ;  /* 0x0b00000004037fae */ /* 0x0003e80009121844 */
[----:B------:R1:W-:Y:S04]  /*253a0*/  LDGSTS.E [R3+0xb200], [R6.64], P2 ;  /* 0x0b20000006037fae */ /* 0x0003e80009121844 */
[----:B------:R1:W-:Y:S01]  /*253b0*/  LDGSTS.E [R3+0xb400], [R8.64], P2 ;  /* 0x0b40000008037fae */ /* 0x0003e20009121844 */
[----:B---3--:R-:W-:-:S03]  /*253c0*/  IADD3 R10, P6, R2, R16, RZ ;  /* 0x00000010020a7210 */ /* 0x008fc60007fde0ff */
[----:B------:R-:W3:Y:S01]  /*253d0*/  LDL R16, [R1+0xca8] ;  /* 0x000ca80001107983 */ /* 0x000ee20000100800 */
[----:B----4-:R-:W-:Y:S01]  /*253e0*/  HMMA.1688.F32.TF32 R112, R12, R194, R112 ;  /* 0x000000c20c70723c */ /* 0x010fe20000081070 */
[----:B------:R-:W-:Y:S01]  /*253f0*/  IMAD.X R11, R0, 0x1, R35, P6 ;  /* 0x00000001000b7824 */ /* 0x000fe200030e0623 */
[----:B-1----:R-:W-:-:S04]  /*25400*/  IADD3 R4, P6, R2, R34, RZ ;  /* 0x0000002202047210 */ /* 0x002fc80007fde0ff */
[----:B------:R3:W-:Y:S11]  /*25410*/  LDGSTS.E [R3+0xb600], [R10.64], P2 ;  /* 0x0b6000000a037fae */ /* 0x0007f60009121844 */
[----:B------:R-:W-:Y:S06]  /*25420*/  @!UPT UIADD3 URZ, URZ, URZ, URZ ;  /* 0x0000003f3f3ff290 */ /* 0x000fec000fffe03f */
[----:B------:R-:W-:Y:S04]  /*25430*/  STL.64 [R1+0x2e0], R112 ;  /* 0x0002e07001007387 */ /* 0x000fe80000100a00 */
[----:B------:R2:W-:Y:S01]  /*25440*/  STL.64 [R1+0x2e8], R114 ;  /* 0x0002e87201007387 */ /* 0x0005e20000100a00 */
[----:B------:R-:W-:-:S03]  /*25450*/  IMAD.X R5, R0, 0x1, R21, P6 ;  /* 0x0000000100057824 */ /* 0x000fc600030e0615 */
[----:B------:R-:W4:Y:S01]  /*25460*/  LDL R124, [R1+0xd10] ;  /* 0x000d1000017c7983 */ /* 0x000f220000100800 */
[----:B------:R-:W-:-:S03]  /*25470*/  IADD3 R6, P2, R2, R23, RZ ;  /* 0x0000001702067210 */ /* 0x000fc60007f5e0ff */
[----:B------:R4:W-:Y:S01]  /*25480*/  LDGSTS.E [R3+0xd000], [R4.64], P3 ;  /* 0x0d00000004037fae */ /* 0x0009e20009921844 */
[----:B--2---:R-:W-:Y:S01]  /*25490*/  HMMA.1688.F32.TF32 R112, R12, R190, R236 ;  /* 0x000000be0c70723c */ /* 0x004fe200000810ec */
[----:B------:R-:W-:Y:S02]  /*254a0*/  IADD3 R8, P6, R2, R17, RZ ;  /* 0x0000001102087210 */ /* 0x000fe40007fde0ff */
[----:B------:R-:W2:Y:S11]  /*254b0*/  LDL R17, [R1+0xcac] ;  /* 0x000cac0001117983 */ /* 0x000eb60000100800 */
[----:B------:R-:W-:Y:S09]  /*254c0*/  @!UPT UIADD3 URZ, URZ, URZ, URZ ;  /* 0x0000003f3f3ff290 */ /* 0x000ff2000fffe03f */
[----:B------:R1:W-:Y:S04]  /*254d0*/  STL.64 [R1+0x2d0], R112 ;  /* 0x0002d07001007387 */ /* 0x0003e80000100a00 */
[----:B------:R1:W-:Y:S04]  /*254e0*/  STL.64 [R1+0x2d8], R114 ;  /* 0x0002d87201007387 */ /* 0x0003e80000100a00 */
[----:B------:R-:W4:Y:S04]  /*254f0*/  LDL R39, [R1+0xd24] ;  /* 0x000d240001277983 */ /* 0x000f280000100800 */
[----:B-1----:R-:W4:Y:S04]  /*25500*/  LDL R113, [R1+0xd14] ;  /* 0x000d140001717983 */ /* 0x002f280000100800 */
[----:B------:R-:W4:Y:S01]  /*25510*/  LDL R115, [R1+0xd18] ;  /* 0x000d180001737983 */ /* 0x000f220000100800 */
[----:B------:R-:W-:-:S03]  /*25520*/  IMAD.X R7, R0, 0x1, R19, P2 ;  /* 0x0000000100077824 */ /* 0x000fc600010e0613 */
[----:B------:R-:W4:Y:S04]  /*25530*/  LDL R114, [R1+0xd20] ;  /* 0x000d200001727983 */ /* 0x000f280000100800 */
[----:B------:R-:W4:Y:S04]  /*25540*/  LDL R112, [R1+0xd1c] ;  /* 0x000d1c0001707983 */ /* 0x000f280000100800 */
[----:B------:R-:W4:Y:S04]  /*25550*/  LDL R38, [R1+0xd2c] ;  /* 0x000d2c0001267983 */ /* 0x000f280000100800 */
[----:B------:R-:W4:Y:S01]  /*25560*/  LDL R35, [R1+0x9b8] ;  /* 0x0009b80001237983 */ /* 0x000f220000100800 */
[----:B------:R-:W-:-:S03]  /*25570*/  IMAD.X R9, R0, 0x1, R18, P6 ;  /* 0x0000000100097824 */ /* 0x000fc600030e0612 */
[----:B------:R-:W4:Y:S04]  /*25580*/  LDL R19, [R1+0x9bc] ;  /* 0x0009bc0001137983 */ /* 0x000f280000100800 */
[----:B------:R-:W4:Y:S04]  /*25590*/  LDL R18, [R1+0x9c8] ;  /* 0x0009c80001127983 */ /* 0x000f280000100800 */
[----:B------:R-:W4:Y:S04]  /*255a0*/  LDL R21, [R1+0x9b0] ;  /* 0x0009b00001157983 */ /* 0x000f280000100800 */
[----:B------:R-:W4:Y:S04]  /*255b0*/  LDL R34, [R1+0x9b4] ;  /* 0x0009b40001227983 */ /* 0x000f280000100800 */
[----:B------:R-:W4:Y:S01]  /*255c0*/  LDL R23, [R1+0x9c0] ;  /* 0x0009c00001177983 */ /* 0x000f220000100800 */
[----:B---3--:R-:W-:-:S03]  /*255d0*/  IADD3 R10, P2, R2, R16, RZ ;  /* 0x00000010020a7210 */ /* 0x008fc60007f5e0ff */
[----:B------:R1:W-:Y:S04]  /*255e0*/  LDGSTS.E [R3+0xd200], [R6.64], P3 ;  /* 0x0d20000006037fae */ /* 0x0003e80009921844 */
[----:B------:R-:W3:Y:S01]  /*255f0*/  LDL R16, [R1+0xd28] ;  /* 0x000d280001107983 */ /* 0x000ee20000100800 */
[----:B------:R-:W-:-:S03]  /*25600*/  ISETP.GT.AND P6, PT, R241, 0xf, PT ;  /* 0x0000000ff100780c */ /* 0x000fc60003fc4270 */
[----:B------:R1:W-:Y:S02]  /*25610*/  LDGSTS.E [R3+0xd400], [R8.64], P3 ;  /* 0x0d40000008037fae */ /* 0x0003e40009921844 */
[----:B-1----:R-:W-:-:S04]  /*25620*/  SEL R9, RZ, 0x4, !P6 ;  /* 0x00000004ff097807 */ /* 0x002fc80007000000 */
[----:B------:R-:W-:Y:S01]  /*25630*/  SEL R9, R9, RZ, !P0 ;  /* 0x000000ff09097207 */ /* 0x000fe20004000000 */
[----:B--2---:R-:W-:Y:S01]  /*25640*/  IMAD.X R11, R0, 0x1, R17, P2 ;  /* 0x00000001000b7824 */ /* 0x004fe200010e0611 */
[----:B------:R-:W-:Y:S01]  /*25650*/  ISETP.GT.AND P2, PT, R241, 0xb, PT ;  /* 0x0000000bf100780c */ /* 0x000fe20003f44270 */
[----:B------:R-:W2:Y:S03]  /*25660*/  LDL R17, [R1+0x9c4] ;  /* 0x0009c40001117983 */ /* 0x000ea60000100800 */
[----:B------:R-:W-:Y:S01]  /*25670*/  SEL R7, RZ, 0x4, !P2 ;  /* 0x00000004ff077807 */ /* 0x000fe20005000000 */
[----:B------:R3:W-:Y:S01]  /*25680*/  LDGSTS.E [R3+0xd600], [R10.64], P3 ;  /* 0x0d6000000a037fae */ /* 0x0007e20009921844 */
[----:B----4-:R-:W-:Y:S02]  /*25690*/  IADD3 R4, P2, R2, R124, RZ ;  /* 0x0000007c02047210 */ /* 0x010fe40007f5e0ff */
[----:B------:R-:W-:-:S03]  /*256a0*/  SEL R7, R7, RZ, !P0 ;  /* 0x000000ff07077207 */ /* 0x000fc60004000000 */
[----:B------:R-:W-:Y:S01]  /*256b0*/  IMAD.X R5, R0, 0x1, R113, P2 ;  /* 0x0000000100057824 */ /* 0x000fe200010e0671 */
[C---:B------:R-:W-:Y:S01]  /*256c0*/  IADD3 R6, P3, R2.reuse, R115, RZ ;  /* 0x0000007302067210 */ /* 0x040fe20007f7e0ff */
[----:B------:R-:W-:Y:S01]  /*256d0*/  IMAD.MOV.U32 R236, RZ, RZ, R197 ;  /* 0x000000ffffec7224 */ /* 0x000fe200078e00c5 */
[----:B------:R-:W-:Y:S01]  /*256e0*/  ISETP.NE.U32.AND P2, PT, R7, RZ, PT ;  /* 0x000000ff0700720c */ /* 0x000fe20003f45070 */
[----:B------:R-:W-:Y:S01]  /*256f0*/  IMAD.MOV.U32 R237, RZ, RZ, R196 ;  /* 0x000000ffffed7224 */ /* 0x000fe200078e00c4 */
[----:B------:R-:W-:Y:S01]  /*25700*/  IADD3 R8, P6, R2, R114, RZ ;  /* 0x0000007202087210 */ /* 0x000fe20007fde0ff */
[----:B------:R-:W-:Y:S01]  /*25710*/  IMAD.MOV.U32 R239, RZ, RZ, R192 ;  /* 0x000000ffffef7224 */ /* 0x000fe200078e00c0 */
[----:B------:R-:W-:Y:S01]  /*25720*/  MOV R238, R193 ;  /* 0x000000c100ee7202 */ /* 0x000fe20000000f00 */
[----:B------:R1:W-:Y:S01]  /*25730*/  LDGSTS.E [R3+0xf000], [R4.64], P4 ;  /* 0x0f00000004037fae */ /* 0x0003e2000a121844 */
[----:B------:R-:W-:Y:S01]  /*25740*/  IMAD.X R7, R0, 0x1, R112, P3 ;  /* 0x0000000100077824 */ /* 0x000fe200018e0670 */
[----:B------:R-:W-:-:S02]  /*25750*/  ISETP.NE.U32.AND P3, PT, R9, RZ, PT ;  /* 0x000000ff0900720c */ /* 0x000fc40003f65070 */
[----:B------:R-:W-:Y:S02]  /*25760*/  IADD3.X R9, R0, R39, RZ, P6, !PT ;  /* 0x0000002700097210 */ /* 0x000fe400037fe4ff */
[----:B------:R-:W-:Y:S01]  /*25770*/  HMMA.1688.F32.TF32 R112, R12, R186, R236 ;  /* 0x000000ba0c70723c */ /* 0x000fe200000810ec */
[----:B------:R4:W-:Y:S04]  /*25780*/  LDGSTS.E [R3+0xf200], [R6.64], P4 ;  /* 0x0f20000006037fae */ /* 0x0009e8000a121844 */
[----:B------:R1:W-:Y:S01]  /*25790*/  LDGSTS.E [R3+0xf400], [R8.64], P4 ;  /* 0x0f40000008037fae */ /* 0x0003e2000a121844 */
[----:B---3--:R-:W-:-:S03]  /*257a0*/  IADD3 R10, P6, R2, R16, RZ ;  /* 0x00000010020a7210 */ /* 0x008fc60007fde0ff */
[----:B------:R-:W3:Y:S02]  /*257b0*/  LDL R16, [R1+0x9cc] ;  /* 0x0009cc0001107983 */ /* 0x000ee40000100800 */
[----:B------:R-:W-:-:S05]  /*257c0*/  IMAD.X R11, R0, 0x1, R38, P6 ;  /* 0x00000001000b7824 */ /* 0x000fca00030e0626 */
[----:B------:R1:W-:Y:S01]  /*257d0*/  LDGSTS.E [R3+0xf600], [R10.64], P4 ;  /* 0x0f6000000a037fae */ /* 0x0003e2000a121844 */
[----:B----4-:R-:W-:-:S06]  /*257e0*/  IADD3 R6, P4, R2, R35, RZ ;  /* 0x0000002302067210 */ /* 0x010fcc0007f9e0ff */
[----:B------:R-:W-:Y:S01]  /*257f0*/  STL.64 [R1+0x2c0], R112 ;  /* 0x0002c07001007387 */ /* 0x000fe20000100a00 */
[----:B------:R-:W-:-:S03]  /*25800*/  IMAD.X R7, R0, 0x1, R19, P4 ;  /* 0x0000000100077824 */ /* 0x000fc600020e0613 */
[----:B------:R4:W-:Y:S01]  /*25810*/  STL.64 [R1+0x2c8], R114 ;  /* 0x0002c87201007387 */ /* 0x0009e20000100a00 */
[C---:B-1----:R-:W-:Y:S02]  /*25820*/  IADD3 R4, P6, R2.reuse, R21, RZ ;  /* 0x0000001502047210 */ /* 0x042fe40007fde0ff */
[----:B------:R-:W-:Y:S01]  /*25830*/  IADD3 R10, P4, R2, R18, RZ ;  /* 0x00000012020a7210 */ /* 0x000fe20007f9e0ff */
[----:B------:R-:W3:Y:S04]  /*25840*/  LDL R126, [R1+0xa38] ;  /* 0x000a3800017e7983 */ /* 0x000ee80000100800 */
[----:B------:R-:W3:Y:S01]  /*25850*/  LDL R18, [R1+0xa30] ;  /* 0x000a300001127983 */ /* 0x000ee20000100800 */
[----:B------:R-:W-:-:S03]  /*25860*/  IMAD.X R5, R0, 0x1, R34, P6 ;  /* 0x0000000100057824 */ /* 0x000fc600030e0622 */
[----:B------:R-:W1:Y:S01]  /*25870*/  S2R R197, SR_TID.X ;  /* 0x0000000000c57919 */ /* 0x000e620000002100 */
[----:B----4-:R-:W-:-:S03]  /*25880*/  IMAD.MOV.U32 R115, RZ, RZ, R33 ;  /* 0x000000ffff737224 */ /* 0x010fc600078e0021 */
[----:B------:R-:W4:Y:S04]  /*25890*/  LDL R125, [R1+0xa40] ;  /* 0x000a4000017d7983 */ /* 0x000f280000100800 */
[----:B------:R-:W4:Y:S04]  /*258a0*/  LDL R124, [R1+0xa34] ;  /* 0x000a3400017c7983 */ /* 0x000f280000100800 */
[----:B------:R-:W4:Y:S04]  /*258b0*/  LDL R34, [R1+0xa3c] ;  /* 0x000a3c0001227983 */ /* 0x000f280000100800 */
[----:B------:R-:W4:Y:S04]  /*258c0*/  LDL R33, [R1+0xa44] ;  /* 0x000a440001217983 */ /* 0x000f280000100800 */
[----:B------:R-:W4:Y:S01]  /*258d0*/  LDL R19, [R1+0xa48] ;  /* 0x000a480001137983 */ /* 0x000f220000100800 */
[----:B------:R-:W-:-:S02]  /*258e0*/  IADD3 R8, P6, R2, R23, RZ ;  /* 0x0000001702087210 */ /* 0x000fc40007fde0ff */
[----:B-1----:R-:W-:Y:S01]  /*258f0*/  LOP3.LUT R197, R197, 0x7f, RZ, 0xc0, !PT ;  /* 0x0000007fc5c57812 */ /* 0x002fe200078ec0ff */
[----:B------:R-:W4:Y:S04]  /*25900*/  LDL R39, [R1+0xab8] ;  /* 0x000ab80001277983 */ /* 0x000f280000100800 */
[----:B------:R-:W4:Y:S01]  /*25910*/  LDL R23, [R1+0xabc] ;  /* 0x000abc0001177983 */ /* 0x000f220000100800 */
[----:B--2---:R-:W-:Y:S01]  /*25920*/  IADD3.X R9, R0, R17, RZ, P6, !PT ;  /* 0x0000001100097210 */ /* 0x004fe200037fe4ff */
[----:B------:R-:W-:Y:S02]  /*25930*/  IMAD.MOV.U32 R112, RZ, RZ, R189 ;  /* 0x000000ffff707224 */ /* 0x000fe400078e00bd */
[----:B------:R-:W2:Y:S01]  /*25940*/  LDL R17, [R1+0xa4c] ;  /* 0x000a4c0001117983 */ /* 0x000ea20000100800 */
[----:B------:R-:W-:-:S02]  /*25950*/  IMAD.SHL.U32 R197, R197, 0x4, RZ ;  /* 0x00000004c5c57824 */ /* 0x000fc400078e00ff */
[----:B------:R-:W-:Y:S01]  /*25960*/  IMAD.MOV.U32 R113, RZ, RZ, R188 ;  /* 0x000000ffff717224 */ /* 0x000fe200078e00bc */
[----:B------:R-:W-:Y:S01]  /*25970*/  MOV R236, R184 ;  /* 0x000000b800ec7202 */ /* 0x000fe20000000f00 */
[----:B------:R-:W-:Y:S01]  /*25980*/  IMAD.MOV.U32 R114, RZ, RZ, R185 ;  /* 0x000000ffff727224 */ /* 0x000fe200078e00b9 */
[----:B------:R-:W-:Y:S01]  /*25990*/  LOP3.LUT R21, R197, 0x60, RZ, 0x3c, !PT ;  /* 0x00000060c5157812 */ /* 0x000fe200078e3cff */
[----:B------:R-:W-:Y:S01]  /*259a0*/  IMAD.MOV.U32 R237, RZ, RZ, R181 ;  /* 0x000000ffffed7224 */ /* 0x000fe200078e00b5 */
[----:B------:R-:W2:Y:S03]  /*259b0*/  LDL R38, [R1+0xab4] ;  /* 0x000ab40001267983 */ /* 0x000ea60000100800 */
[----:B------:R-:W-:Y:S01]  /*259c0*/  IMAD R3, R252, 0x10000, R21 ;  /* 0x00010000fc037824 */ /* 0x000fe200078e0215 */
[----:B------:R-:W2:Y:S04]  /*259d0*/  LDL R35, [R1+0xac0] ;  /* 0x000ac00001237983 */ /* 0x000ea80000100800 */
[----:B------:R-:W2:Y:S01]  /*259e0*/  LDL R21, [R1+0xac8] ;  /* 0x000ac80001157983 */ /* 0x000ea20000100800 */
[----:B---3--:R-:W-:Y:S01]  /*259f0*/  IMAD.X R11, R0, 0x1, R16, P4 ;  /* 0x00000001000b7824 */ /* 0x008fe200020e0610 */
[----:B------:R-:W-:Y:S02]  /*25a00*/  HMMA.1688.F32.TF32 R112, R12, R182, R112 ;  /* 0x000000b60c70723c */ /* 0x000fe40000081070 */
[----:B------:R-:W3:Y:S01]  /*25a10*/  LDL R16, [R1+0xab0] ;  /* 0x000ab00001107983 */ /* 0x000ee20000100800 */
[----:B------:R-:W-:-:S02]  /*25a20*/  ISETP.GT.AND P4, PT, R241, 0x13, PT ;  /* 0x00000013f100780c */ /* 0x000fc40003f84270 */
[----:B------:R-:W-:Y:S01]  /*25a30*/  ISETP.GT.AND P6, PT, R241, 0x17, PT ;  /* 0x00000017f100780c */ /* 0x000fe20003fc4270 */
[----:B------:R1:W-:Y:S04]  /*25a40*/  LDGSTS.E [R3+0x1800], [R4.64], P5 ;  /* 0x0180000004037fae */ /* 0x0003e8000a921844 */
[----:B------:R1:W-:Y:S04]  /*25a50*/  LDGSTS.E [R3+0x1a00], [R6.64], P5 ;  /* 0x01a0000006037fae */ /* 0x0003e8000a921844 */
[----:B------:R1:W-:Y:S04]  /*25a60*/  LDGSTS.E [R3+0x1c00], [R8.64], P5 ;  /* 0x01c0000008037fae */ /* 0x0003e8000a921844 */
[----:B------:R4:W-:Y:S01]  /*25a70*/  LDGSTS.E [R3+0x1e00], [R10.64], P5 ;  /* 0x01e000000a037fae */ /* 0x0009e2000a921844 */
[----:B-1----:R-:W-:-:S02]  /*25a80*/  SEL R7, RZ, 0x4, !P4 ;  /* 0x00000004ff077807 */ /* 0x002fc40006000000 */
[C---:B------:R-:W-:Y:S02]  /*25a90*/  IADD3 R4, P4, R2.reuse, R18, RZ ;  /* 0x0000001202047210 */ /* 0x040fe40007f9e0ff */
[----:B------:R-:W-:Y:S01]  /*25aa0*/  SEL R9, RZ, 0x4, !P6 ;  /* 0x00000004ff097807 */ /* 0x000fe20007000000 */
[----:B------:R-:W-:Y:S01]  /*25ab0*/  IMAD.MOV.U32 R238, RZ, RZ, R180 ;  /* 0x000000ffffee7224 */ /* 0x000fe200078e00b4 */
[C---:B------:R-:W-:Y:S01]  /*25ac0*/  IADD3 R6, P5, R2.reuse, R126, RZ ;  /* 0x0000007e02067210 */ /* 0x040fe20007fbe0ff */
[----:B------:R-:W-:Y:S01]  /*25ad0*/  IMAD.MOV.U32 R239, RZ, RZ, R177 ;  /* 0x000000ffffef7224 */ /* 0x000fe200078e00b1 */
[----:B------:R-:W-:Y:S01]  /*25ae0*/  SEL R7, R7, RZ, !P0 ;  /* 0x000000ff07077207 */ /* 0x000fe20004000000 */
[----:B------:R-:W3:Y:S01]  /*25af0*/  LDL R18, [R1+0xac4] ;  /* 0x000ac40001127983 */ /* 0x000ee20000100800 */
[----:B------:R-:W-:Y:S02]  /*25b00*/  SEL R9, R9, RZ, !P0 ;  /* 0x000000ff09097207 */ /* 0x000fe40004000000 */
[----:B----4-:R-:W-:Y:S01]  /*25b10*/  IADD3 R8, P6, R2, R125, RZ ;  /* 0x0000007d02087210 */ /* 0x010fe20007fde0ff */
[C---:B------:R-:W-:Y:S01]  /*25b20*/  IMAD.X R5, R0.reuse, 0x1, R124, P4 ;  /* 0x0000000100057824 */ /* 0x040fe200020e067c */
[----:B------:R-:W-:Y:S01]  /*25b30*/  ISETP.NE.U32.AND P4, PT, R7, RZ, PT ;  /* 0x000000ff0700720c */ /* 0x000fe20003f85070 */
[----:B------:R-:W-:Y:S01]  /*25b40*/  IMAD.X R7, R0, 0x1, R34, P5 ;  /* 0x0000000100077824 */ /* 0x000fe200028e0622 */
[----:B------:R-:W-:-:S02]  /*25b50*/  ISETP.NE.U32.AND P5, PT, R9, RZ, PT ;  /* 0x000000ff0900720c */ /* 0x000fc40003fa5070 */
[----:B------:R3:W-:Y:S01]  /*25b60*/  LDGSTS.E [R3+0x3800], [R4.64], P1 ;  /* 0x0380000004037fae */ /* 0x0007e20008921844 */
[----:B------:R-:W-:-:S03]  /*25b70*/  IADD3.X R9, R0, R33, RZ, P6, !PT ;  /* 0x0000002100097210 */ /* 0x000fc600037fe4ff */
[----:B------:R1:W-:Y:S01]  /*25b80*/  LDGSTS.E [R3+0x3a00], [R6.64], P1 ;  /* 0x03a0000006037fae */ /* 0x0003e20008921844 */
[----:B------:R-:W-:-:S03]  /*25b90*/  IADD3 R10, P6, R2, R19, RZ ;  /* 0x00000013020a7210 */ /* 0x000fc60007fde0ff */
[----:B------:R-:W4:Y:S04]  /*25ba0*/  LDL R19, [R1+0xacc] ;  /* 0x000acc0001137983 */ /* 0x000f280000100800 */
[----:B------:R-:W-:Y:S04]  /*25bb0*/  STL.64 [R1+0x2b0], R112 ;  /* 0x0002b07001007387 */ /* 0x000fe80000100a00 */
[----:B------:R1:W-:Y:S04]  /*25bc0*/  STL.64 [R1+0x2b8], R114 ;  /* 0x0002b87201007387 */ /* 0x0003e80000100a00 */
[----:B------:R-:W4:Y:S01]  /*25bd0*/  LDL R34, [R1+0xb30] ;  /* 0x000b300001227983 */ /* 0x000f220000100800 */
[----:B--2---:R-:W-:-:S03]  /*25be0*/  IMAD.X R11, R0, 0x1, R17, P6 ;  /* 0x00000001000b7824 */ /* 0x004fc600030e0611 */
[----:B------:R-:W2:Y:S01]  /*25bf0*/  LDL R17, [R1+0xb38] ;  /* 0x000b380001117983 */ /* 0x000ea20000100800 */
[----:B-1----:R-:W-:Y:S03]  /*25c00*/  HMMA.1688.F32.TF32 R112, R12, R178, R236 ;  /* 0x000000b20c70723c */ /* 0x002fe600000810ec */
[----:B------:R-:W2:Y:S04]  /*25c10*/  LDL R33, [R1+0xb34] ;  /* 0x000b340001217983 */ /* 0x000ea80000100800 */
[----:B------:R1:W-:Y:S04]  /*25c20*/  LDGSTS.E [R3+0x3c00], [R8.64], P1 ;  /* 0x03c0000008037fae */ /* 0x0003e80008921844 */
[----:B------:R1:W-:Y:S01]  /*25c30*/  LDGSTS.E [R3+0x3e00], [R10.64], P1 ;  /* 0x03e000000a037fae */ /* 0x0003e20008921844 */
[----:B------:R-:W-:-:S05]  /*25c40*/  IADD3 R6, P1, R2, R39, RZ ;  /* 0x0000002702067210 */ /* 0x000fca0007f3e0ff */
[----:B------:R-:W-:Y:S01]  /*25c50*/  IMAD.X R7, R0, 0x1, R23, P1 ;  /* 0x0000000100077824 */ /* 0x000fe200008e0617 */
[C---:B-1----:R-:W-:Y:S02]  /*25c60*/  IADD3 R10, P1, R2.reuse, R21, RZ ;  /* 0x00000015020a7210 */ /* 0x042fe40007f3e0ff */
[----:B---3--:R-:W-:Y:S02]  /*25c70*/  IADD3 R4, P6, R2, R16, RZ ;  /* 0x0000001002047210 */ /* 0x008fe40007fde0ff */
[----:B------:R-:W3:Y:S04]  /*25c80*/  LDL R16, [R1+0xb40] ;  /* 0x000b400001107983 */ /* 0x000ee80000100800 */
[----:B------:R1:W-:Y:S04]  /*25c90*/  STL.64 [R1+0x290], R112 ;  /* 0x0002907001007387 */ /* 0x0003e80000100a00 */
[----:B------:R1:W-:Y:S04]  /*25ca0*/  STL.64 [R1+0x298], R114 ;  /* 0x0002987201007387 */ /* 0x0003e80000100a00 */
[----:B------:R-:W3:Y:S04]  /*25cb0*/  LDL R23, [R1+0xb3c] ;  /* 0x000b3c0001177983 */ /* 0x000ee80000100800 */
[----:B------:R-:W3:Y:S01]  /*25cc0*/  LDL R21, [R1+0xb48] ;  /* 0x000b480001157983 */ /* 0x000ee20000100800 */
[----:B------:R-:W-:Y:S01]  /*25cd0*/  IMAD.X R5, R0, 0x1, R38, P6 ;  /* 0x0000000100057824 */ /* 0x000fe200030e0626 */
[----:B------:R-:W-:-:S02]  /*25ce0*/  IADD3 R8, P6, R2, R35, RZ ;  /* 0x0000002302087210 */ /* 0x000fc40007fde0ff */
[----:B------:R-:W3:Y:S04]  /*25cf0*/  LDL R39, [R1+0xbc0] ;  /* 0x000bc00001277983 */ /* 0x000ee80000100800 */
[----:B------:R1:W-:Y:S01]  /*25d00*/  LDGSTS.E [R3+0x5800], [R4.64], P2 ;  /* 0x0580000004037fae */ /* 0x0003e20009121844 */
[----:B------:R-:W-:-:S03]  /*25d10*/  IMAD.X R9, R0, 0x1, R18, P6 ;  /* 0x0000000100097824 */ /* 0x000fc600030e0612 */
[----:B------:R1:W-:Y:S04]  /*25d20*/  LDGSTS.E [R3+0x5a00], [R6.64], P2 ;  /* 0x05a0000006037fae */ /* 0x0003e80009121844 */
[----:B------:R-:W3:Y:S01]  /*25d30*/  LDL R18, [R1+0xb44] ;  /* 0x000b440001127983 */ /* 0x000ee20000100800 */
[----:B------:R-:W-:-:S03]  /*25d40*/  ISETP.GT.AND P6, PT, R241, 0x1b, PT ;  /* 0x0000001bf100780c */ /* 0x000fc60003fc4270 */
[----:B------:R3:W-:Y:S01]  /*25d50*/  LDGSTS.E [R3+0x5c00], [R8.64], P2 ;  /* 0x05c0000008037fae */ /* 0x0007e20009121844 */
[----:B----4-:R-:W-:-:S03]  /*25d60*/  IMAD.X R11, R0, 0x1, R19, P1 ;  /* 0x00000001000b7824 */ /* 0x010fc600008e0613 */
[----:B------:R-:W4:Y:S04]  /*25d70*/  LDL R35, [R1+0xbc4] ;  /* 0x000bc40001237983 */ /* 0x000f280000100800 */
[----:B------:R-:W4:Y:S01]  /*25d80*/  LDL R19, [R1+0xb4c] ;  /* 0x000b4c0001137983 */ /* 0x000f220000100800 */
[----:B-1----:R-:W-:-:S03]  /*25d90*/  SEL R7, RZ, 0x4, !P6 ;  /* 0x00000004ff077807 */ /* 0x002fc60007000000 */
[----:B------:R1:W-:Y:S01]  /*25da0*/  LDGSTS.E [R3+0x5e00], [R10.64], P2 ;  /* 0x05e000000a037fae */ /* 0x0003e20009121844 */
[----:B------:R-:W-:Y:S02]  /*25db0*/  ISETP.GT.AND P1, PT, R241, 0x1f, PT ;  /* 0x0000001ff100780c */ /* 0x000fe40003f24270 */
[C---:B------:R-:W-:Y:S01]  /*25dc0*/  IADD3 R4, P2, R2.reuse, R34, RZ ;  /* 0x0000002202047210 */ /* 0x040fe20007f5e0ff */
[----:B------:R-:W-:Y:S01]  /*25dd0*/  IMAD.MOV.U32 R113, RZ, RZ, R173 ;  /* 0x000000ffff717224 */ /* 0x000fe200078e00ad */
[----:B------:R-:W-:Y:S01]  /*25de0*/  MOV R112, R176 ;  /* 0x000000b000707202 */ /* 0x000fe20000000f00 */
[----:B------:R-:W-:Y:S01]  /*25df0*/  IMAD.MOV.U32 R114, RZ, RZ, R172 ;  /* 0x000000ffff727224 */ /* 0x000fe200078e00ac */
[----:B--2---:R-:W-:Y:S01]  /*25e00*/  IADD3 R6, P6, R2, R17, RZ ;  /* 0x0000001102067210 */ /* 0x004fe20007fde0ff */
[----:B------:R-:W-:Y:S01]  /*25e10*/  IMAD.MOV.U32 R115, RZ, RZ, R165 ;  /* 0x000000ffff737224 */ /* 0x000fe200078e00a5 */
[----:B------:R-:W2:Y:S01]  /*25e20*/  LDL R17, [R1+0xbb0] ;  /* 0x000bb00001117983 */ /* 0x000ea20000100800 */
[----:B------:R-:W-:Y:S01]  /*25e30*/  IMAD.X R5, R0, 0x1, R33, P2 ;  /* 0x0000000100057824 */ /* 0x000fe200010e0621 */
[----:B-1----:R-:W-:-:S02]  /*25e40*/  SEL R11, RZ, 0x4, !P1 ;  /* 0x00000004ff0b7807 */ /* 0x002fc40004800000 */
[----:B------:R-:W2:Y:S01]  /*25e50*/  LDL R33, [R1+0xbb8] ;  /* 0x000bb80001217983 */ /* 0x000ea20000100800 */
[----:B------:R-:W-:Y:S01]  /*25e60*/  SEL R7, R7, RZ, !P0 ;  /* 0x000000ff07077207 */ /* 0x000fe20004000000 */
[----:B------:R-:W-:Y:S01]  /*25e70*/  IMAD.MOV.U32 R239, RZ, RZ, R32 ;  /* 0x000000ffffef7224 */ /* 0x000fe200078e0020 */
[----:B------:R-:W-:Y:S01]  /*25e80*/  HMMA.1688.F32.TF32 R112, R12, R174, R112 ;  /* 0x000000ae0c70723c */ /* 0x000fe20000081070 */
[----:B------:R-:W-:Y:S01]  /*25e90*/  IMAD.MOV.U32 R236, RZ, RZ, R164 ;  /* 0x000000ffffec7224 */ /* 0x000fe200078e00a4 */
[----:B------:R-:W-:Y:S01]  /*25ea0*/  ISETP.NE.U32.AND P2, PT, R7, RZ, PT ;  /* 0x000000ff0700720c */ /* 0x000fe20003f45070 */
[----:B------:R-:W-:Y:S01]  /*25eb0*/  IMAD.MOV.U32 R238, RZ, RZ, R160 ;  /* 0x000000ffffee7224 */ /* 0x000fe200078e00a0 */
[----:B------:R-:W-:Y:S01]  /*25ec0*/  MOV R237, R161 ;  /* 0x000000a100ed7202 */ /* 0x000fe20000000f00 */
[----:B------:R-:W2:Y:S04]  /*25ed0*/  LDL R38, [R1+0xbc8] ;  /* 0x000bc80001267983 */ /* 0x000ea80000100800 */
[----:B------:R2:W-:Y:S01]  /*25ee0*/  LDGSTS.E [R3+0x7800], [R4.64], P3 ;  /* 0x0780000004037fae */ /* 0x0005e20009921844 */
[----:B---3--:R-:W-:-:S03]  /*25ef0*/  IADD3 R8, P1, R2, R16, RZ ;  /* 0x0000001002087210 */ /* 0x008fc60007f3e0ff */
[----:B------:R-:W3:Y:S01]  /*25f00*/  LDL R16, [R1+0xbb4] ;  /* 0x000bb40001107983 */ /* 0x000ee20000100800 */
[----:B------:R-:W-:-:S03]  /*25f10*/  IMAD.X R7, R0, 0x1, R23, P6 ;  /* 0x0000000100077824 */ /* 0x000fc600030e0617 */
[----:B------:R-:W3:Y:S01]  /*25f20*/  LDL R23, [R1+0xbbc] ;  /* 0x000bbc0001177983 */ /* 0x000ee20000100800 */
[----:B------:R-:W-:-:S03]  /*25f30*/  IADD3 R10, P6, R2, R21, RZ ;  /* 0x00000015020a7210 */ /* 0x000fc60007fde0ff */
[----:B------:R-:W3:Y:S04]  /*25f40*/  LDL R21, [R1+0xc30] ;  /* 0x000c300001157983 */ /* 0x000ee80000100800 */
[----:B------:R-:W1:Y:S01]  /*25f50*/  S2R R32, SR_TID.X ;  /* 0x0000000000207919 */ /* 0x000e620000002100 */
[----:B------:R-:W-:Y:S01]  /*25f60*/  HMMA.1688.F32.TF32 R12, R12, R170, R236 ;  /* 0x000000aa0c0c723c */ /* 0x000fe200000810ec */
[----:B------:R-:W-:Y:S02]  /*25f70*/  SEL R11, R11, RZ, !P0 ;  /* 0x000000ff0b0b7207 */ /* 0x000fe40004000000 */
[----:B------:R-:W-:Y:S04]  /*25f80*/  STL.64 [R1+0x280], R112 ;  /* 0x0002807001007387 */ /* 0x000fe80000100a00 */
[----:B------:R-:W-:Y:S01]  /*25f90*/  STL.64 [R1+0x288], R114 ;  /* 0x0002887201007387 */ /* 0x000fe20000100a00 */
[----:B------:R-:W-:Y:S01]  /*25fa0*/  IMAD.X R9, R0, 0x1, R18, P1 ;  /* 0x0000000100097824 */ /* 0x000fe200008e0612 */
[----:B------:R-:W-:-:S02]  /*25fb0*/  ISETP.NE.U32.AND P1, PT, R11, RZ, PT ;  /* 0x000000ff0b00720c */ /* 0x000fc40003f25070 */
[----:B------:R-:W3:Y:S04]  /*25fc0*/  LDL R34, [R1+0xbcc] ;  /* 0x000bcc0001227983 */ /* 0x000ee80000100800 */
[----:B------:R4:W-:Y:S04]  /*25fd0*/  LDGSTS.E [R3+0x7a00], [R6.64], P3 ;  /* 0x07a0000006037fae */ /* 0x0009e80009921844 */
[----:B------:R2:W-:Y:S01]  /*25fe0*/  LDGSTS.E [R3+0x7c00], [R8.64], P3 ;  /* 0x07c0000008037fae */ /* 0x0005e20009921844 */
[----:B-1----:R-:W-:-:S03]  /*25ff0*/  LOP3.LUT R18, R32, 0x1f, RZ, 0xc0, !PT ;  /* 0x0000001f20127812 */ /* 0x002fc600078ec0ff */
[----:B------:R-:W3:Y:S01]  /*26000*/  LDL R32, [R1+0xc38] ;  /* 0x000c380001207983 */ /* 0x000ee20000100800 */
[----:B----4-:R-:W-:Y:S01]  /*26010*/  IMAD.X R11, R0, 0x1, R19, P6 ;  /* 0x00000001000b7824 */ /* 0x010fe200030e0613 */
[----:B------:R-:W-:Y:S02]  /*26020*/  ISETP.GE.AND P6, PT, R18, R241, PT ;  /* 0x000000f11200720c */ /* 0x000fe40003fc6270 */
[----:B------:R-:W4:Y:S02]  /*26030*/  LDL R19, [R1+0xc34] ;  /* 0x000c340001137983 */ /* 0x000f240000100800 */
[----:B------:R-:W-:Y:S02]  /*26040*/  SEL R7, RZ, 0x4, P6 ;  /* 0x00000004ff077807 */ /* 0x000fe40003000000 */
[----:B------:R-:W4:Y:S02]  /*26050*/  LDL R18, [R1+0xc40] ;  /* 0x000c400001127983 */ /* 0x000f240000100800 */
[----:B------:R-:W-:-:S02]  /*26060*/  SEL R7, R7, RZ, !P0 ;  /* 0x000000ff07077207 */ /* 0x000fc40004000000 */
[----:B------:R1:W-:Y:S01]  /*26070*/  LDGSTS.E [R3+0x7e00], [R10.64], P3 ;  /* 0x07e000000a037fae */ /* 0x0003e20009921844 */
[----:B--2---:R-:W-:-:S03]  /*26080*/  IADD3 R4, P6, R2, R17, RZ ;  /* 0x0000001102047210 */ /* 0x004fc60007fde0ff */
[----:B------:R-:W2:Y:S01]  /*26090*/  LDL R17, [R1+0xc3c] ;  /* 0x000c3c0001117983 */ /* 0x000ea20000100800 */
[----:B------:R-:W-:-:S03]  /*260a0*/  IADD3 R6, P0, R2, R33, RZ ;  /* 0x0000002102067210 */ /* 0x000fc60007f1e0ff */
[----:B------:R-:W2:Y:S04]  /*260b0*/  LDL R33, [R1+0xc48] ;  /* 0x000c480001217983 */ /* 0x000ea80000100800 */
[----:B-1----:R-:W2:Y:S01]  /*260c0*/  LDL R11, [R1+0xcb0] ;  /* 0x000cb000010b7983 */ /* 0x002ea20000100800 */
[----:B------:R-:W-:Y:S02]  /*260d0*/  ISETP.NE.U32.AND P3, PT, R7, RZ, PT ;  /* 0x000000ff0700720c */ /* 0x000fe40003f65070 */
[----:B---3--:R-:W-:Y:S02]  /*260e0*/  IADD3.X R5, R0, R16, RZ, P6, !PT ;  /* 0x0000001000057210 */ /* 0x008fe400037fe4ff */
[----:B------:R-:W3:Y:S04]  /*260f0*/  LDL R16, [R1+0xc44] ;  /* 0x000c440001107983 */ /* 0x000ee80000100800 */
[----:B------:R-:W-:Y:S04]  /*26100*/  STL.64 [R1+0x1f0], R12 ;  /* 0x0001f00c01007387 */ /* 0x000fe80000100a00 */
[----:B------:R1:W-:Y:S04]  /*26110*/  STL.64 [R1+0x1f8], R14 ;  /* 0x0001f80e01007387 */ /* 0x0003e80000100a00 */
[----:B------:R-:W3:Y:S01]  /*26120*/  LDL R10, [R1+0xc4c] ;  /* 0x000c4c00010a7983 */ /* 0x000ee20000100800 */
[----:B------:R-:W-:Y:S01]  /*26130*/  IADD3 R8, P6, R2, R39, RZ ;  /* 0x0000002702087210 */ /* 0x000fe20007fde0ff */
[----:B------:R-:W-:-:S02]  /*26140*/  IMAD.X R7, R0, 0x1, R23, P0 ;  /* 0x0000000100077824 */ /* 0x000fc400000e0617 */
[----:B------:R-:W3:Y:S04]  /*26150*/  LDL R23, [R1+0xcb8] ;  /* 0x000cb80001177983 */ /* 0x000ee80000100800 */
[----:B-1----:R-:W3:Y:S01]  /*26160*/  LDL R15, [R1+0xcb4] ;  /* 0x000cb400010f7983 */ /* 0x002ee20000100800 */
[----:B------:R-:W-:-:S03]  /*26170*/  IMAD.X R9, R0, 0x1, R35, P6 ;  /* 0x0000000100097824 */ /* 0x000fc600030e0623 */
[----:B------:R-:W3:Y:S04]  /*26180*/  LDL R14, [R1+0xcc0] ;  /* 0x000cc000010e7983 */ /* 0x000ee80000100800 */
[----:B------:R1:W-:Y:S04]  /*26190*/  LDGSTS.E [R3+0x9800], [R4.64], P4 ;  /* 0x0980000004037fae */ /* 0x0003e8000a121844 */
[----:B------:R1:W-:Y:S04]  /*261a0*/  LDGSTS.E [R3+0x9a00], [R6.64], P4 ;  /* 0x09a0000006037fae */ /* 0x0003e8000a121844 */
[----:B------:R-:W3:Y:S04]  /*261b0*/  LDL R13, [R1+0xcc8] ;  /* 0x000cc800010d7983 */ /* 0x000ee80000100800 */
[----:B------:R-:W3:Y:S01]  /*261c0*/  LDL R12, [R1+0xcc4] ;  /* 0x000cc400010c7983 */ /* 0x000ee20000100800 */
[----:B-1----:R-:W-:-:S03]  /*261d0*/  IADD3 R6, P6, R2, R21, RZ ;  /* 0x0000001502067210 */ /* 0x002fc60007fde0ff */
[----:B------:R1:W-:Y:S04]  /*261e0*/  LDGSTS.E [R3+0x9c00], [R8.64], P4 ;  /* 0x09c0000008037fae */ /* 0x0003e8000a121844 */
[----:B------:R-:W3:Y:S01]  /*261f0*/  LDL R21, [R1+0xcbc] ;  /* 0x000cbc0001157983 */ /* 0x000ee20000100800 */
[----:B------:R-:W-:Y:S01]  /*26200*/  IADD3 R4, P0, R2, R38, RZ ;  /* 0x0000002602047210 */ /* 0x000fe20007f1e0ff */
[C---:B----4-:R-:W-:Y:S02]  /*26210*/  IMAD.X R7, R0.reuse, 0x1, R19, P6 ;  /* 0x0000000100077824 */ /* 0x050fe400030e0613 */
[----:B------:R-:W4:Y:S02]  /*26220*/  LDL R19, [R1+0xccc] ;  /* 0x000ccc0001137983 */ /* 0x000f240000100800 */
[----:B------:R-:W-:Y:S01]  /*26230*/  IMAD.X R5, R0, 0x1, R34, P0 ;  /* 0x0000000100057824 */ /* 0x000fe200000e0622 */
[----:B-1----:R-:W-:Y:S01]  /*26240*/  IADD3 R8, P0, R2, R32, RZ ;  /* 0x0000002002087210 */ /* 0x002fe20007f1e0ff */
[----:B------:R-:W4:Y:S04]  /*26250*/  LDL R34, [R1+0xd44] ;  /* 0x000d440001227983 */ /* 0x000f280000100800 */
[----:B------:R1:W-:Y:S01]  /*26260*/  LDGSTS.E [R3+0x9e00], [R4.64], P4 ;  /* 0x09e0000004037fae */ /* 0x0003e2000a121844 */
[----:B--2---:R-:W-:-:S03]  /*26270*/  IMAD.X R9, R0, 0x1, R17, P0 ;  /* 0x0000000100097824 */ /* 0x004fc600000e0611 */
[----:B------:R-:W2:Y:S04]  /*26280*/  LDL R32, [R1+0xd30] ;  /* 0x000d300001207983 */ /* 0x000ea80000100800 */
[----:B------:R1:W-:Y:S02]  /*26290*/  LDGSTS.E [R3+0xb800], [R6.64], P5 ;  /* 0x0b80000006037fae */ /* 0x0003e4000a921844 */
[C---:B-1----:R-:W-:Y:S02]  /*262a0*/  IADD3 R4, P4, R2.reuse, R18, RZ ;  /* 0x0000001202047210 */ /* 0x042fe40007f9e0ff */
[----:B------:R-:W2:Y:S04]  /*262b0*/  LDL R17, [R1+0xd34] ;  /* 0x000d340001117983 */ /* 0x000ea80000100800 */
[----:B------:R-:W2:Y:S01]  /*262c0*/  LDL R18, [R1+0xd38] ;  /* 0x000d380001127983 */ /* 0x000ea20000100800 */
[----:B------:R-:W-:-:S03]  /*262d0*/  IADD3 R6, P0, R2, R33, RZ ;  /* 0x0000002102067210 */ /* 0x000fc60007f1e0ff */
[----:B------:R1:W-:Y:S04]  /*262e0*/  LDGSTS.E [R3+0xba00], [R8.64], P5 ;  /* 0x0ba0000008037fae */ /* 0x0003e8000a921844 */
[----:B------:R-:W2:Y:S01]  /*262f0*/  LDL R33, [R1+0xda0] ;  /* 0x000da00001217983 */ /* 0x000ea20000100800 */
[----:B------:R-:W-:Y:S01]  /*26300*/  LOP3.LUT R36, R36, 0x60, RZ, 0xc0, !PT ;  /* 0x0000006024247812 */ /* 0x000fe200078ec0ff */
[----:B------:R-:W-:Y:S02]  /*26310*/  IMAD.SHL.U32 R37, R37, 0x4, RZ ;  /* 0x0000000425257824 */ /* 0x000fe400078e00ff */
[----:B------:R-:W2:Y:S04]  /*26320*/  LDL R35, [R1+0xe08] ;  /* 0x000e080001237983 */ /* 0x000ea80000100800 */
[----:B------:R-:W2:Y:S04]  /*26330*/  LDL R112, [R1+0xd9c] ;  /* 0x000d9c0001707983 */ /* 0x000ea80000100800 */
[----:B------:R-:W2:Y:S04]  /*26340*/  LDL R39, [R1+0xdb8] ;  /* 0x000db80001277983 */ /* 0x000ea80000100800 */
[----:B------:R-:W2:Y:S01]  /*26350*/  LDL R38, [R1+0xdac] ;  /* 0x000dac0001267983 */ /* 0x000ea20000100800 */
[----:B---3--:R-:W-:-:S02]  /*26360*/  IADD3.X R5, R0, R16, RZ, P4, !PT ;  /* 0x0000001000057210 */ /* 0x008fc400027fe4ff */
[----:B-1----:R-:W-:Y:S01]  /*26370*/  IADD3 R8, P4, R2, R11, RZ ;  /* 0x0000000b02087210 */ /* 0x002fe20007f9e0ff */
[----:B------:R-:W3:Y:S04]  /*26380*/  LDL R16, [R1+0xd40] ;  /* 0x000d400001107983 */ /* 0x000ee80000100800 */
[----:B------:R-:W3:Y:S04]  /*26390*/  LDL R11, [R1+0xd3c] ;  /* 0x000d3c00010b7983 */ /* 0x000ee80000100800 */
[----:B------:R1:W-:Y:S01]  /*263a0*/  LDGSTS.E [R3+0xbc00], [R4.64], P5 ;  /* 0x0bc0000004037fae */ /* 0x0003e2000a921844 */
[----:B------:R-:W-:-:S03]  /*263b0*/  IMAD.X R7, R0, 0x1, R10, P0 ;  /* 0x0000000100077824 */ /* 0x000fc600000e060a */
[----:B------:R-:W3:Y:S04]  /*263c0*/  LDL R10, [R1+0xd48] ;  /* 0x000d4800010a7983 */ /* 0x000ee80000100800 */
[----:B------:R1:W-:Y:S01]  /*263d0*/  LDGSTS.E [R3+0xbe00], [R6.64], P5 ;  /* 0x0be0000006037fae */ /* 0x0003e2000a921844 */
[----:B------:R-:W-:Y:S01]  /*263e0*/  IMAD.X R9, R0, 0x1, R15, P4 ;  /* 0x0000000100097824 */ /* 0x000fe200020e060f */
[C---:B-1----:R-:W-:Y:S02]  /*263f0*/  IADD3 R4, P0, R2.reuse, R23, RZ ;  /* 0x0000001702047210 */ /* 0x042fe40007f1e0ff */
[----:B------:R-:W3:Y:S04]  /*26400*/  LDL R15, [R1+0xd50] ;  /* 0x000d5000010f7983 */ /* 0x000ee80000100800 */
[----:B------:R1:W-:Y:S01]  /*26410*/  LDGSTS.E [R3+0xd800], [R8.64], P2 ;  /* 0x0d80000008037fae */ /* 0x0003e20009121844 */
[----:B------:R-:W-:-:S03]  /*26420*/  IADD3 R6, P4, R2, R14, RZ ;  /* 0x0000000e02067210 */ /* 0x000fc60007f9e0ff */
[----:B------:R-:W3:Y:S04]  /*26430*/  LDL R23, [R1+0xd60] ;  /* 0x000d600001177983 */ /* 0x000ee80000100800 */
[----:B------:R-:W3:Y:S01]  /*26440*/  LDL R14, [R1+0xd4c] ;  /* 0x000d4c00010e7983 */ /* 0x000ee20000100800 */
[----:B------:R-:W-:Y:S01]  /*26450*/  IMAD.X R5, R0, 0x1, R21, P0 ;  /* 0x0000000100057824 */ /* 0x000fe200000e0615 */
[----:B-1----:R-:W-:Y:S01]  /*26460*/  IADD3 R8, P0, R2, R13, RZ ;  /* 0x0000000d02087210 */ /* 0x002fe20007f1e0ff */
[C---:B------:R-:W-:Y:S01]  /*26470*/  IMAD.X R7, R0.reuse, 0x1, R12, P4 ;  /* 0x0000000100077824 */ /* 0x040fe200020e060c */
[----:B------:R-:W3:Y:S04]  /*26480*/  LDL R13, [R1+0xd54] ;  /* 0x000d5400010d7983 */ /* 0x000ee80000100800 */
[----:B------:R-:W3:Y:S01]  /*26490*/  LDL R12, [R1+0xd64] ;  /* 0x000d6400010c7983 */ /* 0x000ee20000100800 */
[----:B----4-:R-:W-:-:S03]  /*264a0*/  IMAD.X R9, R0, 0x1, R19, P0 ;  /* 0x0000000100097824 */ /* 0x010fc600000e0613 */
[----:B------:R2:W-:Y:S04]  /*264b0*/  LDGSTS.E [R3+0xda00], [R4.64], P2 ;  /* 0x0da0000004037fae */ /* 0x0005e80009121844 */
[----:B------:R1:W-:Y:S04]  /*264c0*/  LDGSTS.E [R3+0xdc00], [R6.64], P2 ;  /* 0x0dc0000006037fae */ /* 0x0003e80009121844 */
[----:B------:R-:W4:Y:S01]  /*264d0*/  LDL R21, [R1+0xd70] ;  /* 0x000d700001157983 */ /* 0x000f220000100800 */
[----:B--2---:R-:W-:-:S03]  /*264e0*/  IADD3 R4, P4, R2, R32, RZ ;  /* 0x0000002002047210 */ /* 0x004fc60007f9e0ff */
[----:B------:R-:W2:Y:S01]  /*264f0*/  LDL R19, [R1+0xd74] ;  /* 0x000d740001137983 */ /* 0x000ea20000100800 */
[----:B-1----:R-:W-:-:S03]  /*26500*/  IADD3 R6, P0, R2, R18, RZ ;  /* 0x0000001202067210 */ /* 0x002fc60007f1e0ff */
[----:B------:R3:W-:Y:S04]  /*26510*/  LDGSTS.E [R3+0xde00], [R8.64], P2 ;  /* 0x0de0000008037fae */ /* 0x0007e80009121844 */
[----:B------:R-:W2:Y:S01]  /*26520*/  LDL R18, [R1+0xd80] ;  /* 0x000d800001127983 */ /* 0x000ea20000100800 */
[----:B------:R-:W-:-:S03]  /*26530*/  IADD3.X R5, R0, R17, RZ, P4, !PT ;  /* 0x0000001100057210 */ /* 0x000fc600027fe4ff */
[----:B------:R-:W2:Y:S04]  /*26540*/  LDL R17, [R1+0xd90] ;  /* 0x000d900001117983 */ /* 0x000ea80000100800 */
[----:B------:R1:W-:Y:S04]  /*26550*/  LDGSTS.E [R3+0xf800], [R4.64], P1 ;  /* 0x0f80000004037fae */ /* 0x0003e80008921844 */
[----:B------:R-:W2:Y:S01]  /*26560*/  LDL R32, [R1+0xd94] ;  /* 0x000d940001207983 */ /* 0x000ea20000100800 */
[----:B---3--:R-:W-:-:S03]  /*26570*/  IADD3 R8, P2, R2, R16, RZ ;  /* 0x0000001002087210 */ /* 0x008fc60007f5e0ff */
[----:B------:R-:W3:Y:S01]  /*26580*/  LDL R16, [R1+0xd84] ;  /* 0x000d840001107983 */ /* 0x000ee20000100800 */
[C---:B------:R-:W-:Y:S02]  /*26590*/  IMAD.X R7, R0.reuse, 0x1, R11, P0 ;  /* 0x0000000100077824 */ /* 0x040fe400000e060b */
[----:B------:R-:W-:-:S03]  /*265a0*/  IMAD.X R9, R0, 0x1, R34, P2 ;  /* 0x0000000100097824 */ /* 0x000fc600010e0622 */
[----:B------:R1:W-:Y:S01]  /*265b0*/  LDGSTS.E [R3+0xfa00], [R6.64], P1 ;  /* 0x0fa0000006037fae */ /* 0x0003e20008921844 */
[----:B------:R-:W-:-:S03]  /*265c0*/  IADD3 R10, P0, R2, R10, RZ ;  /* 0x0000000a020a7210 */ /* 0x000fc60007f1e0ff */
[----:B------:R4:W-:Y:S01]  /*265d0*/  LDGSTS.E [R3+0xfc00], [R8.64], P1 ;  /* 0x0fc0000008037fae */ /* 0x0009e20008921844 */
[----:B-1----:R-:W-:-:S03]  /*265e0*/  IADD3 R4, P2, R243, R15, RZ ;  /* 0x0000000ff3047210 */ /* 0x002fc60007f5e0ff */
[----:B------:R-:W3:Y:S01]  /*265f0*/  LDL R15, [R1+0xdb0] ;  /* 0x000db000010f7983 */ /* 0x000ee20000100800 */
[----:B------:R-:W-:-:S03]  /*26600*/  IMAD.X R11, R0, 0x1, R14, P0 ;  /* 0x00000001000b7824 */ /* 0x000fc600000e060e */
[----:B------:R-:W3:Y:S01]  /*26610*/  LDL R14, [R1+0xda4] ;  /* 0x000da400010e7983 */ /* 0x000ee20000100800 */
[----:B------:R-:W-:-:S03]  /*26620*/  IADD3 R6, P0, R243, R23, RZ ;  /* 0x00000017f3067210 */ /* 0x000fc60007f1e0ff */
[----:B------:R-:W3:Y:S01]  /*26630*/  LDL R23, [R1+0xdc0] ;  /* 0x000dc00001177983 */ /* 0x000ee20000100800 */
[----:B------:R-:W-:-:S03]  /*26640*/  SHF.R.U32.HI R36, RZ, 0x1, R36 ;  /* 0x00000001ff247819 */ /* 0x000fc60000011624 */
[----:B------:R4:W-:Y:S01]  /*26650*/  LDGSTS.E [R3+0xfe00], [R10.64], P1 ;  /* 0x0fe000000a037fae */ /* 0x0009e20008921844 */
[C---:B------:R-:W-:Y:S02]  /*26660*/  IMAD.X R5, R242.reuse, 0x1, R13, P2 ;  /* 0x00000001f2057824 */ /* 0x040fe400010e060d */
[----:B------:R-:W-:Y:S01]  /*26670*/  IMAD.X R7, R242, 0x1, R12, P0 ;  /* 0x00000001f2077824 */ /* 0x000fe200000e060c */
[----:B------:R-:W3:Y:S04]  /*26680*/  LDL R13, [R1+0xdb4] ;  /* 0x000db400010d7983 */ /* 0x000ee80000100800 */
[----:B------:R-:W3:Y:S01]  /*26690*/  LDL R12, [R1+0xdc4] ;  /* 0x000dc400010c7983 */ /* 0x000ee20000100800 */
[----:B------:R-:W-:-:S03]  /*266a0*/  LOP3.LUT R34, R37, R36, RZ, 0x3c, !PT ;  /* 0x0000002425227212 */ /* 0x000fc600078e3cff */
[----:B------:R-:W0:Y:S01]  /*266b0*/  LDGDEPBAR ;  /* 0x00000000000079af */ /* 0x000e220000000000 */
[----:B----4-:R-:W-:Y:S02]  /*266c0*/  LEA R3, R252, R34, 0xe ;  /* 0x00000022fc037211 */ /* 0x010fe400078e70ff */
[----:B------:R-:W-:Y:S01]  /*266d0*/  IADD3 R8, P1, R243, R21, RZ ;  /* 0x00000015f3087210 */ /* 0x000fe20007f3e0ff */
[----:B------:R-:W4:Y:S04]  /*266e0*/  LDL R34, [R1+0xdfc] ;  /* 0x000dfc0001227983 */ /* 0x000f280000100800 */
[----:B------:R1:W-:Y:S04]  /*266f0*/  LDGSTS.E [R3+0x50000], [R4.64], P3 ;  /* 0x5000000004037fae */ /* 0x0003e80009921844 */
[----:B------:R-:W4:Y:S01]  /*26700*/  LDL R21, [R1+0xdd0] ;  /* 0x000dd00001157983 */ /* 0x000f220000100800 */
[----:B--2---:R-:W-:-:S03]  /*26710*/  IMAD.X R9, R242, 0x1, R19, P1 ;  /* 0x00000001f2097824 */ /* 0x004fc600008e0613 */
[----:B------:R2:W-:Y:S01]  /*26720*/  LDGSTS.E [R3+0x50400], [R6.64], P3 ;  /* 0x5040000006037fae */ /* 0x0005e20009921844 */
[----:B-1----:R-:W-:-:S03]  /*26730*/  IADD3 R4, P0, R243, R18, RZ ;  /* 0x00000012f3047210 */ /* 0x002fc60007f1e0ff */
[----:B------:R-:W4:Y:S04]  /*26740*/  LDL R19, [R1+0xddc] ;  /* 0x000ddc0001137983 */ /* 0x000f280000100800 */
[----:B------:R-:W4:Y:S01]  /*26750*/  LDL R18, [R1+0xde8] ;  /* 0x000de80001127983 */ /* 0x000f220000100800 */
[----:B--2---:R-:W-:-:S03]  /*26760*/  IADD3 R6, P1, R243, R17, RZ ;  /* 0x00000011f3067210 */ /* 0x004fc60007f3e0ff */
[----:B------:R1:W-:Y:S04]  /*26770*/  LDGSTS.E [R3+0x50800], [R8.64], P3 ;  /* 0x5080000008037fae */ /* 0x0003e80009921844 */
[----:B------:R-:W2:Y:S01]  /*26780*/  LDL R17, [R1+0xdf8] ;  /* 0x000df80001117983 */ /* 0x000ea20000100800 */
[----:B------:R-:W-:-:S03]  /*26790*/  IMAD.X R7, R242, 0x1, R32, P1 ;  /* 0x00000001f2077824 */ /* 0x000fc600008e0620 */
[----:B------:R-:W2:Y:S04]  /*267a0*/  LDL R11, [R1+0xe1c] ;  /* 0x000e1c00010b7983 */ /* 0x000ea80000100800 */
[----:B------:R-:W2:Y:S04]  /*267b0*/  LDL R10, [R1+0xe38] ;  /* 0x000e3800010a7983 */ /* 0x000ea80000100800 */
[----:B------:R-:W2:Y:S04]  /*267c0*/  LDL R32, [R1+0xe3c] ;  /* 0x000e3c0001207983 */ /* 0x000ea80000100800 */
[----:B------:R-:W1:Y:S04]  /*267d0*/  S2R R37, SR_TID.X ;  /* 0x0000000000257919 */ /* 0x000e680000002100 */
[----:B------:R-:W2:Y:S01]  /*267e0*/  LDL R36, [R1+0xdbc] ;  /* 0x000dbc0001247983 */ /* 0x000ea20000100800 */
[----:B---3--:R-:W-:Y:S01]  /*267f0*/  IMAD.X R5, R242, 0x1, R16, P0 ;  /* 0x00000001f2057824 */ /* 0x008fe200000e0610 */
[----:B-1----:R-:W-:-:S02]  /*26800*/  IADD3 R8, P0, R243, R33, RZ ;  /* 0x00000021f3087210 */ /* 0x002fc40007f1e0ff */
[----:B------:R-:W3:Y:S04]  /*26810*/  LDL R16, [R1+0xdec] ;  /* 0x000dec0001107983 */ /* 0x000ee80000100800 */
[----:B------:R1:W-:Y:S04]  /*26820*/  LDGSTS.E [R3+0x50c00], [R4.64], P3 ;  /* 0x50c0000004037fae */ /* 0x0003e80009921844 */
[----:B------:R-:W3:Y:S04]  /*26830*/  LDL R33, [R1+0xe28] ;  /* 0x000e280001217983 */ /* 0x000ee80000100800 */
[----:B------:R1:W-:Y:S02]  /*26840*/  LDGSTS.E [R3+0x51000], [R6.64], P3 ;  /* 0x5100000006037fae */ /* 0x0003e40009921844 */
[----:B-1----:R-:W-:-:S02]  /*26850*/  IADD3 R4, P1, R243, R15, RZ ;  /* 0x0000000ff3047210 */ /* 0x002fc40007f3e0ff */
[----:B------:R-:W3:Y:S01]  /*26860*/  LDL R15, [R1+0xe18] ;  /* 0x000e1800010f7983 */ /* 0x000ee20000100800 */
[----:B------:R-:W-:-:S03]  /*26870*/  IMAD.X R9, R242, 0x1, R14, P0 ;  /* 0x00000001f2097824 */ /* 0x000fc600000e060e */
[----:B------:R-:W3:Y:S01]  /*26880*/  LDL R14, [R1+0xe0c] ;  /* 0x000e0c00010e7983 */ /* 0x000ee20000100800 */
[----:B------:R-:W-:-:S03]  /*26890*/  IADD3 R6, P0, R243, R23, RZ ;  /* 0x00000017f3067210 */ /* 0x000fc60007f1e0ff */
[----:B------:R4:W-:Y:S04]  /*268a0*/  LDGSTS.E [R3+0x51400], [R8.64], P3 ;  /* 0x5140000008037fae */ /* 0x0009e80009921844 */
[----:B------:R-:W3:Y:S01]  /*268b0*/  LDL R23, [R1+0xd58] ;  /* 0x000d580001177983 */ /* 0x000ee20000100800 */
[----:B------:R-:W-:-:S03]  /*268c0*/  IADD3.X R5, R242, R13, RZ, P1, !PT ;  /* 0x0000000df2057210 */ /* 0x000fc60000ffe4ff */
[----:B------:R-:W3:Y:S01]  /*268d0*/  LDL R13, [R1+0xe2c] ;  /* 0x000e2c00010d7983 */ /* 0x000ee20000100800 */
[----:B------:R-:W-:-:S03]  /*268e0*/  IMAD.X R7, R242, 0x1, R12, P0 ;  /* 0x00000001f2077824 */ /* 0x000fc600000e060c */
[----:B------:R-:W3:Y:S04]  /*268f0*/  LDL R12, [R1+0xe48] ;  /* 0x000e4800010c7983 */ /* 0x000ee80000100800 */
[----:B------:R1:W-:Y:S04]  /*26900*/  LDGSTS.E [R3+0x51800], [R4.64], P3 ;  /* 0x5180000004037fae */ /* 0x0003e80009921844 */
[----:B------:R2:W-:Y:S01]  /*26910*/  LDGSTS.E [R3+0x51c00], [R6.64], P3 ;  /* 0x51c0000006037fae */ /* 0x0005e20009921844 */
[----:B----4-:R-:W-:-:S03]  /*26920*/  IADD3 R8, P1, R243, R21, RZ ;  /* 0x00000015f3087210 */ /* 0x010fc60007f3e0ff */
[----:B------:R-:W4:Y:S01]  /*26930*/  LDL R21, [R1+0xd68] ;  /* 0x000d680001157983 */ /* 0x000f220000100800 */
[----:B-1----:R-:W-:-:S03]  /*26940*/  IADD3 R4, P0, R243, R18, RZ ;  /* 0x00000012f3047210 */ /* 0x002fc60007f1e0ff */
[----:B------:R-:W4:Y:S01]  /*26950*/  LDL R18, [R1+0xe4c] ;  /* 0x000e4c0001127983 */ /* 0x000f220000100800 */
[----:B------:R-:W-:-:S03]  /*26960*/  IMAD.X R9, R242, 0x1, R19, P1 ;  /* 0x00000001f2097824 */ /* 0x000fc600008e0613 */
[----:B------:R-:W4:Y:S01]  /*26970*/  LDL R19, [R1+0xd5c] ;  /* 0x000d5c0001137983 */ /* 0x000f220000100800 */
[----:B--2---:R-:W-:-:S03]  /*26980*/  IADD3 R6, P1, R243, R17, RZ ;  /* 0x00000011f3067210 */ /* 0x004fc60007f3e0ff */
[----:B------:R1:W-:Y:S02]  /*26990*/  LDGSTS.E [R3+0x52000], [R8.64], P3 ;  /* 0x5200000008037fae */ /* 0x0003e40009921844 */
[----:B------:R-:W-:Y:S02]  /*269a0*/  IMAD.X R7, R242, 0x1, R34, P1 ;  /* 0x00000001f2077824 */ /* 0x000fe400008e0622 */
[----:B------:R-:W2:Y:S01]  /*269b0*/  LDL R17, [R1+0xd78] ;  /* 0x000d780001117983 */ /* 0x000ea20000100800 */
[----:B------:R-:W-:-:S03]  /*269c0*/  LOP3.LUT R37, R37, 0x60, RZ, 0xc0, !PT ;  /* 0x0000006025257812 */ /* 0x000fc600078ec0ff */
[----:B------:R-:W2:Y:S01]  /*269d0*/  LDL R34, [R1+0xdcc] ;  /* 0x000dcc0001227983 */ /* 0x000ea20000100800 */
[----:B---3--:R-:W-:Y:S01]  /*269e0*/  IMAD.X R5, R242, 0x1, R16, P0 ;  /* 0x00000001f2057824 */ /* 0x008fe200000e0610 */
[----:B-1----:R-:W-:Y:S02]  /*269f0*/  IADD3 R8, P0, R243, R35, RZ ;  /* 0x00000023f3087210 */ /* 0x002fe40007f1e0ff */
[----:B------:R-:W3:Y:S04]  /*26a00*/  LDL R16, [R1+0xd6c] ;  /* 0x000d6c0001107983 */ /* 0x000ee80000100800 */
[----:B------:R1:W-:Y:S04]  /*26a10*/  LDGSTS.E [R3+0x52400], [R4.64], P3 ;  /* 0x5240000004037fae */ /* 0x0003e80009921844 */
[----:B------:R1:W-:Y:S01]  /*26a20*/  LDGSTS.E [R3+0x52800], [R6.64], P3 ;  /* 0x5280000006037fae */ /* 0x0003e20009921844 */
[----:B------:R-:W-:-:S03]  /*26a30*/  SHF.R.U32.HI R37, RZ, 0x1, R37 ;  /* 0x00000001ff257819 */ /* 0x000fc60000011625 */
[----:B------:R-:W3:Y:S01]  /*26a40*/  LDL R35, [R1+0xde0] ;  /* 0x000de00001237983 */ /* 0x000ee20000100800 */
[----:B-1----:R-:W-:-:S03]  /*26a50*/  IADD3 R4, P1, R243, R15, RZ ;  /* 0x0000000ff3047210 */ /* 0x002fc60007f3e0ff */
[----:B------:R-:W3:Y:S01]  /*26a60*/  LDL R15, [R1+0xd88] ;  /* 0x000d8800010f7983 */ /* 0x000ee20000100800 */
[C---:B------:R-:W-:Y:S01]  /*26a70*/  IMAD.X R9, R242.reuse, 0x1, R14, P0 ;  /* 0x00000001f2097824 */ /* 0x040fe200000e060e */
[----:B------:R-:W-:Y:S02]  /*26a80*/  IADD3 R6, P0, R243, R33, RZ ;  /* 0x00000021f3067210 */ /* 0x000fe40007f1e0ff */
[----:B------:R-:W3:Y:S01]  /*26a90*/  LDL R14, [R1+0xd7c] ;  /* 0x000d7c00010e7983 */ /* 0x000ee20000100800 */
[----:B------:R-:W-:-:S03]  /*26aa0*/  IADD3.X R5, R242, R11, RZ, P1, !PT ;  /* 0x0000000bf2057210 */ /* 0x000fc60000ffe4ff */
[----:B------:R1:W-:Y:S04]  /*26ab0*/  LDGSTS.E [R3+0x52c00], [R8.64], P3 ;  /* 0x52c0000008037fae */ /* 0x0003e80009921844 */
[----:B------:R1:W-:Y:S04]  /*26ac0*/  LDGSTS.E [R3+0x53000], [R4.64], P3 ;  /* 0x5300000004037fae */ /* 0x0003e80009921844 */
[----:B------:R-:W3:Y:S01]  /*26ad0*/  LDL R33, [R1+0xdf0] ;  /* 0x000df00001217983 */ /* 0x000ee20000100800 */
[----:B------:R-:W-:-:S03]  /*26ae0*/  IMAD.X R7, R242, 0x1, R13, P0 ;  /* 0x00000001f2077824 */ /* 0x000fc600000e060d */
[----:B------:R-:W3:Y:S01]  /*26af0*/  LDL R13, [R1+0xd98] ;  /* 0x000d9800010d7983 */ /* 0x000ee20000100800 */
[----:B-1----:R-:W-:-:S03]  /*26b00*/  IADD3 R8, P2, R243, R12, RZ ;  /* 0x0000000cf3087210 */ /* 0x002fc60007f5e0ff */
[----:B------:R-:W3:Y:S04]  /*26b10*/  LDL R12, [R1+0xd8c] ;  /* 0x000d8c00010c7983 */ /* 0x000ee80000100800 */
[----:B------:R-:W3:Y:S01]  /*26b20*/  LDL R5, [R1+0xda8] ;  /* 0x000da80001057983 */ /* 0x000ee20000100800 */
[----:B------:R-:W-:-:S03]  /*26b30*/  IADD3 R10, P1, R243, R10, RZ ;  /* 0x0000000af30a7210 */ /* 0x000fc60007f3e0ff */
[----:B------:R1:W-:Y:S02]  /*26b40*/  LDGSTS.E [R3+0x53400], [R6.64], P3 ;  /* 0x5340000006037fae */ /* 0x0003e40009921844 */
[C---:B------:R-:W-:Y:S02]  /*26b50*/  IMAD.X R11, R242.reuse, 0x1, R32, P1 ;  /* 0x00000001f20b7824 */ /* 0x040fe400008e0620 */
[----:B------:R-:W3:Y:S04]  /*26b60*/  LDL R32, [R1+0xde4] ;  /* 0x000de40001207983 */ /* 0x000ee80000100800 */
[----:B------:R1:W-:Y:S01]  /*26b70*/  LDGSTS.E [R3+0x53800], [R10.64], P3 ;  /* 0x538000000a037fae */ /* 0x0003e20009921844 */
[----:B----4-:R-:W-:Y:S01]  /*26b80*/  IMAD.X R9, R242, 0x1, R18, P2 ;  /* 0x00000001f2097824 */ /* 0x010fe200010e0612 */
[----:B------:R-:W-:-:S02]  /*26b90*/  LOP3.LUT R18, R22, R37, RZ, 0x3c, !PT ;  /* 0x0000002516127212 */ /* 0x000fc400078e3cff */
[----:B------:R-:W4:Y:S01]  /*26ba0*/  LDL R37, [R1+0xdc8] ;  /* 0x000dc80001257983 */ /* 0x000f220000100800 */
[C---:B-1----:R-:W-:Y:S02]  /*26bb0*/  IADD3 R6, P0, R243.reuse, R23, RZ ;  /* 0x00000017f3067210 */ /* 0x042fe40007f1e0ff */
[----:B------:R-:W-:Y:S01]  /*26bc0*/  LOP3.LUT R18, R18, 0x40, RZ, 0x3c, !PT ;  /* 0x0000004012127812 */ /* 0x000fe200078e3cff */
[----:B------:R-:W4:Y:S01]  /*26bd0*/  LDL R23, [R1+0xe00] ;  /* 0x000e000001177983 */ /* 0x000f220000100800 */
[C---:B------:R-:W-:Y:S01]  /*26be0*/  IADD3 R10, P1, R243.reuse, R21, RZ ;  /* 0x00000015f30a7210 */ /* 0x040fe20007f3e0ff */
[----:B------:R-:W-:Y:S02]  /*26bf0*/  IMAD.X R7, R242, 0x1, R19, P0 ;  /* 0x00000001f2077824 */ /* 0x000fe400000e0613 */
[----:B------:R-:W-:Y:S01]  /*26c00*/  IMAD R4, R252, 0x4000, R18 ;  /* 0x00004000fc047824 */ /* 0x000fe200078e0212 */
[----:B------:R2:W-:Y:S04]  /*26c10*/  LDGSTS.E [R3+0x53c00], [R8.64], P3 ;  /* 0x53c0000008037fae */ /* 0x0005e80009921844 */
[----:B------:R-:W4:Y:S04]  /*26c20*/  LDL R22, [R1+0xdf4] ;  /* 0x000df40001167983 */ /* 0x000f280000100800 */
[----:B------:R-:W4:Y:S01]  /*26c30*/  LDL R21, [R1+0xe10] ;  /* 0x000e100001157983 */ /* 0x000f220000100800 */
[----:B--2---:R-:W-:-:S03]  /*26c40*/  IADD3 R8, P0, R243, R17, RZ ;  /* 0x00000011f3087210 */ /* 0x004fc60007f1e0ff */
[----:B------:R-:W2:Y:S04]  /*26c50*/  LDL R19, [R1+0xe04] ;  /* 0x000e040001137983 */ /* 0x000ea80000100800 */
[----:B------:R1:W-:Y:S04]  /*26c60*/  LDGSTS.E [R4+0x50200], [R6.64], P3 ;  /* 0x5020000006047fae */ /* 0x0003e80009921844 */
[----:B------:R-:W2:Y:S04]  /*26c70*/  LDL R17, [R1+0xe14] ;  /* 0x000e140001117983 */ /* 0x000ea80000100800 */
[----:B------:R-:W2:Y:S04]  /*26c80*/  LDL R18, [R1+0xe20] ;  /* 0x000e200001127983 */ /* 0x000ea80000100800 */
[----:B------:R-:W2:Y:S01]  /*26c90*/  LDL R3, [R1+0xe64] ;  /* 0x000e640001037983 */ /* 0x000ea20000100800 */
[----:B---3--:R-:W-:-:S03]  /*26ca0*/  IADD3.X R11, R242, R16, RZ, P1, !PT ;  /* 0x00000010f20b7210 */ /* 0x008fc60000ffe4ff */
[----:B------:R-:W3:Y:S04]  /*26cb0*/  LDL R16, [R1+0xe24] ;  /* 0x000e240001107983 */ /* 0x000ee80000100800 */
[----:B------:R1:W-:Y:S02]  /*26cc0*/  LDGSTS.E [R4+0x50600], [R10.64], P3 ;  /* 0x506000000a047fae */ /* 0x0003e40009921844 */
[----:B-1----:R-:W-:Y:S02]  /*26cd0*/  IADD3 R6, P1, R243, R15, RZ ;  /* 0x0000000ff3067210 */ /* 0x002fe40007f3e0ff */
[----:B------:R-:W3:Y:S01]  /*26ce0*/  LDL R15, [R1+0xe50] ;  /* 0x000e5000010f7983 */ /* 0x000ee20000100800 */
[----:B------:R-:W-:-:S03]  /*26cf0*/  IMAD.X R9, R242, 0x1, R14, P0 ;  /* 0x00000001f2097824 */ /* 0x000fc600000e060e */
[----:B------:R-:W3:Y:S04]  /*26d00*/  LDL R14, [R1+0xe34] ;  /* 0x000e3400010e7983 */ /* 0x000ee80000100800 */
[----:B------:R1:W-:Y:S01]  /*26d10*/  LDGSTS.E [R4+0x50a00], [R8.64], P3 ;  /* 0x50a0000008047fae */ /* 0x0003e20009921844 */
[----:B------:R-:W-:-:S03]  /*26d20*/  IADD3 R10, P0, R243, R13, RZ ;  /* 0x0000000df30a7210 */ /* 0x000fc60007f1e0ff */
[----:B------:R-:W3:Y:S01]  /*26d30*/  LDL R13, [R1+0xe30] ;  /* 0x000e3000010d7983 */ /* 0x000ee20000100800 */
[----:B------:R-:W-:-:S03]  /*26d40*/  IMAD.X R7, R242, 0x1, R12, P1 ;  /* 0x00000001f2077824 */ /* 0x000fc600008e060c */
[----:B------:R-:W3:Y:S01]  /*26d50*/  LDL R12, [R1+0xe40] ;  /* 0x000e4000010c7983 */ /* 0x000ee20000100800 */
[----:B-1----:R-:W-:-:S03]  /*26d60*/  IADD3 R8, P1, R243, R5, RZ ;  /* 0x00000005f3087210 */ /* 0x002fc60007f3e0ff */
[----:B------:R-:W3:Y:S01]  /*26d70*/  LDL R5, [R1+0xe44] ;  /* 0x000e440001057983 */ /* 0x000ee20000100800 */
[C---:B------:R-:W-:Y:S02]  /*26d80*/  IMAD.X R11, R242.reuse, 0x1, R112, P0 ;  /* 0x00000001f20b7824 */ /* 0x040fe400000e0670 */
[----:B------:R-:W-:Y:S01]  /*26d90*/  IMAD.X R9, R242, 0x1, R38, P1 ;  /* 0x00000001f2097824 */ /* 0x000fe200008e0626 */
[----:B------:R1:W-:Y:S04]  /*26da0*/  LDGSTS.E [R4+0x50e00], [R6.64], P3 ;  /* 0x50e0000006047fae */ /* 0x0003e80009921844 */
[----:B------:R4:W-:Y:S04]  /*26db0*/  LDGSTS.E [R4+0x51200], [R10.64], P3 ;  /* 0x512000000a047fae */ /* 0x0009e80009921844 */
[----:B------:R4:W-:Y:S01]  /*26dc0*/  LDGSTS.E [R4+0x51600], [R8.64], P3 ;  /* 0x5160000008047fae */ /* 0x0009e20009921844 */
[----:B-1----:R-:W-:-:S05]  /*26dd0*/  IADD3 R6, P0, R243, R39, RZ ;  /* 0x00000027f3067210 */ /* 0x002fca0007f1e0ff */
[C---:B------:R-:W-:Y:S01]  /*26de0*/  IMAD.X R7, R242.reuse, 0x1, R36, P0 ;  /* 0x00000001f2077824 */ /* 0x040fe200000e0624 */
[C---:B----4-:R-:W-:Y:S02]  /*26df0*/  IADD3 R10, P1, R243.reuse, R37, RZ ;  /* 0x00000025f30a7210 */ /* 0x050fe40007f3e0ff */
[----:B------:R-:W-:Y:S02]  /*26e00*/  IADD3 R8, P0, R243, R35, RZ ;  /* 0x00000023f3087210 */ /* 0x000fe40007f1e0ff */
[----:B------:R1:W-:Y:S01]  /*26e10*/  LDGSTS.E [R4+0x51a00], [R6.64], P3 ;  /* 0x51a0000006047fae */ /* 0x0003e20009921844 */
[C---:B------:R-:W-:Y:S02]  /*26e20*/  IADD3.X R11, R242.reuse, R34, RZ, P1, !PT ;  /* 0x00000022f20b7210 */ /* 0x040fe40000ffe4ff */
[----:B------:R-:W-:-:S03]  /*26e30*/  IMAD.X R9, R242, 0x1, R32, P0 ;  /* 0x00000001f2097824 */ /* 0x000fc600000e0620 */
[----:B------:R4:W-:Y:S04]  /*26e40*/  LDGSTS.E [R4+0x51e00], [R10.64], P3 ;  /* 0x51e000000a047fae */ /* 0x0009e80009921844 */
[----:B------:R2:W-:Y:S01]  /*26e50*/  LDGSTS.E [R4+0x52200], [R8.64], P3 ;  /* 0x5220000008047fae */ /* 0x0005e20009921844 */
[C---:B-1----:R-:W-:Y:S02]  /*26e60*/  IADD3 R6, P1, R243.reuse, R33, RZ ;  /* 0x00000021f3067210 */ /* 0x042fe40007f3e0ff */
[----:B----4-:R-:W-:-:S03]  /*26e70*/  IADD3 R10, P0, R243, R23, RZ ;  /* 0x00000017f30a7210 */ /* 0x010fc60007f1e0ff */
[C---:B------:R-:W-:Y:S01]  /*26e80*/  IMAD.X R7, R242.reuse, 0x1, R22, P1 ;  /* 0x00000001f2077824 */ /* 0x040fe200008e0616 */
[----:B--2---:R-:W-:Y:S01]  /*26e90*/  IADD3 R8, P1, R243, R21, RZ ;  /* 0x00000015f3087210 */ /* 0x004fe20007f3e0ff */
[----:B------:R-:W-:-:S03]  /*26ea0*/  IMAD.X R11, R242, 0x1, R19, P0 ;  /* 0x00000001f20b7824 */ /* 0x000fc600000e0613 */
[----:B------:R1:W-:Y:S01]  /*26eb0*/  LDGSTS.E [R4+0x52600], [R6.64], P3 ;  /* 0x5260000006047fae */ /* 0x0003e20009921844 */
[----:B------:R-:W-:Y:S02]  /*26ec0*/  IMAD.MOV.U32 R33, RZ, RZ, 0x1f ;  /* 0x0000001fff217424 */ /* 0x000fe400078e00ff */
[----:B------:R-:W-:Y:S01]  /*26ed0*/  IMAD.X R9, R242, 0x1, R17, P1 ;  /* 0x00000001f2097824 */ /* 0x000fe200008e0611 */
[----:B------:R2:W-:Y:S02]  /*26ee0*/  LDGSTS.E [R4+0x52a00], [R10.64], P3 ;  /* 0x52a000000a047fae */ /* 0x0005e40009921844 */
[----:B------:R-:W-:Y:S02]  /*26ef0*/  IADD3 R33, R33, c[0x0][0x180], RZ ;  /* 0x0000600021217a10 */ /* 0x000fe40007ffe0ff */
[----:B------:R-:W-:Y:S01]  /*26f00*/  IADD3 R20, R20, 0x1, RZ ;  /* 0x0000000114147810 */ /* 0x000fe20007ffe0ff */
[----:B------:R4:W-:Y:S01]  /*26f10*/  LDGSTS.E [R4+0x52e00], [R8.64], P3 ;  /* 0x52e0000008047fae */ /* 0x0009e20009921844 */
[----:B-1----:R-:W-:-:S03]  /*26f20*/  IADD3 R6, P0, R243, R18, RZ ;  /* 0x00000012f3067210 */ /* 0x002fc60007f1e0ff */
[----:B------:R1:W-:Y:S01]  /*26f30*/  STL [R1+0x950], R20 ;  /* 0x0009501401007387 */ /* 0x0003e20000100800 */
[----:B------:R-:W-:Y:S01]  /*26f40*/  MOV R37, c[0x0][0x188] ;  /* 0x0000620000257a02 */ /* 0x000fe20000000f00 */
[----:B------:R-:W-:-:S04]  /*26f50*/  IMAD.MOV.U32 R36, RZ, RZ, c[0x0][0x18c] ;  /* 0x00006300ff247624 */ /* 0x000fc800078e00ff */
[----:B------:R-:W-:-:S05]  /*26f60*/  IMAD.SHL.U32 R36, R36, 0x20, RZ ;  /* 0x0000002024247824 */ /* 0x000fca00078e00ff */
[----:B------:R-:W-:Y:S02]  /*26f70*/  SHF.R.S32.HI R36, RZ, 0x1f, R36 ;  /* 0x0000001fff247819 */ /* 0x000fe40000011424 */
[----:B------:R-:W-:Y:S01]  /*26f80*/  IADD3 R241, R241, -0x20, RZ ;  /* 0xffffffe0f1f17810 */ /* 0x000fe20007ffe0ff */
[----:B---3--:R-:W-:-:S05]  /*26f90*/  IMAD.X R7, R242, 0x1, R16, P0 ;  /* 0x00000001f2077824 */ /* 0x008fca00000e0610 */
[----:B------:R1:W-:Y:S01]  /*26fa0*/  LDGSTS.E [R4+0x53200], [R6.64], P3 ;  /* 0x5320000006047fae */ /* 0x0003e20009921844 */
[----:B----4-:R-:W-:-:S05]  /*26fb0*/  IADD3 R8, P0, R243, R15, RZ ;  /* 0x0000000ff3087210 */ /* 0x010fca0007f1e0ff */
[----:B------:R-:W-:Y:S02]  /*26fc0*/  IMAD.X R9, R242, 0x1, R3, P0 ;  /* 0x00000001f2097824 */ /* 0x000fe400000e0603 */
[C---:B------:R-:W-:Y:S02]  /*26fd0*/  IMAD.SHL.U32 R3, R37.reuse, 0x20, RZ ;  /* 0x0000002025037824 */ /* 0x040fe400078e00ff */
[----:B------:R-:W-:Y:S01]  /*26fe0*/  IMAD.SHL.U32 R37, R37, 0x20, RZ ;  /* 0x0000002025257824 */ /* 0x000fe200078e00ff */
[----:B--2---:R-:W-:-:S04]  /*26ff0*/  IADD3 R10, P1, R243, R13, RZ ;  /* 0x0000000df30a7210 */ /* 0x004fc80007f3e0ff */
[----:B------:R-:W-:Y:S02]  /*27000*/  IADD3.X R11, R242, R14, RZ, P1, !PT ;  /* 0x0000000ef20b7210 */ /* 0x000fe40000ffe4ff */
[----:B------:R-:W-:Y:S02]  /*27010*/  SHF.R.S32.HI R14, RZ, 0x1f, R33 ;  /* 0x0000001fff0e7819 */ /* 0x000fe40000011421 */
[----:B------:R-:W-:Y:S01]  /*27020*/  IADD3 R12, P2, R243, R12, RZ ;  /* 0x0000000cf30c7210 */ /* 0x000fe20007f5e0ff */
[----:B------:R1:W-:Y:S01]  /*27030*/  LDGSTS.E [R4+0x53600], [R10.64], P3 ;  /* 0x536000000a047fae */ /* 0x0003e20009921844 */
[----:B------:R-:W-:-:S04]  /*27040*/  LEA.HI R14, R14, R33, RZ, 0x5 ;  /* 0x000000210e0e7211 */ /* 0x000fc800078f28ff */
[----:B------:R-:W-:Y:S01]  /*27050*/  SHF.R.S32.HI R14, RZ, 0x5, R14 ;  /* 0x00000005ff0e7819 */ /* 0x000fe2000001140e */
[----:B------:R-:W-:Y:S02]  /*27060*/  IMAD.X R13, R242, 0x1, R5, P2 ;  /* 0x00000001f20d7824 */ /* 0x000fe400010e0605 */
[----:B------:R-:W-:Y:S01]  /*27070*/  IMAD.MOV.U32 R5, RZ, RZ, c[0x0][0x18c] ;  /* 0x00006300ff057624 */ /* 0x000fe200078e00ff */
[----:B------:R-:W-:Y:S02]  /*27080*/  ISETP.NE.U32.AND P0, PT, R14, R20, PT ;  /* 0x000000140e00720c */ /* 0x000fe40003f05070 */
[----:B------:R-:W-:Y:S01]  /*27090*/  SHF.R.S32.HI R37, RZ, 0x1f, R37 ;  /* 0x0000001fff257819 */ /* 0x000fe20000011425 */
[----:B------:R-:W-:Y:S01]  /*270a0*/  IMAD.SHL.U32 R5, R5, 0x20, RZ ;  /* 0x0000002005057824 */ /* 0x000fe200078e00ff */
[----:B------:R1:W-:Y:S01]  /*270b0*/  LDGSTS.E [R4+0x53a00], [R12.64], P3 ;  /* 0x53a000000c047fae */ /* 0x0003e20009921844 */
[----:B------:R-:W-:-:S03]  /*270c0*/  LEA R2, P2, R3, R2, 0x2 ;  /* 0x0000000203027211 */ /* 0x000fc600078410ff */
[C---:B------:R-:W-:Y:S01]  /*270d0*/  LEA R243, P1, R5.reuse, R243, 0x2 ;  /* 0x000000f305f37211 */ /* 0x040fe200078210ff */
[----:B------:R1:W-:Y:S01]  /*270e0*/  LDGSTS.E [R4+0x53e00], [R8.64], P3 ;  /* 0x53e0000008047fae */ /* 0x0003e20009921844 */
[----:B------:R-:W-:Y:S02]  /*270f0*/  SHF.L.U64.HI R5, R5, 0x2, R36 ;  /* 0x0000000205057819 */ /* 0x000fe40000010224 */
[----:B------:R-:W-:Y:S01]  /*27100*/  SHF.L.U64.HI R3, R3, 0x2, R37 ;  /* 0x0000000203037819 */ /* 0x000fe20000010225 */
[----:B------:R-:W0:Y:S02]  /*27110*/  LDGDEPBAR ;  /* 0x00000000000079af */ /* 0x000e240000000000 */
[----:B------:R-:W-:Y:S01]  /*27120*/  IMAD.X R242, R242, 0x1, R5, P1 ;  /* 0x00000001f2f27824 */ /* 0x000fe200008e0605 */
[----:B------:R-:W-:Y:S01]  /*27130*/  IADD3.X R0, R0, R3, RZ, P2, !PT ;  /* 0x0000000300007210 */ /* 0x000fe200017fe4ff */
[----:B------:R-:W-:Y:S01]  /*27140*/  @!P0 CALL.REL.NOINC `(.L_x_0) ;  /* 0x0000001000008944 */ /* 0x000fe20003c00000 */
[----:B------:R-:W-:Y:S05]  /*27150*/  BRA `(.L_x_1) ;  /* 0xfffeedf000007947 */ /* 0x000fea000383ffff */
.L_x_0:
[----:B-1----:R-:W2:Y:S01]  /*27160*/  LDL R6, [R1+0x934] ;  /* 0x0009340001067983 */ /* 0x002ea20000100800 */
[----:B------:R-:W-:-:S04]  /*27170*/  DEPBAR.LE SB0, 0x0 ;  /* 0x000080000000791a */ /* 0x000fc80000000000 */
[----:B------:R-:W1:Y:S04]  /*27180*/  S2R R5, SR_TID.X ;  /* 0x0000000000057919 */ /* 0x000e680000002100 */
[----:B------:R-:W3:Y:S04]  /*27190*/  S2R R7, SR_TID.X ;  /* 0x0000000000077919 */ /* 0x000ee80000002100 */
[----:B------:R-:W4:Y:S04]  /*271a0*/  LDL.LU R16, [R1+0x380] ;  /* 0x0003800001107983 */ /* 0x000f280000300800 */
[----:B------:R-:W4:Y:S04]  /*271b0*/  LDL.LU R17, [R1+0x384] ;  /* 0x0003840001117983 */ /* 0x000f280000300800 */
[----:B------:R-:W4:Y:S04]  /*271c0*/  LDL.LU R18, [R1+0x360] ;  /* 0x0003600001127983 */ /* 0x000f280000300800 */
[----:B------:R-:W4:Y:S01]  /*271d0*/  LDL.LU R19, [R1+0x364] ;  /* 0x0003640001137983 */ /* 0x000f220000300800 */
[----:B-1----:R-:W-:-:S03]  /*271e0*/  IMAD.SHL.U32 R3, R5, 0x100, RZ ;  /* 0x0000010005037824 */ /* 0x002fc600078e00ff */
[----:B------:R-:W4:Y:S01]  /*271f0*/  LDL.LU R12, [R1+0x388] ;  /* 0x00038800010c7983 */ /* 0x000f220000300800 */
[----:B------:R-:W-:Y:S01]  /*27200*/  IMAD.SHL.U32 R4, R5, 0x20, RZ ;  /* 0x0000002005047824 */ /* 0x000fe200078e00ff */
[----:B------:R-:W-:Y:S01]  /*27210*/  LOP3.LUT R3, R3, 0x1800, RZ, 0xc0, !PT ;  /* 0x0000180003037812 */ /* 0x000fe200078ec0ff */
[C---:B------:R-:W-:Y:S01]  /*27220*/  IMAD.SHL.U32 R2, R5.reuse, 0x400, RZ ;  /* 0x0000040005027824 */ /* 0x040fe200078e00ff */
[----:B------:R-:W4:Y:S01]  /*27230*/  LDL.LU R13, [R1+0x38c] ;  /* 0x00038c00010d7983 */ /* 0x000f220000300800 */
[----:B------:R-:W-:Y:S01]  /*27240*/  IMAD.SHL.U32 R0, R5, 0x4, RZ ;  /* 0x0000000405007824 */ /* 0x000fe200078e00ff */
[----:B------:R-:W-:Y:S02]  /*27250*/  LOP3.LUT R3, R3, 0x60, R4, 0xf8, !PT ;  /* 0x0000006003037812 */ /* 0x000fe400078ef804 */
[----:B------:R-:W4:Y:S01]  /*27260*/  LDL.LU R14, [R1+0x368] ;  /* 0x00036800010e7983 */ /* 0x000f220000300800 */
[----:B------:R-:W-:Y:S02]  /*27270*/  LOP3.LUT R5, R5, 0x7f, RZ, 0xc0, !PT ;  /* 0x0000007f05057812 */ /* 0x000fe400078ec0ff */
[----:B------:R-:W-:Y:S01]  /*27280*/  LOP3.LUT R2, R2, 0x1800, RZ, 0xc0, !PT ;  /* 0x0000180002027812 */ /* 0x000fe200078ec0ff */
[----:B------:R-:W4:Y:S01]  /*27290*/  LDL.LU R15, [R1+0x36c] ;  /* 0x00036c00010f7983 */ /* 0x000f220000300800 */
[----:B---3--:R-:W-:-:S02]  /*272a0*/  LOP3.LUT R7, R7, 0x60, RZ, 0xc0, !PT ;  /* 0x0000006007077812 */ /* 0x008fc400078ec0ff */
[----:B------:R-:W-:Y:S01]  /*272b0*/  LOP3.LUT R0, R0, 0x70, RZ, 0xc0, !PT ;  /* 0x0000007000007812 */ /* 0x000fe200078ec0ff */
[----:B------:R-:W3:Y:S01]  /*272c0*/  LDL.LU R8, [R1+0x130] ;  /* 0x0001300001087983 */ /* 0x000ee20000300800 */
[----:B------:R-:W-:-:S03]  /*272d0*/  LEA R2, R5, R2, 0x4 ;  /* 0x0000000205027211 */ /* 0x000fc600078e20ff */
[----:B------:R-:W3:Y:S04]  /*272e0*/  LDL.LU R9, [R1+0x134] ;  /* 0x0001340001097983 */ /* 0x000ee80000300800 */
[----:B------:R-:W3:Y:S01]  /*272f0*/  LDL.LU R10, [R1+0x120] ;  /* 0x00012000010a7983 */ /* 0x000ee20000300800 */
[----:B------:R-:W-:-:S03]  /*27300*/  IMAD R0, R7, 0x8, R0 ;  /* 0x0000000807007824 */ /* 0x000fc600078e0200 */
[----:B------:R-:W3:Y:S04]  /*27310*/  LDL.LU R11, [R1+0x124] ;  /* 0x00012400010b7983 */ /* 0x000ee80000300800 */
[----:B------:R-:W-:Y:S01]  /*27320*/  BAR.SYNC.DEFER_BLOCKING 0x0 ;  /* 0x0000000000007b1d */ /* 0x000fe20000010000 */
[----:B--2---:R-:W-:-:S04]  /*27330*/  IADD3 R4, R6, 0x1, RZ ;  /* 0x0000000106047810 */ /* 0x004fc80007ffe0ff */
[----:B------:R-:W-:Y:S02]  /*27340*/  ISETP.GE.AND P1, PT, R4, c[0x0][0x17c], PT ;  /* 0x00005f0004007a0c */ /* 0x000fe40003f26270 */
[----:B------:R-:W2:Y:S04]  /*27350*/  LDL.LU R4, [R1+0x138] ;  /* 0x0001380001047983 */ /* 0x000ea80000300800 */
[----:B------:R-:W2:Y:S04]  /*27360*/  LDL.LU R5, [R1+0x13c] ;  /* 0x00013c0001057983 */ /* 0x000ea80000300800 */
[----:B------:R-:W2:Y:S04]  /*27370*/  LDL.LU R6, [R1+0x128] ;  /* 0x0001280001067983 */ /* 0x000ea80000300800 */
[----:B------:R-:W2:Y:S01]  /*27380*/  LDL.LU R7, [R1+0x12c] ;  /* 0x00012c0001077983 */ /* 0x000ea20000300800 */
[----:B------:R-:W-:-:S05]  /*27390*/  LOP3.LUT R0, R3, R0, RZ, 0x3c, !PT ;  /* 0x0000000003007212 */ /* 0x000fca00078e3cff */
[----:B----4-:R-:W-:Y:S04]  /*273a0*/  STS.128 [R0], R16 ;  /* 0x0000001000007388 */ /* 0x010fe80000000c00 */
[----:B------:R-:W-:Y:S04]  /*273b0*/  STS.128 [R0+0x80], R12 ;  /* 0x0000800c00007388 */ /* 0x000fe80000000c00 */
[----:B---3--:R1:W-:Y:S01]  /*273c0*/  STS.128 [R0+0x400], R8 ;  /* 0x0004000800007388 */ /* 0x0083e20000000c00 */
[C---:B------:R-:W-:Y:S02]  /*273d0*/  LOP3.LUT R112, R2.reuse, 0x20, RZ, 0x3c, !PT ;  /* 0x0000002002707812 */ /* 0x040fe400078e3cff */
[----:B------:R-:W-:-:S02]  /*273e0*/  LOP3.LUT R3, R2, 0x40, RZ, 0x3c, !PT ;  /* 0x0000004002037812 */ /* 0x000fc400078e3cff */
[----:B-----5:R-:W-:Y:S01]  /*273f0*/  LOP3.LUT R252, R2, 0x60, RZ, 0x3c, !PT ;  /* 0x0000006002fc7812 */ /* 0x020fe200078e3cff */
[----:B-1----:R-:W-:Y:S02]  /*27400*/  IMAD.MOV.U32 R10, RZ, RZ, R24 ;  /* 0x000000ffff0a7224 */ /* 0x002fe400078e0018 */
[----:B------:R-:W-:Y:S01]  /*27410*/  IMAD.MOV.U32 R11, RZ, RZ, R25 ;  /* 0x000000ffff0b7224 */ /* 0x000fe200078e0019 */
[----:B------:R-:W-:Y:S01]  /*27420*/  MOV R25, R31 ;  /* 0x0000001f00197202 */ /* 0x000fe20000000f00 */
[----:B------:R-:W-:Y:S02]  /*27430*/  IMAD.MOV.U32 R8, RZ, RZ, R28 ;  /* 0x000000ffff087224 */ /* 0x000fe400078e001c */
[----:B------:R-:W-:Y:S02]  /*27440*/  IMAD.MOV.U32 R9, RZ, RZ, R29 ;  /* 0x000000ffff097224 */ /* 0x000fe400078e001d */
[----:B------:R-:W-:Y:S01]  /*27450*/  IMAD.MOV.U32 R24, RZ, RZ, R30 ;  /* 0x000000ffff187224 */ /* 0x000fe200078e001e */
[----:B--2---:R1:W-:Y:S04]  /*27460*/  STS.128 [R0+0x480], R4 ;  /* 0x0004800400007388 */ /* 0x0043e80000000c00 */
[----:B------:R-:W-:Y:S06]  /*27470*/  BAR.SYNC.DEFER_BLOCKING 0x0 ;  /* 0x0000000000007b1d */ /* 0x000fec0000010000 */
[----:B------:R-:W2:Y:S04]  /*27480*/  LDS.128 R12, [R2] ;  /* 0x00000000020c7984 */ /* 0x000ea80000000c00 */
[----:B------:R-:W3:Y:S04]  /*27490*/  LDS.128 R20, [R112] ;  /* 0x0000000070147984 */ /* 0x000ee80000000c00 */
[----:B------:R-:W4:Y:S01]  /*274a0*/  LDS.128 R16, [R3] ;  /* 0x0000000003107984 */ /* 0x000f220000000c00 */
[----:B-1----:R-:W-:-:S02]  /*274b0*/  IMAD.MOV.U32 R6, RZ, RZ, R116 ;  /* 0x000000ffff067224 */ /* 0x002fc400078e0074 */
[----:B------:R-:W-:Y:S01]  /*274c0*/  IMAD.MOV.U32 R7, RZ, RZ, R117 ;  /* 0x000000ffff077224 */ /* 0x000fe200078e0075 */
[----:B------:R-:W-:Y:S01]  /*274d0*/  MOV R117, R123 ;  /* 0x0000007b00757202 */ /* 0x000fe20000000f00 */
[----:B------:R-:W-:Y:S02]  /*274e0*/  IMAD.MOV.U32 R4, RZ, RZ, R120 ;  /* 0x000000ffff047224 */ /* 0x000fe400078e0078 */
[----:B------:R-:W-:Y:S02]  /*274f0*/  IMAD.MOV.U32 R5, RZ, RZ, R121 ;  /* 0x000000ffff057224 */ /* 0x000fe400078e0079 */
[----:B------:R-:W-:Y:S01]  /*27500*/  IMAD.MOV.U32 R116, RZ, RZ, R122 ;  /* 0x000000ffff747224 */ /* 0x000fe200078e007a */
[----:B--2---:R-:W-:Y:S04]  /*27510*/  STL.64 [R1+0x80], R12 ;  /* 0x0000800c01007387 */ /* 0x004fe80000100a00 */
[----:B------:R-:W-:Y:S04]  /*27520*/  STL.64 [R1+0x88], R14 ;  /* 0x0000880e01007387 */ /* 0x000fe80000100a00 */
[----:B------:R-:W1:Y:S04]  /*27530*/  LDS.128 R12, [R252] ;  /* 0x00000000fc0c7984 */ /* 0x000e680000000c00 */
[----:B------:R-:W-:Y:S06]  /*27540*/  BAR.SYNC.DEFER_BLOCKING 0x0 ;  /* 0x0000000000007b1d */ /* 0x000fec0000010000 */
[----:B------:R2:W-:Y:S04]  /*27550*/  STS.128 [R0], R8 ;  /* 0x0000000800007388 */ /* 0x0005e80000000c00 */
[----:B------:R-:W-:Y:S04]  /*27560*/  STS.128 [R0+0x80], R24 ;  /* 0x0000801800007388 */ /* 0x000fe80000000c00 */
[----:B------:R1:W-:Y:S04]  /*27570*/  STS.128 [R0+0x400], R4 ;  /* 0x0004000400007388 */ /* 0x0003e80000000c00 */
[----:B------:R-:W-:Y:S04]  /*27580*/  STS.128 [R0+0x480], R116 ;  /* 0x0004807400007388 */ /* 0x000fe80000000c00 */
[----:B------:R-:W-:Y:S06]  /*27590*/  BAR.SYNC.DEFER_BLOCKING 0x0 ;  /* 0x0000000000007b1d */ /* 0x000fec0000010000 */
[----:B---3--:R-:W-:Y:S04]  /*275a0*/  STL.64 [R1+0xc0], R20 ;  /* 0x0000c01401007387 */ /* 0x008fe80000100a00 */
[----:B------:R-:W-:Y:S04]  /*275b0*/  STL.64 [R1+0xc8], R22 ;  /* 0x0000c81601007387 */ /* 0x000fe80000100a00 */
[----:B----4-:R-:W-:Y:S04]  /*275c0*/  STL.64 [R1+0x120], R16 ;  /* 0x0001201001007387 */ /* 0x010fe80000100a00 */
[----:B------:R-:W-:Y:S04]  /*275d0*/  STL.64 [R1+0x128], R18 ;  /* 0x0001281201007387 */ /* 0x000fe80000100a00 */
[----:B-1----:R-:W-:Y:S04]  /*275e0*/  STL.64 [R1+0x130], R12 ;  /* 0x0001300c01007387 */ /* 0x002fe80000100a00 */
[----:B------:R-:W-:Y:S04]  /*275f0*/  STL.64 [R1+0x138], R14 ;  /* 0x0001380e01007387 */ /* 0x000fe80000100a00 */
[----:B------:R-:W1:Y:S04]  /*27600*/  LDS.128 R12, [R2] ;  /* 0x00000000020c7984 */ /* 0x000e680000000c00 */
[----:B------:R-:W3:Y:S04]  /*27610*/  LDS.128 R20, [R112] ;  /* 0x0000000070147984 */ /* 0x000ee80000000c00 */
[----:B------:R-:W4:Y:S01]  /*27620*/  LDS.128 R16, [R3] ;  /* 0x0000000003107984 */ /* 0x000f220000000c00 */
[----:B--2---:R-:W-:-:S02]  /*27630*/  IMAD.MOV.U32 R10, RZ, RZ, R144 ;  /* 0x000000ffff0a7224 */ /* 0x004fc400078e0090 */
[----:B------:R-:W-:Y:S01]  /*27640*/  IMAD.MOV.U32 R11, RZ, RZ, R145 ;  /* 0x000000ffff0b7224 */ /* 0x000fe200078e0091 */
[----:B------:R-:W-:Y:S01]  /*27650*/  MOV R145, R151 ;  /* 0x0000009700917202 */ /* 0x000fe20000000f00 */
[----:B------:R-:W-:Y:S02]  /*27660*/  IMAD.MOV.U32 R6, RZ, RZ, R136 ;  /* 0x000000ffff067224 */ /* 0x000fe400078e0088 */
[----:B------:R-:W-:Y:S01]  /*27670*/  IMAD.MOV.U32 R7, RZ, RZ, R137 ;  /* 0x000000ffff077224 */ /* 0x000fe200078e0089 */
[----:B------:R-:W-:Y:S01]  /*27680*/  MOV R137, R143 ;  /* 0x0000008f00897202 */ /* 0x000fe20000000f00 */
[----:B------:R-:W-:Y:S01]  /*27690*/  IMAD.MOV.U32 R8, RZ, RZ, R148 ;  /* 0x000000ffff087224 */ /* 0x000fe200078e0094 */
[----:B-1----:R-:W-:Y:S04]  /*276a0*/  STL.64 [R1+0x60], R12 ;  /* 0x0000600c01007387 */ /* 0x002fe80000100a00 */
[----:B------:R-:W-:Y:S04]  /*276b0*/  STL.64 [R1+0x68], R14 ;  /* 0x0000680e01007387 */ /* 0x000fe80000100a00 */
[----:B------:R-:W1:Y:S01]  /*276c0*/  LDS.128 R12, [R252] ;  /* 0x00000000fc0c7984 */ /* 0x000e620000000c00 */
[----:B------:R-:W-:-:S03]  /*276d0*/  IMAD.MOV.U32 R9, RZ, RZ, R149 ;  /* 0x000000ffff097224 */ /* 0x000fc600078e0095 */
[----:B------:R-:W-:Y:S01]  /*276e0*/  BAR.SYNC.DEFER_BLOCKING 0x0 ;  /* 0x0000000000007b1d */ /* 0x000fe20000010000 */
[----:B------:R-:W-:Y:S02]  /*276f0*/  IMAD.MOV.U32 R144, RZ, RZ, R150 ;  /* 0x000000ffff907224 */ /* 0x000fe400078e0096 */
[----:B------:R-:W-:Y:S02]  /*27700*/  IMAD.MOV.U32 R4, RZ, RZ, R140 ;  /* 0x000000ffff047224 */ /* 0x000fe400078e008c */
[----:B------:R-:W-:Y:S02]  /*27710*/  IMAD.MOV.U32 R5, RZ, RZ, R141 ;  /* 0x000000ffff057224 */ /* 0x000fe400078e008d */
[----:B------:R-:W-:Y:S01]  /*27720*/  IMAD.MOV.U32 R136, RZ, RZ, R142 ;  /* 0x000000ffff887224 */ /* 0x000fe200078e008e */
[----:B------:R-:W-:Y:S04]  /*27730*/  STS.128 [R0], R8 ;  /* 0x0000000800007388 */ /* 0x000fe80000000c00 */
[----:B------:R-:W-:Y:S04]  /*27740*/  STS.128 [R0+0x80], R144 ;  /* 0x0000809000007388 */ /* 0x000fe80000000c00 */
[----:B------:R-:W-:Y:S04]  /*27750*/  STS.128 [R0+0x400], R4 ;  /* 0x0004000400007388 */ /* 0x000fe80000000c00 */
        /* <DEDUP_REMOVED lines=9> */
[----:B------:R-:W2:Y:S04]  /*277f0*/  LDS.128 R20, [R112] ;  /* 0x0000000070147984 */ /* 0x000ea80000000c00 */
[----:B------:R-:W3:Y:S04]  /*27800*/  LDS.128 R16, [R3] ;  /* 0x0000000003107984 */ /* 0x000ee80000000c00 */
[----:B-1----:R-:W-:Y:S04]  /*27810*/  STL.64 [R1+0x30], R12 ;  /* 0x0000300c01007387 */ /* 0x002fe80000100a00 */
[----:B------:R-:W-:Y:S04]  /*27820*/  STL.64 [R1+0x38], R14 ;  /* 0x0000380e01007387 */ /* 0x000fe80000100a00 */
[----:B------:R-:W1:Y:S04]  /*27830*/  LDS.128 R12, [R252] ;  /* 0x00000000fc0c7984 */ /* 0x000e680000000c00 */
[----:B--2---:R-:W-:Y:S04]  /*27840*/  STL.64 [R1+0x50], R20 ;  /* 0x0000501401007387 */ /* 0x004fe80000100a00 */
[----:B------:R-:W-:Y:S04]  /*27850*/  STL.64 [R1+0x58], R22 ;  /* 0x0000581601007387 */ /* 0x000fe80000100a00 */
[----:B------:R-:W-:Y:S06]  /*27860*/  BAR.SYNC.DEFER_BLOCKING 0x0 ;  /* 0x0000000000007b1d */ /* 0x000fec0000010000 */
[----:B---3--:R2:W-:Y:S04]  /*27870*/  STL.64 [R1+0xa0], R16 ;  /* 0x0000a01001007387 */ /* 0x0085e80000100a00 */
[----:B------:R3:W-:Y:S01]  /*27880*/  STL.64 [R1+0xa8], R18 ;  /* 0x0000a81201007387 */ /* 0x0007e20000100a00 */
[----:B------:R-:W-:-:S02]  /*27890*/  IMAD.MOV.U32 R8, RZ, RZ, R132 ;  /* 0x000000ffff087224 */ /* 0x000fc400078e0084 */
[----:B------:R-:W-:Y:S02]  /*278a0*/  IMAD.MOV.U32 R9, RZ, RZ, R133 ;  /* 0x000000ffff097224 */ /* 0x000fe400078e0085 */
[----:B------:R-:W-:Y:S02]  /*278b0*/  IMAD.MOV.U32 R10, RZ, RZ, R128 ;  /* 0x000000ffff0a7224 */ /* 0x000fe400078e0080 */
[----:B------:R-:W-:Y:S01]  /*278c0*/  IMAD.MOV.U32 R11, RZ, RZ, R129 ;  /* 0x000000ffff0b7224 */ /* 0x000fe200078e0081 */
[----:B-1----:R1:W-:Y:S04]  /*278d0*/  STL.64 [R1+0xe0], R12 ;  /* 0x0000e00c01007387 */ /* 0x0023e80000100a00 */
[----:B------:R4:W-:Y:S04]  /*278e0*/  STL.64 [R1+0xe8], R14 ;  /* 0x0000e80e01007387 */ /* 0x0009e80000100a00 */
[----:B--2---:R-:W2:Y:S04]  /*278f0*/  LDL.LU R16, [R1+0x550] ;  /* 0x0005500001107983 */ /* 0x004ea80000300800 */
[----:B------:R-:W2:Y:S04]  /*27900*/  LDL.LU R17, [R1+0x554] ;  /* 0x0005540001117983 */ /* 0x000ea80000300800 */
[----:B---3--:R-:W2:Y:S04]  /*27910*/  LDL.LU R18, [R1+0x610] ;  /* 0x0006100001127983 */ /* 0x008ea80000300800 */
[----:B------:R-:W2:Y:S04]  /*27920*/  LDL.LU R19, [R1+0x614] ;  /* 0x0006140001137983 */ /* 0x000ea80000300800 */
[----:B-1----:R-:W3:Y:S04]  /*27930*/  LDL.LU R12, [R1+0x558] ;  /* 0x00055800010c7983 */ /* 0x002ee80000300800 */
[----:B------:R-:W3:Y:S04]  /*27940*/  LDL.LU R13, [R1+0x55c] ;  /* 0x00055c00010d7983 */ /* 0x000ee80000300800 */
[----:B----4-:R-:W3:Y:S04]  /*27950*/  LDL.LU R14, [R1+0x618] ;  /* 0x00061800010e7983 */ /* 0x010ee80000300800 */
[----:B------:R1:W-:Y:S04]  /*27960*/  STS.128 [R0], R8 ;  /* 0x0000000800007388 */ /* 0x0003e80000000c00 */
[----:B------:R-:W3:Y:S04]  /*27970*/  LDL.LU R15, [R1+0x61c] ;  /* 0x00061c00010f7983 */ /* 0x000ee80000300800 */
[----:B-1----:R-:W4:Y:S04]  /*27980*/  LDL.LU R8, [R1+0x160] ;  /* 0x0001600001087983 */ /* 0x002f280000300800 */
[----:B------:R-:W4:Y:S04]  /*27990*/  LDL.LU R9, [R1+0x164] ;  /* 0x0001640001097983 */ /* 0x000f280000300800 */
[----:B------:R-:W4:Y:S04]  /*279a0*/  LDL.LU R10, [R1+0x150] ;  /* 0x00015000010a7983 */ /* 0x000f280000300800 */
[----:B------:R-:W4:Y:S01]  /*279b0*/  LDL.LU R11, [R1+0x154] ;  /* 0x00015400010b7983 */ /* 0x000f220000300800 */
[----:B------:R-:W-:Y:S01]  /*279c0*/  IMAD.MOV.U32 R6, RZ, RZ, R208 ;  /* 0x000000ffff067224 */ /* 0x000fe200078e00d0 */
[----:B------:R-:W-:Y:S01]  /*279d0*/  MOV R129, R135 ;  /* 0x0000008700817202 */ /* 0x000fe20000000f00 */
[----:B------:R-:W-:Y:S01]  /*279e0*/  IMAD.MOV.U32 R7, RZ, RZ, R209 ;  /* 0x000000ffff077224 */ /* 0x000fe200078e00d1 */
[----:B------:R-:W-:Y:S01]  /*279f0*/  MOV R209, R207 ;  /* 0x000000cf00d17202 */ /* 0x000fe20000000f00 */
[----:B------:R-:W-:-:S02]  /*27a00*/  IMAD.MOV.U32 R128, RZ, RZ, R134 ;  /* 0x000000ffff807224 */ /* 0x000fc400078e0086 */
[----:B------:R-:W-:Y:S02]  /*27a10*/  IMAD.MOV.U32 R4, RZ, RZ, R204 ;  /* 0x000000ffff047224 */ /* 0x000fe400078e00cc */
[----:B------:R-:W-:Y:S02]  /*27a20*/  IMAD.MOV.U32 R5, RZ, RZ, R205 ;  /* 0x000000ffff057224 */ /* 0x000fe400078e00cd */
[----:B------:R-:W-:Y:S01]  /*27a30*/  IMAD.MOV.U32 R208, RZ, RZ, R206 ;  /* 0x000000ffffd07224 */ /* 0x000fe200078e00ce */
[----:B------:R-:W-:Y:S04]  /*27a40*/  STS.128 [R0+0x80], R128 ;  /* 0x0000808000007388 */ /* 0x000fe80000000c00 */
[----:B------:R1:W-:Y:S04]  /*27a50*/  STS.128 [R0+0x400], R4 ;  /* 0x0004000400007388 */ /* 0x0003e80000000c00 */
[----:B------:R-:W-:Y:S04]  /*27a60*/  STS.128 [R0+0x480], R208 ;  /* 0x000480d000007388 */ /* 0x000fe80000000c00 */
[----:B------:R-:W-:Y:S06]  /*27a70*/  BAR.SYNC.DEFER_BLOCKING 0x0 ;  /* 0x0000000000007b1d */ /* 0x000fec0000010000 */
[----:B-1----:R-:W2:Y:S04]  /*27a80*/  LDL.LU R4, [R1+0x168] ;  /* 0x0001680001047983 */ /* 0x002ea80000300800 */
[----:B------:R-:W3:Y:S04]  /*27a90*/  LDL.LU R5, [R1+0x16c] ;  /* 0x00016c0001057983 */ /* 0x000ee80000300800 */
[----:B------:R-:W3:Y:S04]  /*27aa0*/  LDL.LU R6, [R1+0x158] ;  /* 0x0001580001067983 */ /* 0x000ee80000300800 */
[----:B------:R-:W3:Y:S04]  /*27ab0*/  LDL.LU R7, [R1+0x15c] ;  /* 0x00015c0001077983 */ /* 0x000ee80000300800 */
[----:B------:R-:W1:Y:S04]  /*27ac0*/  LDS.128 R20, [R2] ;  /* 0x0000000002147984 */ /* 0x000e680000000c00 */
[----:B------:R-:W1:Y:S04]  /*27ad0*/  LDS.128 R28, [R112] ;  /* 0x00000000701c7984 */ /* 0x000e680000000c00 */
[----:B------:R-:W1:Y:S04]  /*27ae0*/  LDS.128 R24, [R3] ;  /* 0x0000000003187984 */ /* 0x000e680000000c00 */
[----:B-1----:R-:W-:Y:S04]  /*27af0*/  STL.64 [R1+0x20], R20 ;  /* 0x0000201401007387 */ /* 0x002fe80000100a00 */
[----:B------:R-:W-:Y:S04]  /*27b00*/  STL.64 [R1+0x28], R22 ;  /* 0x0000281601007387 */ /* 0x000fe80000100a00 */
[----:B------:R-:W1:Y:S04]  /*27b10*/  LDS.128 R20, [R252] ;  /* 0x00000000fc147984 */ /* 0x000e680000000c00 */
[----:B------:R-:W-:Y:S06]  /*27b20*/  BAR.SYNC.DEFER_BLOCKING 0x0 ;  /* 0x0000000000007b1d */ /* 0x000fec0000010000 */
[----:B------:R-:W-:Y:S04]  /*27b30*/  STL.64 [R1+0x40], R28 ;  /* 0x0000401c01007387 */ /* 0x000fe80000100a00 */
[----:B------:R-:W-:Y:S04]  /*27b40*/  STL.64 [R1+0x48], R30 ;  /* 0x0000481e01007387 */ /* 0x000fe80000100a00 */
[----:B------:R-:W-:Y:S04]  /*27b50*/  STL.64 [R1+0x70], R24 ;  /* 0x0000701801007387 */ /* 0x000fe80000100a00 */
[----:B------:R-:W-:Y:S04]  /*27b60*/  STL.64 [R1+0x78], R26 ;  /* 0x0000781a01007387 */ /* 0x000fe80000100a00 */
[----:B-1----:R-:W-:Y:S04]  /*27b70*/  STL.64 [R1+0xb0], R20 ;  /* 0x0000b01401007387 */ /* 0x002fe80000100a00 */
[----:B------:R-:W-:Y:S04]  /*27b80*/  STL.64 [R1+0xb8], R22 ;  /* 0x0000b81601007387 */ /* 0x000fe80000100a00 */
[----:B----4-:R1:W-:Y:S04]  /*27b90*/  STS.128 [R0+0x400], R8 ;  /* 0x0004000800007388 */ /* 0x0103e80000000c00 */
[----:B-1----:R-:W4:Y:S01]  /*27ba0*/  LDL.LU R8, [R1] ;  /* 0x0000000001087983 */ /* 0x002f220000300800 */
[----:B------:R-:W-:-:S02]  /*27bb0*/  IMAD.MOV.U32 R10, RZ, RZ, R244 ;  /* 0x000000ffff0a7224 */ /* 0x000fc400078e00f4 */
[----:B------:R-:W-:Y:S01]  /*27bc0*/  IMAD.MOV.U32 R11, RZ, RZ, R245 ;  /* 0x000000ffff0b7224 */ /* 0x000fe200078e00f5 */
[----:B------:R-:W4:Y:S04]  /*27bd0*/  LDL.LU R9, [R1+0x4] ;  /* 0x0000040001097983 */ /* 0x000f280000300800 */
[----:B------:R-:W4:Y:S04]  /*27be0*/  LDL.LU R244, [R1+0x8] ;  /* 0x0000080001f47983 */ /* 0x000f280000300800 */
[----:B------:R-:W4:Y:S04]  /*27bf0*/  LDL.LU R245, [R1+0xc] ;  /* 0x00000c0001f57983 */ /* 0x000f280000300800 */
[----:B--2---:R-:W-:Y:S04]  /*27c00*/  STS.128 [R0], R16 ;  /* 0x0000001000007388 */ /* 0x004fe80000000c00 */
[----:B---3--:R-:W-:Y:S04]  /*27c10*/  STS.128 [R0+0x80], R12 ;  /* 0x0000800c00007388 */ /* 0x008fe80000000c00 */
[----:B------:R1:W-:Y:S04]  /*27c20*/  STS.128 [R0+0x480], R4 ;  /* 0x0004800400007388 */ /* 0x0003e80000000c00 */
[----:B------:R-:W-:Y:S06]  /*27c30*/  BAR.SYNC.DEFER_BLOCKING 0x0 ;  /* 0x0000000000007b1d */ /* 0x000fec0000010000 */
[----:B------:R-:W2:Y:S04]  /*27c40*/  LDS.128 R12, [R2] ;  /* 0x00000000020c7984 */ /* 0x000ea80000000c00 */
[----:B------:R-:W3:Y:S04]  /*27c50*/  LDS.128 R20, [R112] ;  /* 0x0000000070147984 */ /* 0x000ee80000000c00 */
[----:B------:R-:W3:Y:S01]  /*27c60*/  LDS.128 R16, [R3] ;  /* 0x0000000003107984 */ /* 0x000ee20000000c00 */
[----:B-1----:R-:W-:Y:S01]  /*27c70*/  IMAD.MOV.U32 R6, RZ, RZ, R56 ;  /* 0x000000ffff067224 */ /* 0x002fe200078e0038 */
[----:B------:R-:W-:Y:S01]  /*27c80*/  MOV R7, R57 ;  /* 0x0000003900077202 */ /* 0x000fe20000000f00 */
[----:B------:R-:W-:-:S02]  /*27c90*/  IMAD.MOV.U32 R4, RZ, RZ, R60 ;  /* 0x000000ffff047224 */ /* 0x000fc400078e003c */
[----:B------:R-:W-:Y:S02]  /*27ca0*/  IMAD.MOV.U32 R5, RZ, RZ, R61 ;  /* 0x000000ffff057224 */ /* 0x000fe400078e003d */
[----:B------:R-:W-:Y:S02]  /*27cb0*/  IMAD.MOV.U32 R56, RZ, RZ, R62 ;  /* 0x000000ffff387224 */ /* 0x000fe400078e003e */
[----:B------:R-:W-:Y:S01]  /*27cc0*/  IMAD.MOV.U32 R57, RZ, RZ, R63 ;  /* 0x000000ffff397224 */ /* 0x000fe200078e003f */
[----:B--2---:R-:W-:Y:S04]  /*27cd0*/  STL.64 [R1+0x1c0], R12 ;  /* 0x0001c00c01007387 */ /* 0x004fe80000100a00 */
[----:B------:R-:W-:Y:S04]  /*27ce0*/  STL.64 [R1+0x1c8], R14 ;  /* 0x0001c80e01007387 */ /* 0x000fe80000100a00 */
[----:B------:R-:W1:Y:S04]  /*27cf0*/  LDS.128 R12, [R252] ;  /* 0x00000000fc0c7984 */ /* 0x000e680000000c00 */
[----:B------:R-:W-:Y:S06]  /*27d00*/  BAR.SYNC.DEFER_BLOCKING 0x0 ;  /* 0x0000000000007b1d */ /* 0x000fec0000010000 */
[----:B------:R2:W-:Y:S04]  /*27d10*/  STS.128 [R0+0x400], R4 ;  /* 0x0004000400007388 */ /* 0x0005e80000000c00 */
[----:B------:R-:W-:Y:S04]  /*27d20*/  STS.128 [R0+0x480], R56 ;  /* 0x0004803800007388 */ /* 0x000fe80000000c00 */
[----:B---3--:R-:W-:Y:S04]  /*27d30*/  STL.64 [R1+0x2a0], R20 ;  /* 0x0002a01401007387 */ /* 0x008fe80000100a00 */
[----:B------:R-:W-:Y:S04]  /*27d40*/  STL.64 [R1+0x2a8], R22 ;  /* 0x0002a81601007387 */ /* 0x000fe80000100a00 */
[----:B------:R-:W-:Y:S04]  /*27d50*/  STL.64 [R1+0x310], R16 ;  /* 0x0003101001007387 */ /* 0x000fe80000100a00 */
[----:B------:R-:W-:Y:S04]  /*27d60*/  STL.64 [R1+0x318], R18 ;  /* 0x0003181201007387 */ /* 0x000fe80000100a00 */
[----:B-1----:R-:W-:Y:S04]  /*27d70*/  STL.64 [R1+0x350], R12 ;  /* 0x0003500c01007387 */ /* 0x002fe80000100a00 */
[----:B------:R-:W-:Y:S01]  /*27d80*/  STL.64 [R1+0x358], R14 ;  /* 0x0003580e01007387 */ /* 0x000fe20000100a00 */
[----:B--2---:R-:W-:Y:S01]  /*27d90*/  IMAD.MOV.U32 R6, RZ, RZ, R84 ;  /* 0x000000ffff067224 */ /* 0x004fe200078e0054 */
[----:B------:R-:W-:Y:S01]  /*27da0*/  MOV R7, R85 ;  /* 0x0000005500077202 */ /* 0x000fe20000000f00 */
[----:B------:R-:W-:-:S02]  /*27db0*/  IMAD.MOV.U32 R4, RZ, RZ, R80 ;  /* 0x000000ffff047224 */ /* 0x000fc400078e0050 */
[----:B------:R-:W-:Y:S02]  /*27dc0*/  IMAD.MOV.U32 R5, RZ, RZ, R81 ;  /* 0x000000ffff057224 */ /* 0x000fe400078e0051 */
[----:B------:R-:W-:Y:S02]  /*27dd0*/  IMAD.MOV.U32 R84, RZ, RZ, R82 ;  /* 0x000000ffff547224 */ /* 0x000fe400078e0052 */
[----:B------:R-:W-:Y:S01]  /*27de0*/  IMAD.MOV.U32 R85, RZ, RZ, R83 ;  /* 0x000000ffff557224 */ /* 0x000fe200078e0053 */
[----:B----4-:R1:W-:Y:S04]  /*27df0*/  STS.128 [R0], R8 ;  /* 0x0000000800007388 */ /* 0x0103e80000000c00 */
[----:B------:R-:W-:Y:S04]  /*27e00*/  STS.128 [R0+0x80], R244 ;  /* 0x000080f400007388 */ /* 0x000fe80000000c00 */
[----:B------:R-:W-:Y:S06]  /*27e10*/  BAR.SYNC.DEFER_BLOCKING 0x0 ;  /* 0x0000000000007b1d */ /* 0x000fec0000010000 */
[----:B------:R-:W2:Y:S04]  /*27e20*/  LDS.128 R12, [R2] ;  /* 0x00000000020c7984 */ /* 0x000ea80000000c00 */
[----:B------:R-:W3:Y:S04]  /*27e30*/  LDS.128 R20, [R112] ;  /* 0x0000000070147984 */ /* 0x000ee80000000c00 */
[----:B------:R-:W4:Y:S01]  /*27e40*/  LDS.128 R16, [R3] ;  /* 0x0000000003107984 */ /* 0x000f220000000c00 */
        /* <DEDUP_REMOVED lines=32> */
[----:B------:R-:W-:Y:S01]  /*28050*/  IMAD.MOV.U32 R8, RZ, RZ, R96 ;  /* 0x000000ffff087224 */ /* 0x000fe200078e0060 */
[----:B------:R-:W-:Y:S01]  /*28060*/  MOV R11, R101 ;  /* 0x00000065000b7202 */ /* 0x000fe20000000f00 */
[----:B------:R-:W-:-:S02]  /*28070*/  IMAD.MOV.U32 R9, RZ, RZ, R97 ;  /* 0x000000ffff097224 */ /* 0x000fc400078e0061 */
[----:B------:R-:W-:Y:S01]  /*28080*/  IMAD.MOV.U32 R10, RZ, RZ, R100 ;  /* 0x000000ffff0a7224 */ /* 0x000fe200078e0064 */
[----:B------:R-:W-:Y:S01]  /*28090*/  MOV R7, R41 ;  /* 0x0000002900077202 */ /* 0x000fe20000000f00 */
[----:B------:R-:W-:Y:S02]  /*280a0*/  IMAD.MOV.U32 R4, RZ, RZ, R44 ;  /* 0x000000ffff047224 */ /* 0x000fe400078e002c */
[----:B------:R-:W-:Y:S01]  /*280b0*/  IMAD.MOV.U32 R5, RZ, RZ, R45 ;  /* 0x000000ffff057224 */ /* 0x000fe200078e002d */
[----:B-1----:R1:W-:Y:S04]  /*280c0*/  STL.64 [R1+0x2f0], R12 ;  /* 0x0002f00c01007387 */ /* 0x0023e80000100a00 */
[----:B------:R4:W-:Y:S04]  /*280d0*/  STL.64 [R1+0x2f8], R14 ;  /* 0x0002f80e01007387 */ /* 0x0009e80000100a00 */
[----:B--2---:R-:W2:Y:S04]  /*280e0*/  LDL.LU R16, [R1+0x690] ;  /* 0x0006900001107983 */ /* 0x004ea80000300800 */
[----:B------:R-:W2:Y:S04]  /*280f0*/  LDL.LU R17, [R1+0x694] ;  /* 0x0006940001117983 */ /* 0x000ea80000300800 */
[----:B---3--:R-:W2:Y:S01]  /*28100*/  LDL.LU R18, [R1+0x740] ;  /* 0x0007400001127983 */ /* 0x008ea20000300800 */
[----:B------:R-:W-:-:S03]  /*28110*/  IMAD.MOV.U32 R6, RZ, RZ, R40 ;  /* 0x000000ffff067224 */ /* 0x000fc600078e0028 */
[----:B------:R-:W2:Y:S04]  /*28120*/  LDL.LU R19, [R1+0x744] ;  /* 0x0007440001137983 */ /* 0x000ea80000300800 */
[----:B-1----:R-:W3:Y:S04]  /*28130*/  LDL.LU R12, [R1+0x698] ;  /* 0x00069800010c7983 */ /* 0x002ee80000300800 */
[----:B------:R-:W3:Y:S04]  /*28140*/  LDL.LU R13, [R1+0x69c] ;  /* 0x00069c00010d7983 */ /* 0x000ee80000300800 */
[----:B----4-:R-:W3:Y:S04]  /*28150*/  LDL.LU R14, [R1+0x748] ;  /* 0x00074800010e7983 */ /* 0x010ee80000300800 */
[----:B------:R1:W-:Y:S04]  /*28160*/  STS.128 [R0], R8 ;  /* 0x0000000800007388 */ /* 0x0003e80000000c00 */
[----:B------:R-:W3:Y:S04]  /*28170*/  LDL.LU R15, [R1+0x74c] ;  /* 0x00074c00010f7983 */ /* 0x000ee80000300800 */
[----:B------:R4:W-:Y:S04]  /*28180*/  STS.128 [R0+0x400], R4 ;  /* 0x0004000400007388 */ /* 0x0009e80000000c00 */
[----:B-1----:R-:W3:Y:S04]  /*28190*/  LDL.LU R8, [R1+0x170] ;  /* 0x0001700001087983 */ /* 0x002ee80000300800 */
[----:B------:R-:W3:Y:S04]  /*281a0*/  LDL.LU R9, [R1+0x174] ;  /* 0x0001740001097983 */ /* 0x000ee80000300800 */
[----:B------:R-:W3:Y:S04]  /*281b0*/  LDL.LU R10, [R1+0x5e0] ;  /* 0x0005e000010a7983 */ /* 0x000ee80000300800 */
[----:B------:R-:W3:Y:S04]  /*281c0*/  LDL.LU R11, [R1+0x5e4] ;  /* 0x0005e400010b7983 */ /* 0x000ee80000300800 */
[----:B----4-:R-:W4:Y:S04]  /*281d0*/  LDL.LU R4, [R1+0x178] ;  /* 0x0001780001047983 */ /* 0x010f280000300800 */
[----:B------:R-:W4:Y:S04]  /*281e0*/  LDL.LU R5, [R1+0x17c] ;  /* 0x00017c0001057983 */ /* 0x000f280000300800 */
[----:B------:R-:W4:Y:S04]  /*281f0*/  LDL.LU R6, [R1+0x5e8] ;  /* 0x0005e80001067983 */ /* 0x000f280000300800 */
[----:B------:R-:W4:Y:S01]  /*28200*/  LDL.LU R7, [R1+0x5ec] ;  /* 0x0005ec0001077983 */ /* 0x000f220000300800 */
[----:B------:R-:W-:-:S02]  /*28210*/  IMAD.MOV.U32 R100, RZ, RZ, R98 ;  /* 0x000000ffff647224 */ /* 0x000fc400078e0062 */
[----:B------:R-:W-:Y:S02]  /*28220*/  IMAD.MOV.U32 R101, RZ, RZ, R99 ;  /* 0x000000ffff657224 */ /* 0x000fe400078e0063 */
[----:B------:R-:W-:Y:S02]  /*28230*/  IMAD.MOV.U32 R40, RZ, RZ, R46 ;  /* 0x000000ffff287224 */ /* 0x000fe400078e002e */
[----:B------:R-:W-:Y:S01]  /*28240*/  IMAD.MOV.U32 R41, RZ, RZ, R47 ;  /* 0x000000ffff297224 */ /* 0x000fe200078e002f */
[----:B------:R-:W-:Y:S04]  /*28250*/  STS.128 [R0+0x80], R100 ;  /* 0x0000806400007388 */ /* 0x000fe80000000c00 */
[----:B------:R-:W-:Y:S04]  /*28260*/  STS.128 [R0+0x480], R40 ;  /* 0x0004802800007388 */ /* 0x000fe80000000c00 */
[----:B------:R-:W-:Y:S06]  /*28270*/  BAR.SYNC.DEFER_BLOCKING 0x0 ;  /* 0x0000000000007b1d */ /* 0x000fec0000010000 */
        /* <DEDUP_REMOVED lines=13> */
[----:B--2---:R-:W-:Y:S04]  /*28350*/  STS.128 [R0], R16 ;  /* 0x0000001000007388 */ /* 0x004fe80000000c00 */
[----:B---3--:R-:W-:Y:S04]  /*28360*/  STS.128 [R0+0x80], R12 ;  /* 0x0000800c00007388 */ /* 0x008fe80000000c00 */
[----:B------:R1:W-:Y:S04]  /*28370*/  STS.128 [R0+0x400], R8 ;  /* 0x0004000800007388 */ /* 0x0003e80000000c00 */
[----:B----4-:R2:W-:Y:S04]  /*28380*/  STS.128 [R0+0x480], R4 ;  /* 0x0004800400007388 */ /* 0x0105e80000000c00 */
[----:B------:R-:W-:Y:S06]  /*28390*/  BAR.SYNC.DEFER_BLOCKING 0x0 ;  /* 0x0000000000007b1d */ /* 0x000fec0000010000 */
[----:B------:R-:W3:Y:S04]  /*283a0*/  LDS.128 R12, [R2] ;  /* 0x00000000020c7984 */ /* 0x000ee80000000c00 */
[----:B------:R-:W4:Y:S04]  /*283b0*/  LDS.128 R20, [R112] ;  /* 0x0000000070147984 */ /* 0x000f280000000c00 */
[----:B------:R-:W4:Y:S01]  /*283c0*/  LDS.128 R16, [R3] ;  /* 0x0000000003107984 */ /* 0x000f220000000c00 */
[----:B-1----:R-:W-:Y:S01]  /*283d0*/  IMAD.MOV.U32 R10, RZ, RZ, R156 ;  /* 0x000000ffff0a7224 */ /* 0x002fe200078e009c */
[----:B------:R-:W-:Y:S01]  /*283e0*/  MOV R11, R157 ;  /* 0x0000009d000b7202 */ /* 0x000fe20000000f00 */
[----:B--2---:R-:W-:Y:S01]  /*283f0*/  IMAD.MOV.U32 R6, RZ, RZ, R48 ;  /* 0x000000ffff067224 */ /* 0x004fe200078e0030 */
[----:B------:R-:W-:Y:S01]  /*28400*/  MOV R7, R49 ;  /* 0x0000003100077202 */ /* 0x000fe20000000f00 */
[----:B------:R-:W-:-:S02]  /*28410*/  IMAD.MOV.U32 R8, RZ, RZ, R152 ;  /* 0x000000ffff087224 */ /* 0x000fc400078e0098 */
[----:B------:R-:W-:Y:S02]  /*28420*/  IMAD.MOV.U32 R9, RZ, RZ, R153 ;  /* 0x000000ffff097224 */ /* 0x000fe400078e0099 */
[----:B------:R-:W-:Y:S01]  /*28430*/  IMAD.MOV.U32 R156, RZ, RZ, R154 ;  /* 0x000000ffff9c7224 */ /* 0x000fe200078e009a */
[----:B---3--:R-:W-:Y:S04]  /*28440*/  STL.64 [R1+0x3c0], R12 ;  /* 0x0003c00c01007387 */ /* 0x008fe80000100a00 */
[----:B------:R-:W-:Y:S04]  /*28450*/  STL.64 [R1+0x3c8], R14 ;  /* 0x0003c80e01007387 */ /* 0x000fe80000100a00 */
[----:B------:R-:W1:Y:S04]  /*28460*/  LDS.128 R12, [R252] ;  /* 0x00000000fc0c7984 */ /* 0x000e680000000c00 */
[----:B------:R-:W-:Y:S01]  /*28470*/  BAR.SYNC.DEFER_BLOCKING 0x0 ;  /* 0x0000000000007b1d */ /* 0x000fe20000010000 */
[----:B------:R-:W-:-:S02]  /*28480*/  IMAD.MOV.U32 R157, RZ, RZ, R155 ;  /* 0x000000ffff9d7224 */ /* 0x000fc400078e009b */
[----:B------:R-:W-:Y:S02]  /*28490*/  IMAD.MOV.U32 R4, RZ, RZ, R52 ;  /* 0x000000ffff047224 */ /* 0x000fe400078e0034 */
[----:B------:R-:W-:Y:S02]  /*284a0*/  IMAD.MOV.U32 R5, RZ, RZ, R53 ;  /* 0x000000ffff057224 */ /* 0x000fe400078e0035 */
[----:B------:R-:W-:Y:S02]  /*284b0*/  IMAD.MOV.U32 R48, RZ, RZ, R54 ;  /* 0x000000ffff307224 */ /* 0x000fe400078e0036 */
[----:B------:R-:W-:Y:S01]  /*284c0*/  IMAD.MOV.U32 R49, RZ, RZ, R55 ;  /* 0x000000ffff317224 */ /* 0x000fe200078e0037 */
[----:B------:R2:W-:Y:S04]  /*284d0*/  STS.128 [R0], R8 ;  /* 0x0000000800007388 */ /* 0x0005e80000000c00 */
[----:B------:R-:W-:Y:S04]  /*284e0*/  STS.128 [R0+0x80], R156 ;  /* 0x0000809c00007388 */ /* 0x000fe80000000c00 */
[----:B------:R3:W-:Y:S04]  /*284f0*/  STS.128 [R0+0x400], R4 ;  /* 0x0004000400007388 */ /* 0x0007e80000000c00 */
[----:B------:R-:W-:Y:S04]  /*28500*/  STS.128 [R0+0x480], R48 ;  /* 0x0004803000007388 */ /* 0x000fe80000000c00 */
[----:B------:R-:W-:Y:S06]  /*28510*/  BAR.SYNC.DEFER_BLOCKING 0x0 ;  /* 0x0000000000007b1d */ /* 0x000fec0000010000 */
[----:B----4-:R-:W-:Y:S04]  /*28520*/  STL.64 [R1+0x3f0], R20 ;  /* 0x0003f01401007387 */ /* 0x010fe80000100a00 */
[----:B------:R-:W-:Y:S04]  /*28530*/  STL.64 [R1+0x3f8], R22 ;  /* 0x0003f81601007387 */ /* 0x000fe80000100a00 */
[----:B------:R-:W-:Y:S04]  /*28540*/  STL.64 [R1+0x440], R16 ;  /* 0x0004401001007387 */ /* 0x000fe80000100a00 */
[----:B------:R-:W-:Y:S04]  /*28550*/  STL.64 [R1+0x448], R18 ;  /* 0x0004481201007387 */ /* 0x000fe80000100a00 */
[----:B-1----:R-:W-:Y:S04]  /*28560*/  STL.64 [R1+0x460], R12 ;  /* 0x0004600c01007387 */ /* 0x002fe80000100a00 */
[----:B------:R-:W-:Y:S04]  /*28570*/  STL.64 [R1+0x468], R14 ;  /* 0x0004680e01007387 */ /* 0x000fe80000100a00 */
[----:B------:R-:W1:Y:S04]  /*28580*/  LDS.128 R12, [R2] ;  /* 0x00000000020c7984 */ /* 0x000e680000000c00 */
[----:B------:R-:W4:Y:S04]  /*28590*/  LDS.128 R20, [R112] ;  /* 0x0000000070147984 */ /* 0x000f280000000c00 */
[----:B------:R-:W4:Y:S01]  /*285a0*/  LDS.128 R16, [R3] ;  /* 0x0000000003107984 */ /* 0x000f220000000c00 */
[----:B--2---:R-:W-:Y:S01]  /*285b0*/  IMAD.MOV.U32 R10, RZ, RZ, R76 ;  /* 0x000000ffff0a7224 */ /* 0x004fe200078e004c */
[----:B------:R-:W-:Y:S01]  /*285c0*/  MOV R11, R77 ;  /* 0x0000004d000b7202 */ /* 0x000fe20000000f00 */
[----:B---3--:R-:W-:Y:S01]  /*285d0*/  IMAD.MOV.U32 R6, RZ, RZ, R92 ;  /* 0x000000ffff067224 */ /* 0x008fe200078e005c */
[----:B------:R-:W-:Y:S01]  /*285e0*/  MOV R7, R93 ;  /* 0x0000005d00077202 */ /* 0x000fe20000000f00 */
[----:B------:R-:W-:-:S02]  /*285f0*/  IMAD.MOV.U32 R8, RZ, RZ, R72 ;  /* 0x000000ffff087224 */ /* 0x000fc400078e0048 */
[----:B------:R-:W-:Y:S02]  /*28600*/  IMAD.MOV.U32 R9, RZ, RZ, R73 ;  /* 0x000000ffff097224 */ /* 0x000fe400078e0049 */
[----:B------:R-:W-:Y:S01]  /*28610*/  IMAD.MOV.U32 R76, RZ, RZ, R74 ;  /* 0x000000ffff4c7224 */ /* 0x000fe200078e004a */
[----:B-1----:R-:W-:Y:S04]  /*28620*/  STL.64 [R1+0x380], R12 ;  /* 0x0003800c01007387 */ /* 0x002fe80000100a00 */
        /* <DEDUP_REMOVED lines=78> */
[----:B--2---:R1:W-:Y:S04]  /*28b10*/  STS.128 [R0], R16 ;  /* 0x0000001000007388 */ /* 0x0043e80000000c00 */
[----:B-1----:R-:W2:Y:S04]  /*28b20*/  LDL.LU R16, [R1+0x7e0] ;  /* 0x0007e00001107983 */ /* 0x002ea80000300800 */
[----:B------:R-:W2:Y:S04]  /*28b30*/  LDL.LU R17, [R1+0x7e4] ;  /* 0x0007e40001117983 */ /* 0x000ea80000300800 */
[----:B------:R-:W2:Y:S04]  /*28b40*/  LDL.LU R18, [R1+0x7d0] ;  /* 0x0007d00001127983 */ /* 0x000ea80000300800 */
[----:B---3--:R1:W-:Y:S04]  /*28b50*/  STS.128 [R0+0x80], R12 ;  /* 0x0000800c00007388 */ /* 0x0083e80000000c00 */
[----:B------:R-:W2:Y:S04]  /*28b60*/  LDL.LU R19, [R1+0x7d4] ;  /* 0x0007d40001137983 */ /* 0x000ea80000300800 */
[----:B-1----:R-:W3:Y:S04]  /*28b70*/  LDL.LU R12, [R1+0x7e8] ;  /* 0x0007e800010c7983 */ /* 0x002ee80000300800 */
[----:B------:R-:W3:Y:S04]  /*28b80*/  LDL.LU R13, [R1+0x7ec] ;  /* 0x0007ec00010d7983 */ /* 0x000ee80000300800 */
[----:B------:R-:W3:Y:S04]  /*28b90*/  LDL.LU R14, [R1+0x7d8] ;  /* 0x0007d800010e7983 */ /* 0x000ee80000300800 */
[----:B------:R1:W-:Y:S04]  /*28ba0*/  STS.128 [R0+0x400], R8 ;  /* 0x0004000800007388 */ /* 0x0003e80000000c00 */
[----:B------:R-:W3:Y:S04]  /*28bb0*/  LDL.LU R15, [R1+0x7dc] ;  /* 0x0007dc00010f7983 */ /* 0x000ee80000300800 */
[----:B----4-:R4:W-:Y:S04]  /*28bc0*/  STS.128 [R0+0x480], R4 ;  /* 0x0004800400007388 */ /* 0x0109e80000000c00 */
[----:B------:R-:W-:Y:S06]  /*28bd0*/  BAR.SYNC.DEFER_BLOCKING 0x0 ;  /* 0x0000000000007b1d */ /* 0x000fec0000010000 */
[----:B-1----:R-:W3:Y:S04]  /*28be0*/  LDL.LU R8, [R1+0x730] ;  /* 0x0007300001087983 */ /* 0x002ee80000300800 */
[----:B------:R-:W3:Y:S04]  /*28bf0*/  LDL.LU R9, [R1+0x734] ;  /* 0x0007340001097983 */ /* 0x000ee80000300800 */
[----:B------:R-:W3:Y:S04]  /*28c00*/  LDL.LU R10, [R1+0x720] ;  /* 0x00072000010a7983 */ /* 0x000ee80000300800 */
[----:B------:R-:W3:Y:S04]  /*28c10*/  LDL.LU R11, [R1+0x724] ;  /* 0x00072400010b7983 */ /* 0x000ee80000300800 */
[----:B----4-:R-:W4:Y:S04]  /*28c20*/  LDL.LU R4, [R1+0x738] ;  /* 0x0007380001047983 */ /* 0x010f280000300800 */
[----:B------:R-:W4:Y:S04]  /*28c30*/  LDL.LU R5, [R1+0x73c] ;  /* 0x00073c0001057983 */ /* 0x000f280000300800 */
[----:B------:R-:W4:Y:S04]  /*28c40*/  LDL.LU R6, [R1+0x728] ;  /* 0x0007280001067983 */ /* 0x000f280000300800 */
[----:B------:R-:W4:Y:S04]  /*28c50*/  LDL.LU R7, [R1+0x72c] ;  /* 0x00072c0001077983 */ /* 0x000f280000300800 */
        /* <DEDUP_REMOVED lines=24> */
[----:B-1----:R-:W3:Y:S04]  /*28de0*/  LDL.LU R8, [R1+0x5d0] ;  /* 0x0005d00001087983 */ /* 0x002ee80000300800 */
[----:B------:R-:W3:Y:S04]  /*28df0*/  LDL.LU R9, [R1+0x5d4] ;  /* 0x0005d40001097983 */ /* 0x000ee80000300800 */
[----:B------:R-:W3:Y:S04]  /*28e00*/  LDL.LU R10, [R1+0x1a0] ;  /* 0x0001a000010a7983 */ /* 0x000ee80000300800 */
[----:B----4-:R1:W-:Y:S04]  /*28e10*/  STS.128 [R0+0x480], R4 ;  /* 0x0004800400007388 */ /* 0x0103e80000000c00 */
[----:B------:R-:W4:Y:S04]  /*28e20*/  LDL.LU R11, [R1+0x1a4] ;  /* 0x0001a400010b7983 */ /* 0x000f280000300800 */
[----:B------:R-:W-:Y:S06]  /*28e30*/  BAR.SYNC.DEFER_BLOCKING 0x0 ;  /* 0x0000000000007b1d */ /* 0x000fec0000010000 */
[----:B-1----:R-:W4:Y:S04]  /*28e40*/  LDL.LU R4, [R1+0x5d8] ;  /* 0x0005d80001047983 */ /* 0x002f280000300800 */
        /* <DEDUP_REMOVED lines=25> */
[----:B----4-:R1:W-:Y:S04]  /*28fe0*/  STS.128 [R0+0x400], R8 ;  /* 0x0004000800007388 */ /* 0x0103e80000000c00 */
[----:B------:R-:W3:Y:S04]  /*28ff0*/  LDL.LU R15, [R1+0x22c] ;  /* 0x00022c00010f7983 */ /* 0x000ee80000300800 */
[----:B-1----:R-:W4:Y:S04]  /*29000*/  LDL.LU R8, [R1+0x210] ;  /* 0x0002100001087983 */ /* 0x002f280000300800 */
[----:B------:R-:W4:Y:S04]  /*29010*/  LDL.LU R9, [R1+0x214] ;  /* 0x0002140001097983 */ /* 0x000f280000300800 */
[----:B------:R-:W4:Y:S04]  /*29020*/  LDL.LU R10, [R1+0x200] ;  /* 0x00020000010a7983 */ /* 0x000f280000300800 */
[----:B------:R1:W-:Y:S04]  /*29030*/  STS.128 [R0+0x480], R4 ;  /* 0x0004800400007388 */ /* 0x0003e80000000c00 */
        /* <DEDUP_REMOVED lines=36> */
[----:B-1----:R-:W2:Y:S04]  /*29280*/  LDL.LU R4, [R1+0x868] ;  /* 0x0008680001047983 */ /* 0x002ea80000300800 */
[----:B------:R-:W2:Y:S04]  /*29290*/  LDL.LU R5, [R1+0x86c] ;  /* 0x00086c0001057983 */ /* 0x000ea80000300800 */
[----:B------:R-:W2:Y:S04]  /*292a0*/  LDL.LU R6, [R1+0x858] ;  /* 0x0008580001067983 */ /* 0x000ea80000300800 */
[----:B------:R-:W2:Y:S04]  /*292b0*/  LDL.LU R7, [R1+0x85c] ;  /* 0x00085c0001077983 */ /* 0x000ea80000300800 */
        /* <DEDUP_REMOVED lines=13> */
[----:B---3--:R1:W-:Y:S04]  /*29390*/  STS.128 [R0+0x80], R12 ;  /* 0x0000800c00007388 */ /* 0x0083e80000000c00 */
[----:B-1----:R-:W3:Y:S04]  /*293a0*/  LDL.LU R12, [R1+0x7c0] ;  /* 0x0007c000010c7983 */ /* 0x002ee80000300800 */
[----:B------:R-:W3:Y:S04]  /*293b0*/  LDL.LU R13, [R1+0x7c4] ;  /* 0x0007c400010d7983 */ /* 0x000ee80000300800 */
[----:B------:R-:W3:Y:S04]  /*293c0*/  LDL.LU R14, [R1+0x7b0] ;  /* 0x0007b000010e7983 */ /* 0x000ee80000300800 */
[----:B------:R-:W3:Y:S04]  /*293d0*/  LDL.LU R15, [R1+0x7b4] ;  /* 0x0007b400010f7983 */ /* 0x000ee80000300800 */
[----:B----4-:R-:W-:Y:S04]  /*293e0*/  STS.128 [R0+0x400], R8 ;  /* 0x0004000800007388 */ /* 0x010fe80000000c00 */
[----:B--2---:R1:W-:Y:S04]  /*293f0*/  STS.128 [R0+0x480], R4 ;  /* 0x0004800400007388 */ /* 0x0043e80000000c00 */
[----:B-1----:R-:W2:Y:S04]  /*29400*/  LDL.LU R4, [R1+0x7c8] ;  /* 0x0007c80001047983 */ /* 0x002ea80000300800 */
[----:B------:R-:W2:Y:S04]  /*29410*/  LDL.LU R5, [R1+0x7cc] ;  /* 0x0007cc0001057983 */ /* 0x000ea80000300800 */
[----:B------:R-:W2:Y:S04]  /*29420*/  LDL.LU R6, [R1+0x7b8] ;  /* 0x0007b80001067983 */ /* 0x000ea80000300800 */
[----:B------:R-:W2:Y:S04]  /*29430*/  LDL.LU R7, [R1+0x7bc] ;  /* 0x0007bc0001077983 */ /* 0x000ea80000300800 */
[----:B------:R-:W4:Y:S04]  /*29440*/  LDL.LU R8, [R1+0x710] ;  /* 0x0007100001087983 */ /* 0x000f280000300800 */
[----:B------:R-:W4:Y:S04]  /*29450*/  LDL.LU R9, [R1+0x714] ;  /* 0x0007140001097983 */ /* 0x000f280000300800 */
[----:B------:R-:W4:Y:S04]  /*29460*/  LDL.LU R10, [R1+0x700] ;  /* 0x00070000010a7983 */ /* 0x000f280000300800 */
[----:B------:R-:W4:Y:S04]  /*29470*/  LDL.LU R11, [R1+0x704] ;  /* 0x00070400010b7983 */ /* 0x000f280000300800 */
[----:B------:R1:W-:Y:S04]  /*29480*/  STS.128 [R0], R16 ;  /* 0x0000001000007388 */ /* 0x0003e80000000c00 */
[----:B------:R-:W-:Y:S06]  /*29490*/  BAR.SYNC.DEFER_BLOCKING 0x0 ;  /* 0x0000000000007b1d */ /* 0x000fec0000010000 */
[----:B-1----:R-:W3:Y:S04]  /*294a0*/  LDL.LU R16, [R1+0x718] ;  /* 0x0007180001107983 */ /* 0x002ee80000300800 */
[----:B------:R-:W3:Y:S04]  /*294b0*/  LDL.LU R17, [R1+0x71c] ;  /* 0x00071c0001117983 */ /* 0x000ee80000300800 */
[----:B------:R-:W3:Y:S04]  /*294c0*/  LDL.LU R18, [R1+0x708] ;  /* 0x0007080001127983 */ /* 0x000ee80000300800 */
[----:B------:R-:W1:Y:S04]  /*294d0*/  LDS.128 R20, [R2] ;  /* 0x0000000002147984 */ /* 0x000e680000000c00 */
[----:B------:R-:W3:Y:S04]  /*294e0*/  LDL.LU R19, [R1+0x70c] ;  /* 0x00070c0001137983 */ /* 0x000ee80000300800 */
        /* <DEDUP_REMOVED lines=12> */
[----:B--2---:R1:W-:Y:S04]  /*295b0*/  STS.128 [R0+0x80], R4 ;  /* 0x0000800400007388 */ /* 0x0043e80000000c00 */
[----:B-1----:R-:W2:Y:S04]  /*295c0*/  LDL.LU R4, [R1+0x660] ;  /* 0x0006600001047983 */ /* 0x002ea80000300800 */
[----:B------:R-:W2:Y:S04]  /*295d0*/  LDL.LU R5, [R1+0x664] ;  /* 0x0006640001057983 */ /* 0x000ea80000300800 */
[----:B------:R-:W2:Y:S04]  /*295e0*/  LDL.LU R6, [R1+0x630] ;  /* 0x0006300001067983 */ /* 0x000ea80000300800 */
[----:B----4-:R1:W-:Y:S04]  /*295f0*/  STS.128 [R0+0x400], R8 ;  /* 0x0004000800007388 */ /* 0x0103e80000000c00 */
[----:B------:R-:W2:Y:S04]  /*29600*/  LDL.LU R7, [R1+0x634] ;  /* 0x0006340001077983 */ /* 0x000ea80000300800 */
[----:B-1----:R-:W4:Y:S04]  /*29610*/  LDL.LU R8, [R1+0x668] ;  /* 0x0006680001087983 */ /* 0x002f280000300800 */
[----:B------:R-:W4:Y:S04]  /*29620*/  LDL.LU R9, [R1+0x66c] ;  /* 0x00066c0001097983 */ /* 0x000f280000300800 */
[----:B------:R-:W4:Y:S04]  /*29630*/  LDL.LU R10, [R1+0x638] ;  /* 0x00063800010a7983 */ /* 0x000f280000300800 */
[----:B------:R-:W4:Y:S04]  /*29640*/  LDL.LU R11, [R1+0x63c] ;  /* 0x00063c00010b7983 */ /* 0x000f280000300800 */
[----:B---3--:R1:W-:Y:S04]  /*29650*/  STS.128 [R0], R12 ;  /* 0x0000000c00007388 */ /* 0x0083e80000000c00 */
[----:B------:R3:W-:Y:S04]  /*29660*/  STS.128 [R0+0x480], R16 ;  /* 0x0004801000007388 */ /* 0x0007e80000000c00 */
[----:B------:R-:W-:Y:S06]  /*29670*/  BAR.SYNC.DEFER_BLOCKING 0x0 ;  /* 0x0000000000007b1d */ /* 0x000fec0000010000 */
[----:B-1----:R-:W4:Y:S04]  /*29680*/  LDL.LU R12, [R1+0x190] ;  /* 0x00019000010c7983 */ /* 0x002f280000300800 */
[----:B------:R-:W4:Y:S04]  /*29690*/  LDL.LU R13, [R1+0x194] ;  /* 0x00019400010d7983 */ /* 0x000f280000300800 */
[----:B------:R-:W4:Y:S04]  /*296a0*/  LDL.LU R14, [R1+0x5c0] ;  /* 0x0005c000010e7983 */ /* 0x000f280000300800 */
[----:B------:R-:W4:Y:S04]  /*296b0*/  LDL.LU R15, [R1+0x5c4] ;  /* 0x0005c400010f7983 */ /* 0x000f280000300800 */
[----:B---3--:R-:W3:Y:S04]  /*296c0*/  LDL.LU R16, [R1+0x198] ;  /* 0x0001980001107983 */ /* 0x008ee80000300800 */
[----:B------:R-:W3:Y:S04]  /*296d0*/  LDL.LU R17, [R1+0x19c] ;  /* 0x00019c0001117983 */ /* 0x000ee80000300800 */
[----:B------:R-:W3:Y:S04]  /*296e0*/  LDL.LU R18, [R1+0x5c8] ;  /* 0x0005c80001127983 */ /* 0x000ee80000300800 */
[----:B------:R-:W3:Y:S04]  /*296f0*/  LDL.LU R19, [R1+0x5cc] ;  /* 0x0005cc0001137983 */ /* 0x000ee80000300800 */
[----:B------:R-:W1:Y:S04]  /*29700*/  LDS.128 R24, [R2] ;  /* 0x0000000002187984 */ /* 0x000e680000000c00 */
[----:B------:R-:W1:Y:S04]  /*29710*/  LDS.128 R248, [R3] ;  /* 0x0000000003f87984 */ /* 0x000e680000000c00 */
[----:B------:R-:W1:Y:S04]  /*29720*/  LDS.128 R20, [R112] ;  /* 0x0000000070147984 */ /* 0x000e680000000c00 */
[----:B------:R-:W-:Y:S04]  /*29730*/  LDS.128 R244, [R252] ;  /* 0x00000000fcf47984 */ /* 0x000fe80000000c00 */
[----:B------:R-:W-:Y:S06]  /*29740*/  BAR.SYNC.DEFER_BLOCKING 0x0 ;  /* 0x0000000000007b1d */ /* 0x000fec0000010000 */
[----:B-1----:R-:W-:Y:S04]  /*29750*/  STL.64 [R1+0x190], R24 ;  /* 0x0001901801007387 */ /* 0x002fe80000100a00 */
[----:B------:R-:W-:Y:S04]  /*29760*/  STL.64 [R1+0x198], R26 ;  /* 0x0001981a01007387 */ /* 0x000fe80000100a00 */
[----:B------:R-:W-:Y:S04]  /*29770*/  STL [R1+0xe90], R250 ;  /* 0x000e90fa01007387 */ /* 0x000fe80000100800 */
[----:B------:R-:W-:Y:S04]  /*29780*/  STL.64 [R1], R20 ;  /* 0x0000001401007387 */ /* 0x000fe80000100a00 */
[----:B------:R-:W-:Y:S04]  /*29790*/  STL.64 [R1+0x8], R22 ;  /* 0x0000081601007387 */ /* 0x000fe80000100a00 */
[----:B------:R-:W-:Y:S04]  /*297a0*/  STL [R1+0xe8c], R251 ;  /* 0x000e8cfb01007387 */ /* 0x000fe80000100800 */
[----:B--2---:R1:W-:Y:S04]  /*297b0*/  STS.128 [R0], R4 ;  /* 0x0000000400007388 */ /* 0x0043e80000000c00 */
        /* <DEDUP_REMOVED lines=9> */
[----:B------:R1:W-:Y:S04]  /*29850*/  STS.128 [R0+0x400], R12 ;  /* 0x0004000c00007388 */ /* 0x0003e80000000c00 */
[----:B---3--:R-:W-:Y:S04]  /*29860*/  STS.128 [R0+0x480], R16 ;  /* 0x0004801000007388 */ /* 0x008fe80000000c00 */
[----:B-1----:R-:W3:Y:S04]  /*29870*/  LDL.LU R12, [R1+0x330] ;  /* 0x00033000010c7983 */ /* 0x002ee80000300800 */
[----:B------:R-:W3:Y:S04]  /*29880*/  LDL.LU R13, [R1+0x334] ;  /* 0x00033400010d7983 */ /* 0x000ee80000300800 */
[----:B------:R-:W3:Y:S04]  /*29890*/  LDL.LU R14, [R1+0x2e0] ;  /* 0x0002e000010e7983 */ /* 0x000ee80000300800 */
[----:B------:R-:W3:Y:S04]  /*298a0*/  LDL.LU R15, [R1+0x2e4] ;  /* 0x0002e400010f7983 */ /* 0x000ee80000300800 */
[----:B------:R-:W3:Y:S04]  /*298b0*/  LDL.LU R24, [R1+0x338] ;  /* 0x0003380001187983 */ /* 0x000ee80000300800 */
[----:B------:R-:W-:Y:S06]  /*298c0*/  BAR.SYNC.DEFER_BLOCKING 0x0 ;  /* 0x0000000000007b1d */ /* 0x000fec0000010000 */
[----:B------:R-:W3:Y:S04]  /*298d0*/  LDL.LU R25, [R1+0x33c] ;  /* 0x00033c0001197983 */ /* 0x000ee80000300800 */
[----:B------:R-:W3:Y:S04]  /*298e0*/  LDL.LU R26, [R1+0x2e8] ;  /* 0x0002e800011a7983 */ /* 0x000ee80000300800 */
[----:B------:R-:W3:Y:S04]  /*298f0*/  LDL.LU R27, [R1+0x2ec] ;  /* 0x0002ec00011b7983 */ /* 0x000ee80000300800 */
[----:B------:R-:W1:Y:S04]  /*29900*/  LDS.128 R240, [R2] ;  /* 0x0000000002f07984 */ /* 0x000e680000000c00 */
[----:B------:R-:W-:Y:S04]  /*29910*/  LDS.128 R236, [R112] ;  /* 0x0000000070ec7984 */ /* 0x000fe80000000c00 */
[----:B------:R-:W-:Y:S04]  /*29920*/  LDS.128 R20, [R3] ;  /* 0x0000000003147984 */ /* 0x000fe80000000c00 */
[----:B------:R-:W-:Y:S04]  /*29930*/  LDS.128 R16, [R252] ;  /* 0x00000000fc107984 */ /* 0x000fe80000000c00 */
[----:B------:R-:W-:Y:S06]  /*29940*/  BAR.SYNC.DEFER_BLOCKING 0x0 ;  /* 0x0000000000007b1d */ /* 0x000fec0000010000 */
[----:B--2---:R2:W-:Y:S04]  /*29950*/  STS.128 [R0], R4 ;  /* 0x0000000400007388 */ /* 0x0045e80000000c00 */
[----:B--2---:R-:W2:Y:S04]  /*29960*/  LDL.LU R4, [R1+0x8e0] ;  /* 0x0008e00001047983 */ /* 0x004ea80000300800 */
[----:B------:R-:W2:Y:S04]  /*29970*/  LDL.LU R5, [R1+0x8e4] ;  /* 0x0008e40001057983 */ /* 0x000ea80000300800 */
[----:B------:R-:W2:Y:S04]  /*29980*/  LDL.LU R6, [R1+0x8d0] ;  /* 0x0008d00001067983 */ /* 0x000ea80000300800 */
[----:B----4-:R4:W-:Y:S04]  /*29990*/  STS.128 [R0+0x80], R8 ;  /* 0x0000800800007388 */ /* 0x0109e80000000c00 */
[----:B------:R-:W2:Y:S04]  /*299a0*/  LDL.LU R7, [R1+0x8d4] ;  /* 0x0008d40001077983 */ /* 0x000ea80000300800 */
[----:B----4-:R-:W4:Y:S04]  /*299b0*/  LDL.LU R8, [R1+0x8e8] ;  /* 0x0008e80001087983 */ /* 0x010f280000300800 */
[----:B------:R-:W4:Y:S04]  /*299c0*/  LDL.LU R9, [R1+0x8ec] ;  /* 0x0008ec0001097983 */ /* 0x000f280000300800 */
[----:B------:R-:W4:Y:S04]  /*299d0*/  LDL.LU R10, [R1+0x8d8] ;  /* 0x0008d800010a7983 */ /* 0x000f280000300800 */
[----:B------:R-:W4:Y:S04]  /*299e0*/  LDL.LU R11, [R1+0x8dc] ;  /* 0x0008dc00010b7983 */ /* 0x000f280000300800 */
[----:B---3--:R3:W-:Y:S04]  /*299f0*/  STS.128 [R0+0x400], R12 ;  /* 0x0004000c00007388 */ /* 0x0087e80000000c00 */
[----:B---3--:R-:W3:Y:S04]  /*29a00*/  LDL.LU R12, [R1+0x840] ;  /* 0x00084000010c7983 */ /* 0x008ee80000300800 */
[----:B------:R-:W3:Y:S04]  /*29a10*/  LDL.LU R13, [R1+0x844] ;  /* 0x00084400010d7983 */ /* 0x000ee80000300800 */
[----:B------:R-:W3:Y:S04]  /*29a20*/  LDL.LU R14, [R1+0x830] ;  /* 0x00083000010e7983 */ /* 0x000ee80000300800 */
[----:B------:R-:W-:Y:S04]  /*29a30*/  STS.128 [R0+0x480], R24 ;  /* 0x0004801800007388 */ /* 0x000fe80000000c00 */
[----:B------:R-:W3:Y:S04]  /*29a40*/  LDL.LU R15, [R1+0x834] ;  /* 0x00083400010f7983 */ /* 0x000ee80000300800 */
[----:B------:R-:W-:Y:S06]  /*29a50*/  BAR.SYNC.DEFER_BLOCKING 0x0 ;  /* 0x0000000000007b1d */ /* 0x000fec0000010000 */
[----:B------:R-:W3:Y:S04]  /*29a60*/  LDL.LU R40, [R1+0x848] ;  /* 0x0008480001287983 */ /* 0x000ee80000300800 */
[----:B------:R-:W3:Y:S04]  /*29a70*/  LDL.LU R41, [R1+0x84c] ;  /* 0x00084c0001297983 */ /* 0x000ee80000300800 */
[----:B------:R-:W3:Y:S04]  /*29a80*/  LDL.LU R42, [R1+0x838] ;  /* 0x00083800012a7983 */ /* 0x000ee80000300800 */
[----:B------:R-:W3:Y:S04]  /*29a90*/  LDL.LU R43, [R1+0x83c] ;  /* 0x00083c00012b7983 */ /* 0x000ee80000300800 */
[----:B------:R-:W1:Y:S04]  /*29aa0*/  LDS.128 R36, [R2] ;  /* 0x0000000002247984 */ /* 0x000e680000000c00 */
[----:B------:R-:W1:Y:S04]  /*29ab0*/  LDS.128 R32, [R112] ;  /* 0x0000000070207984 */ /* 0x000e680000000c00 */
[----:B------:R-:W1:Y:S04]  /*29ac0*/  LDS.128 R28, [R3] ;  /* 0x00000000031c7984 */ /* 0x000e680000000c00 */
[----:B------:R-:W1:Y:S04]  /*29ad0*/  LDS.128 R24, [R252] ;  /* 0x00000000fc187984 */ /* 0x000e680000000c00 */
        /* <DEDUP_REMOVED lines=15> */
[----:B------:R-:W3:Y:S04]  /*29bd0*/  LDL.LU R15, [R1+0x6e4] ;  /* 0x0006e400010f7983 */ /* 0x000ee80000300800 */
[----:B------:R-:W2:Y:S04]  /*29be0*/  LDL.LU R56, [R1+0x6f8] ;  /* 0x0006f80001387983 */ /* 0x000ea80000300800 */
[----:B------:R-:W2:Y:S04]  /*29bf0*/  LDL.LU R57, [R1+0x6fc] ;  /* 0x0006fc0001397983 */ /* 0x000ea80000300800 */
[----:B------:R-:W2:Y:S04]  /*29c00*/  LDL.LU R58, [R1+0x6e8] ;  /* 0x0006e800013a7983 */ /* 0x000ea80000300800 */
[----:B------:R-:W-:Y:S04]  /*29c10*/  STS.128 [R0+0x480], R40 ;  /* 0x0004802800007388 */ /* 0x000fe80000000c00 */
[----:B------:R-:W3:Y:S04]  /*29c20*/  LDL.LU R59, [R1+0x6ec] ;  /* 0x0006ec00013b7983 */ /* 0x000ee80000300800 */
[----:B------:R-:W-:Y:S06]  /*29c30*/  BAR.SYNC.DEFER_BLOCKING 0x0 ;  /* 0x0000000000007b1d */ /* 0x000fec0000010000 */
[----:B------:R-:W1:Y:S04]  /*29c40*/  LDS.128 R52, [R2] ;  /* 0x0000000002347984 */ /* 0x000e680000000c00 */
[----:B------:R-:W-:Y:S04]  /*29c50*/  LDS.128 R48, [R112] ;  /* 0x0000000070307984 */ /* 0x000fe80000000c00 */
[----:B------:R-:W-:Y:S04]  /*29c60*/  LDS.128 R44, [R3] ;  /* 0x00000000032c7984 */ /* 0x000fe80000000c00 */
[----:B------:R-:W-:Y:S04]  /*29c70*/  LDS.128 R40, [R252] ;  /* 0x00000000fc287984 */ /* 0x000fe80000000c00 */
[----:B------:R-:W-:Y:S06]  /*29c80*/  BAR.SYNC.DEFER_BLOCKING 0x0 ;  /* 0x0000000000007b1d */ /* 0x000fec0000010000 */
[----:B----4-:R4:W-:Y:S04]  /*29c90*/  STS.128 [R0+0x80], R8 ;  /* 0x0000800800007388 */ /* 0x0109e80000000c00 */
[----:B----4-:R-:W4:Y:S04]  /*29ca0*/  LDL.LU R8, [R1+0x5b0] ;  /* 0x0005b00001087983 */ /* 0x010f280000300800 */
[----:B------:R-:W4:Y:S04]  /*29cb0*/  LDL.LU R9, [R1+0x5b4] ;  /* 0x0005b40001097983 */ /* 0x000f280000300800 */
[----:B------:R-:W4:Y:S04]  /*29cc0*/  LDL.LU R10, [R1+0x5a0] ;  /* 0x0005a000010a7983 */ /* 0x000f280000300800 */
[----:B------:R-:W4:Y:S04]  /*29cd0*/  LDL.LU R11, [R1+0x5a4] ;  /* 0x0005a400010b7983 */ /* 0x000f280000300800 */
[----:B------:R-:W4:Y:S04]  /*29ce0*/  LDL.LU R68, [R1+0x5b8] ;  /* 0x0005b80001447983 */ /* 0x000f280000300800 */
[----:B------:R-:W4:Y:S04]  /*29cf0*/  LDL.LU R69, [R1+0x5bc] ;  /* 0x0005bc0001457983 */ /* 0x000f280000300800 */
[----:B------:R-:W4:Y:S04]  /*29d00*/  LDL.LU R70, [R1+0x5a8] ;  /* 0x0005a80001467983 */ /* 0x000f280000300800 */
[----:B--2---:R2:W-:Y:S04]  /*29d10*/  STS.128 [R0], R4 ;  /* 0x0000000400007388 */ /* 0x0045e80000000c00 */
[----:B---3--:R-:W-:Y:S04]  /*29d20*/  STS.128 [R0+0x400], R12 ;  /* 0x0004000c00007388 */ /* 0x008fe80000000c00 */
[----:B------:R-:W-:Y:S04]  /*29d30*/  STS.128 [R0+0x480], R56 ;  /* 0x0004803800007388 */ /* 0x000fe80000000c00 */
[----:B------:R-:W3:Y:S04]  /*29d40*/  LDL.LU R71, [R1+0x5ac] ;  /* 0x0005ac0001477983 */ /* 0x000ee80000300800 */
[----:B------:R-:W-:Y:S01]  /*29d50*/  BAR.SYNC.DEFER_BLOCKING 0x0 ;  /* 0x0000000000007b1d */ /* 0x000fe20000010000 */
[----:B--2---:R-:W-:Y:S01]  /*29d60*/  IMAD.MOV.U32 R4, RZ, RZ, R216 ;  /* 0x000000ffff047224 */ /* 0x004fe200078e00d8 */
[----:B------:R-:W-:Y:S01]  /*29d70*/  MOV R7, R221 ;  /* 0x000000dd00077202 */ /* 0x000fe20000000f00 */
[----:B------:R-:W-:-:S03]  /*29d80*/  IMAD.MOV.U32 R5, RZ, RZ, R217 ;  /* 0x000000ffff057224 */ /* 0x000fc600078e00d9 */
[----:B------:R-:W2:Y:S04]  /*29d90*/  LDS.128 R64, [R2] ;  /* 0x0000000002407984 */ /* 0x000ea80000000c00 */
[----:B------:R-:W-:Y:S04]  /*29da0*/  LDS.128 R60, [R112] ;  /* 0x00000000703c7984 */ /* 0x000fe80000000c00 */
[----:B------:R-:W-:Y:S04]  /*29db0*/  LDS.128 R56, [R3] ;  /* 0x0000000003387984 */ /* 0x000fe80000000c00 */
[----:B------:R-:W-:Y:S04]  /*29dc0*/  LDS.128 R12, [R252] ;  /* 0x00000000fc0c7984 */ /* 0x000fe80000000c00 */
[----:B------:R-:W-:Y:S01]  /*29dd0*/  BAR.SYNC.DEFER_BLOCKING 0x0 ;  /* 0x0000000000007b1d */ /* 0x000fe20000010000 */
[----:B------:R-:W-:-:S05]  /*29de0*/  IMAD.MOV.U32 R6, RZ, RZ, R220 ;  /* 0x000000ffff067224 */ /* 0x000fca00078e00dc */
[----:B------:R1:W-:Y:S04]  /*29df0*/  STS.128 [R0], R4 ;  /* 0x0000000400007388 */ /* 0x0003e80000000c00 */
[----:B-1----:R-:W2:Y:S04]  /*29e00*/  LDL.LU R4, [R1+0x250] ;  /* 0x0002500001047983 */ /* 0x002ea80000300800 */
[----:B------:R-:W2:Y:S04]  /*29e10*/  LDL.LU R5, [R1+0x254] ;  /* 0x0002540001057983 */ /* 0x000ea80000300800 */
[----:B------:R-:W2:Y:S04]  /*29e20*/  LDL.LU R6, [R1+0x240] ;  /* 0x0002400001067983 */ /* 0x000ea80000300800 */
[----:B------:R-:W2:Y:S04]  /*29e30*/  LDL.LU R7, [R1+0x244] ;  /* 0x0002440001077983 */ /* 0x000ea80000300800 */
[----:B----4-:R1:W-:Y:S04]  /*29e40*/  STS.128 [R0+0x400], R8 ;  /* 0x0004000800007388 */ /* 0x0103e80000000c00 */
[----:B-1----:R-:W4:Y:S04]  /*29e50*/  LDL.LU R8, [R1+0x258] ;  /* 0x0002580001087983 */ /* 0x002f280000300800 */
[----:B------:R-:W4:Y:S04]  /*29e60*/  LDL.LU R9, [R1+0x25c] ;  /* 0x00025c0001097983 */ /* 0x000f280000300800 */
[----:B------:R-:W4:Y:S04]  /*29e70*/  LDL.LU R10, [R1+0x248] ;  /* 0x00024800010a7983 */ /* 0x000f280000300800 */
[----:B------:R-:W4:Y:S01]  /*29e80*/  LDL.LU R11, [R1+0x24c] ;  /* 0x00024c00010b7983 */ /* 0x000f220000300800 */
[----:B------:R-:W-:-:S02]  /*29e90*/  IMAD.MOV.U32 R220, RZ, RZ, R218 ;  /* 0x000000ffffdc7224 */ /* 0x000fc400078e00da */
[----:B------:R-:W-:Y:S01]  /*29ea0*/  IMAD.MOV.U32 R221, RZ, RZ, R219 ;  /* 0x000000ffffdd7224 */ /* 0x000fe200078e00db */
[----:B---3--:R1:W-:Y:S04]  /*29eb0*/  STS.128 [R0+0x480], R68 ;  /* 0x0004804400007388 */ /* 0x0083e80000000c00 */
[----:B------:R-:W-:Y:S04]  /*29ec0*/  STS.128 [R0+0x80], R220 ;  /* 0x000080dc00007388 */ /* 0x000fe80000000c00 */
[----:B------:R-:W-:Y:S06]  /*29ed0*/  BAR.SYNC.DEFER_BLOCKING 0x0 ;  /* 0x0000000000007b1d */ /* 0x000fec0000010000 */
[----:B-1----:R-:W3:Y:S04]  /*29ee0*/  LDL.LU R68, [R1+0x2d0] ;  /* 0x0002d00001447983 */ /* 0x002ee80000300800 */
[----:B------:R-:W3:Y:S04]  /*29ef0*/  LDL.LU R69, [R1+0x2d4] ;  /* 0x0002d40001457983 */ /* 0x000ee80000300800 */
[----:B------:R-:W3:Y:S04]  /*29f00*/  LDL.LU R70, [R1+0x2c0] ;  /* 0x0002c00001467983 */ /* 0x000ee80000300800 */
[----:B------:R-:W3:Y:S04]  /*29f10*/  LDL.LU R71, [R1+0x2c4] ;  /* 0x0002c40001477983 */ /* 0x000ee80000300800 */
[----:B------:R-:W3:Y:S04]  /*29f20*/  LDL.LU R88, [R1+0x2d8] ;  /* 0x0002d80001587983 */ /* 0x000ee80000300800 */
        /* <DEDUP_REMOVED lines=12> */
[----:B------:R-:W2:Y:S04]  /*29ff0*/  LDL.LU R7, [R1+0x8b4] ;  /* 0x0008b40001077983 */ /* 0x000ea80000300800 */
[----:B----4-:R4:W-:Y:S04]  /*2a000*/  STS.128 [R0+0x80], R8 ;  /* 0x0000800800007388 */ /* 0x0109e80000000c00 */
        /* <DEDUP_REMOVED lines=58> */
[----:B------:R-:W-:Y:S01]  /*2a3b0*/  BAR.SYNC.DEFER_BLOCKING 0x0 ;  /* 0x0000000000007b1d */ /* 0x000fe20000010000 */
[----:B--2---:R-:W-:Y:S01]  /*2a3c0*/  IMAD.MOV.U32 R6, RZ, RZ, R228 ;  /* 0x000000ffff067224 */ /* 0x004fe200078e00e4 */
[----:B------:R-:W-:Y:S01]  /*2a3d0*/  MOV R7, R229 ;  /* 0x000000e500077202 */ /* 0x000fe20000000f00 */
[----:B------:R-:W-:Y:S01]  /*2a3e0*/  IMAD.MOV.U32 R228, RZ, RZ, R226 ;  /* 0x000000ffffe47224 */ /* 0x000fe200078e00e2 */
[C---:B------:R-:W-:Y:S01]  /*2a3f0*/  LOP3.LUT R226, R2.reuse, 0x40, RZ, 0x3c, !PT ;  /* 0x0000004002e27812 */ /* 0x040fe200078e3cff */
[----:B------:R-:W-:Y:S01]  /*2a400*/  IMAD.MOV.U32 R229, RZ, RZ, R227 ;  /* 0x000000ffffe57224 */ /* 0x000fe200078e00e3 */
[----:B------:R-:W-:Y:S01]  /*2a410*/  LOP3.LUT R227, R2, 0x20, RZ, 0x3c, !PT ;  /* 0x0000002002e37812 */ /* 0x000fe200078e3cff */
[----:B------:R-:W2:Y:S04]  /*2a420*/  LDS.128 R124, [R2] ;  /* 0x00000000027c7984 */ /* 0x000ea80000000c00 */
[----:B------:R-:W-:Y:S04]  /*2a430*/  LDS.128 R128, [R227] ;  /* 0x00000000e3807984 */ /* 0x000fe80000000c00 */
[----:B------:R-:W-:Y:S04]  /*2a440*/  LDS.128 R68, [R226] ;  /* 0x00000000e2447984 */ /* 0x000fe80000000c00 */
[----:B------:R-:W-:Y:S04]  /*2a450*/  LDS.128 R120, [R252] ;  /* 0x00000000fc787984 */ /* 0x000fe80000000c00 */
[----:B------:R-:W-:Y:S01]  /*2a460*/  BAR.SYNC.DEFER_BLOCKING 0x0 ;  /* 0x0000000000007b1d */ /* 0x000fe20000010000 */
[----:B------:R-:W-:-:S02]  /*2a470*/  IMAD.MOV.U32 R4, RZ, RZ, R224 ;  /* 0x000000ffff047224 */ /* 0x000fc400078e00e0 */
[----:B------:R-:W-:-:S05]  /*2a480*/  IMAD.MOV.U32 R5, RZ, RZ, R225 ;  /* 0x000000ffff057224 */ /* 0x000fca00078e00e1 */
[----:B------:R3:W-:Y:S04]  /*2a490*/  STS.128 [R0], R4 ;  /* 0x0000000400007388 */ /* 0x0007e80000000c00 */
[----:B---3--:R-:W3:Y:S04]  /*2a4a0*/  LDL.LU R4, [R1+0x530] ;  /* 0x0005300001047983 */ /* 0x008ee80000300800 */
[----:B------:R-:W3:Y:S04]  /*2a4b0*/  LDL.LU R5, [R1+0x534] ;  /* 0x0005340001057983 */ /* 0x000ee80000300800 */
[----:B------:R-:W3:Y:S04]  /*2a4c0*/  LDL.LU R6, [R1+0x520] ;  /* 0x0005200001067983 */ /* 0x000ee80000300800 */
[----:B------:R-:W3:Y:S04]  /*2a4d0*/  LDL.LU R7, [R1+0x524] ;  /* 0x0005240001077983 */ /* 0x000ee80000300800 */
[----:B----4-:R4:W-:Y:S04]  /*2a4e0*/  STS.128 [R0+0x400], R8 ;  /* 0x0004000800007388 */ /* 0x0109e80000000c00 */
[----:B----4-:R-:W4:Y:S04]  /*2a4f0*/  LDL.LU R8, [R1+0x538] ;  /* 0x0005380001087983 */ /* 0x010f280000300800 */
[----:B------:R-:W4:Y:S04]  /*2a500*/  LDL.LU R9, [R1+0x53c] ;  /* 0x00053c0001097983 */ /* 0x000f280000300800 */
[----:B------:R-:W4:Y:S04]  /*2a510*/  LDL.LU R10, [R1+0x528] ;  /* 0x00052800010a7983 */ /* 0x000f280000300800 */
[----:B------:R-:W4:Y:S04]  /*2a520*/  LDL.LU R11, [R1+0x52c] ;  /* 0x00052c00010b7983 */ /* 0x000f280000300800 */
[----:B------:R1:W-:Y:S04]  /*2a530*/  STS.128 [R0+0x480], R132 ;  /* 0x0004808400007388 */ /* 0x0003e80000000c00 */
[----:B------:R-:W-:Y:S04]  /*2a540*/  STS.128 [R0+0x80], R228 ;  /* 0x000080e400007388 */ /* 0x000fe80000000c00 */
[----:B------:R-:W-:Y:S06]  /*2a550*/  BAR.SYNC.DEFER_BLOCKING 0x0 ;  /* 0x0000000000007b1d */ /* 0x000fec0000010000 */
[----:B-1----:R-:W2:Y:S04]  /*2a560*/  LDL.LU R132, [R1+0x2b0] ;  /* 0x0002b00001847983 */ /* 0x002ea80000300800 */
[----:B------:R-:W2:Y:S04]  /*2a570*/  LDL.LU R133, [R1+0x2b4] ;  /* 0x0002b40001857983 */ /* 0x000ea80000300800 */
[----:B------:R-:W2:Y:S04]  /*2a580*/  LDL.LU R134, [R1+0x290] ;  /* 0x0002900001867983 */ /* 0x000ea80000300800 */
[----:B------:R-:W2:Y:S04]  /*2a590*/  LDL.LU R135, [R1+0x294] ;  /* 0x0002940001877983 */ /* 0x000ea80000300800 */
[----:B------:R-:W2:Y:S04]  /*2a5a0*/  LDL.LU R152, [R1+0x2b8] ;  /* 0x0002b80001987983 */ /* 0x000ea80000300800 */
[----:B------:R-:W2:Y:S04]  /*2a5b0*/  LDL.LU R153, [R1+0x2bc] ;  /* 0x0002bc0001997983 */ /* 0x000ea80000300800 */
[----:B------:R-:W2:Y:S04]  /*2a5c0*/  LDL.LU R154, [R1+0x298] ;  /* 0x00029800019a7983 */ /* 0x000ea80000300800 */
[----:B------:R-:W2:Y:S04]  /*2a5d0*/  LDL.LU R155, [R1+0x29c] ;  /* 0x00029c00019b7983 */ /* 0x000ea80000300800 */
[----:B------:R-:W1:Y:S04]  /*2a5e0*/  LDS.128 R148, [R2] ;  /* 0x0000000002947984 */ /* 0x000e680000000c00 */
[----:B------:R-:W-:Y:S04]  /*2a5f0*/  LDS.128 R144, [R227] ;  /* 0x00000000e3907984 */ /* 0x000fe80000000c00 */
[----:B------:R-:W-:Y:S04]  /*2a600*/  LDS.128 R140, [R226] ;  /* 0x00000000e28c7984 */ /* 0x000fe80000000c00 */
[----:B------:R-:W-:Y:S04]  /*2a610*/  LDS.128 R136, [R252] ;  /* 0x00000000fc887984 */ /* 0x000fe80000000c00 */
[----:B------:R-:W-:Y:S06]  /*2a620*/  BAR.SYNC.DEFER_BLOCKING 0x0 ;  /* 0x0000000000007b1d */ /* 0x000fec0000010000 */
[----:B---3--:R3:W-:Y:S04]  /*2a630*/  STS.128 [R0], R4 ;  /* 0x0000000400007388 */ /* 0x0087e80000000c00 */
        /* <DEDUP_REMOVED lines=9> */
[----:B--2---:R2:W-:Y:S04]  /*2a6d0*/  STS.128 [R0+0x400], R132 ;  /* 0x0004008400007388 */ /* 0x0045e80000000c00 */
[----:B--2---:R-:W2:Y:S04]  /*2a6e0*/  LDL.LU R132, [R1+0x800] ;  /* 0x0008000001847983 */ /* 0x004ea80000300800 */
[----:B------:R-:W2:Y:S04]  /*2a6f0*/  LDL.LU R133, [R1+0x804] ;  /* 0x0008040001857983 */ /* 0x000ea80000300800 */
[----:B------:R-:W2:Y:S04]  /*2a700*/  LDL.LU R134, [R1+0x7f0] ;  /* 0x0007f00001867983 */ /* 0x000ea80000300800 */
[----:B------:R-:W2:Y:S04]  /*2a710*/  LDL.LU R135, [R1+0x7f4] ;  /* 0x0007f40001877983 */ /* 0x000ea80000300800 */
[----:B------:R-:W-:Y:S04]  /*2a720*/  STS.128 [R0+0x480], R152 ;  /* 0x0004809800007388 */ /* 0x000fe80000000c00 */
[----:B------:R-:W2:Y:S04]  /*2a730*/  LDL.LU R168, [R1+0x808] ;  /* 0x0008080001a87983 */ /* 0x000ea80000300800 */
[----:B------:R-:W-:Y:S06]  /*2a740*/  BAR.SYNC.DEFER_BLOCKING 0x0 ;  /* 0x0000000000007b1d */ /* 0x000fec0000010000 */
[----:B------:R-:W2:Y:S04]  /*2a750*/  LDL.LU R169, [R1+0x80c] ;  /* 0x00080c0001a97983 */ /* 0x000ea80000300800 */
[----:B------:R-:W2:Y:S04]  /*2a760*/  LDL.LU R170, [R1+0x7f8] ;  /* 0x0007f80001aa7983 */ /* 0x000ea80000300800 */
[----:B------:R-:W2:Y:S04]  /*2a770*/  LDL.LU R171, [R1+0x7fc] ;  /* 0x0007fc0001ab7983 */ /* 0x000ea80000300800 */
[----:B------:R-:W1:Y:S04]  /*2a780*/  LDS.128 R164, [R2] ;  /* 0x0000000002a47984 */ /* 0x000e680000000c00 */
[----:B------:R-:W1:Y:S04]  /*2a790*/  LDS.128 R156, [R227] ;  /* 0x00000000e39c7984 */ /* 0x000e680000000c00 */
[----:B------:R-:W1:Y:S04]  /*2a7a0*/  LDS.128 R160, [R226] ;  /* 0x00000000e2a07984 */ /* 0x000e680000000c00 */
[----:B------:R-:W1:Y:S04]  /*2a7b0*/  LDS.128 R152, [R252] ;  /* 0x00000000fc987984 */ /* 0x000e680000000c00 */
        /* <DEDUP_REMOVED lines=16> */
[----:B------:R-:W2:Y:S04]  /*2a8c0*/  LDL.LU R184, [R1+0x6b8] ;  /* 0x0006b80001b87983 */ /* 0x000ea80000300800 */
[----:B------:R-:W-:Y:S04]  /*2a8d0*/  STS.128 [R0+0x480], R168 ;  /* 0x000480a800007388 */ /* 0x000fe80000000c00 */
[----:B------:R-:W2:Y:S04]  /*2a8e0*/  LDL.LU R185, [R1+0x6bc] ;  /* 0x0006bc0001b97983 */ /* 0x000ea80000300800 */
[----:B------:R-:W2:Y:S04]  /*2a8f0*/  LDL.LU R186, [R1+0x6a8] ;  /* 0x0006a80001ba7983 */ /* 0x000ea80000300800 */
[----:B------:R-:W-:Y:S06]  /*2a900*/  BAR.SYNC.DEFER_BLOCKING 0x0 ;  /* 0x0000000000007b1d */ /* 0x000fec0000010000 */
        /* <DEDUP_REMOVED lines=9> */
[----:B----4-:R4:W-:Y:S04]  /*2a9a0*/  STS.128 [R0+0x80], R8 ;  /* 0x0000800800007388 */ /* 0x0109e80000000c00 */
[----:B----4-:R-:W4:Y:S04]  /*2a9b0*/  LDL.LU R10, [R1+0x628] ;  /* 0x00062800010a7983 */ /* 0x010f280000300800 */
[----:B------:R-:W4:Y:S04]  /*2a9c0*/  LDL.LU R11, [R1+0x62c] ;  /* 0x00062c00010b7983 */ /* 0x000f280000300800 */
[----:B--2---:R2:W-:Y:S04]  /*2a9d0*/  STS.128 [R0+0x400], R132 ;  /* 0x0004008400007388 */ /* 0x0045e80000000c00 */
[----:B--2---:R-:W2:Y:S04]  /*2a9e0*/  LDL.LU R132, [R1+0x470] ;  /* 0x0004700001847983 */ /* 0x004ea80000300800 */
[----:B------:R-:W2:Y:S04]  /*2a9f0*/  LDL.LU R133, [R1+0x474] ;  /* 0x0004740001857983 */ /* 0x000ea80000300800 */
[----:B------:R-:W2:Y:S04]  /*2aa00*/  LDL.LU R134, [R1+0x100] ;  /* 0x0001000001867983 */ /* 0x000ea80000300800 */
[----:B------:R-:W-:Y:S04]  /*2aa10*/  STS.128 [R0+0x480], R184 ;  /* 0x000480b800007388 */ /* 0x000fe80000000c00 */
[----:B------:R-:W-:Y:S06]  /*2aa20*/  BAR.SYNC.DEFER_BLOCKING 0x0 ;  /* 0x0000000000007b1d */ /* 0x000fec0000010000 */
        /* <DEDUP_REMOVED lines=9> */
[----:B------:R-:W-:Y:S01]  /*2aac0*/  BAR.SYNC.DEFER_BLOCKING 0x0 ;  /* 0x0000000000007b1d */ /* 0x000fe20000010000 */
[----:B------:R-:W-:-:S02]  /*2aad0*/  IMAD.MOV.U32 R4, RZ, RZ, R232 ;  /* 0x000000ffff047224 */ /* 0x000fc400078e00e8 */
[----:B------:R-:W-:Y:S01]  /*2aae0*/  IMAD.MOV.U32 R5, RZ, RZ, R233 ;  /* 0x000000ffff057224 */ /* 0x000fe200078e00e9 */
[----:B------:R-:W-:Y:S01]  /*2aaf0*/  MOV R9, R235 ;  /* 0x000000eb00097202 */ /* 0x000fe20000000f00 */
[----:B------:R-:W-:Y:S01]  /*2ab00*/  IMAD.MOV.U32 R8, RZ, RZ, R234 ;  /* 0x000000ffff087224 */ /* 0x000fe200078e00ea */
[----:B------:R-:W2:Y:S04]  /*2ab10*/  LDL.LU R225, [R1+0x934] ;  /* 0x0009340001e17983 */ /* 0x000ea80000300800 */
        /* <DEDUP_REMOVED lines=13> */
[----:B------:R-:W4:Y:S01]  /*2abf0*/  LDL.LU R224, [R1+0x938] ;  /* 0x0009380001e07983 */ /* 0x000f220000300800 */
[----:B------:R-:W-:-:S03]  /*2ac00*/  IMAD.MOV.U32 R217, RZ, RZ, c[0x0][0x194] ;  /* 0x00006500ffd97624 */ /* 0x000fc600078e00ff */
[----:B------:R-:W4:Y:S04]  /*2ac10*/  LDL.LU R223, [R1+0x93c] ;  /* 0x00093c0001df7983 */ /* 0x000f280000300800 */
[----:B--2---:R2:W-:Y:S04]  /*2ac20*/  STS.128 [R0+0x400], R132 ;  /* 0x0004008400007388 */ /* 0x0045e80000000c00 */
[----:B------:R-:W4:Y:S04]  /*2ac30*/  LDL.LU R222, [R1+0x944] ;  /* 0x0009440001de7983 */ /* 0x000f280000300800 */
[----:B------:R-:W4:Y:S04]  /*2ac40*/  LDL.LU R221, [R1+0x940] ;  /* 0x0009400001dd7983 */ /* 0x000f280000300800 */
[----:B------:R-:W-:Y:S04]  /*2ac50*/  STS.128 [R0+0x480], R200 ;  /* 0x000480c800007388 */ /* 0x000fe80000000c00 */
[----:B------:R-:W-:Y:S06]  /*2ac60*/  BAR.SYNC.DEFER_BLOCKING 0x0 ;  /* 0x0000000000007b1d */ /* 0x000fec0000010000 */
[----:B--2---:R-:W2:Y:S04]  /*2ac70*/  LDL.LU R132, [R1+0x280] ;  /* 0x0002800001847983 */ /* 0x004ea80000300800 */
        /* <DEDUP_REMOVED lines=9> */
[----:B----4-:R4:W-:Y:S01]  /*2ad10*/  STS.128 [R0+0x80], R8 ;  /* 0x0000800800007388 */ /* 0x0109e20000000c00 */
[----:B------:R-:W-:-:S04]  /*2ad20*/  IMAD R3, R224, c[0x0][0x194], RZ ;  /* 0x00006500e0037a24 */ /* 0x000fc800078e02ff */
[----:B---3--:R-:W-:Y:S01]  /*2ad30*/  IMAD R4, R217, 0x80, R3 ;  /* 0x00000080d9047824 */ /* 0x008fe200078e0203 */
[----:B----4-:R-:W-:-:S04]  /*2ad40*/  LEA R10, P2, R3, c[0x0][0x170], 0x2 ;  /* 0x00005c00030a7a11 */ /* 0x010fc800078410ff */
[C---:B------:R-:W-:Y:S02]  /*2ad50*/  LEA R8, P3, R4.reuse, c[0x0][0x170], 0x2 ;  /* 0x00005c0004087a11 */ /* 0x040fe400078610ff */
[----:B------:R-:W-:Y:S01]  /*2ad60*/  LEA.HI.X.SX32 R11, R3, c[0x0][0x174], 0x2, P2 ;  /* 0x00005d00030b7a11 */ /* 0x000fe200010f16ff */
[----:B------:R-:W-:Y:S01]  /*2ad70*/  IMAD R3, R217, 0x80, R4 ;  /* 0x00000080d9037824 */ /* 0x000fe200078e0204 */
[----:B------:R-:W-:Y:S02]  /*2ad80*/  LEA.HI.X.SX32 R9, R4, c[0x0][0x174], 0x2, P3 ;  /* 0x00005d0004097a11 */ /* 0x000fe400018f16ff */
        /* <DEDUP_REMOVED lines=8> */
[----:B--2---:R2:W-:Y:S01]  /*2ae10*/  STS.128 [R0+0x400], R132 ;  /* 0x0004008400007388 */ /* 0x0045e20000000c00 */
[----:B------:R-:W-:Y:S01]  /*2ae20*/  ISETP.GE.AND P0, PT, R224, c[0x0][0x178], PT ;  /* 0x00005e00e0007a0c */ /* 0x000fe20003f06270 */
[C---:B------:R-:W-:Y:S01]  /*2ae30*/  IMAD R216, R225.reuse, c[0x0][0x198], RZ ;  /* 0x00006600e1d87a24 */ /* 0x040fe200078e02ff */
[C---:B------:R-:W-:Y:S01]  /*2ae40*/  ISETP.GE.AND P4, PT, R225.reuse, c[0x0][0x17c], PT ;  /* 0x00005f00e1007a0c */ /* 0x040fe20003f86270 */
[----:B------:R-:W4:Y:S01]  /*2ae50*/  LDL.LU R230, [R1+0x24] ;  /* 0x0000240001e67983 */ /* 0x000f220000300800 */
[----:B------:R-:W-:-:S02]  /*2ae60*/  ISETP.LT.AND P0, PT, R225, c[0x0][0x17c], !P0 ;  /* 0x00005f00e1007a0c */ /* 0x000fc40004701270 */
[C---:B------:R-:W-:Y:S01]  /*2ae70*/  ISETP.LT.AND P5, PT, R223.reuse, c[0x0][0x178], !P4 ;  /* 0x00005e00df007a0c */ /* 0x040fe200067a1270 */
[----:B------:R-:W4:Y:S01]  /*2ae80*/  LDL.LU R250, [R1+0xc0] ;  /* 0x0000c00001fa7983 */ /* 0x000f220000300800 */
[----:B------:R-:W-:Y:S02]  /*2ae90*/  ISETP.LT.AND P6, PT, R223, c[0x0][0x178], !P1 ;  /* 0x00005e00df007a0c */ /* 0x000fe40004fc1270 */
[----:B------:R-:W-:Y:S01]  /*2aea0*/  ISETP.LT.AND P3, PT, R222, c[0x0][0x178], !P1 ;  /* 0x00005e00de007a0c */ /* 0x000fe20004f61270 */
[----:B------:R-:W4:Y:S01]  /*2aeb0*/  LDL.LU R233, [R1+0x50] ;  /* 0x0000500001e97983 */ /* 0x000f220000300800 */
[----:B--2---:R-:W-:-:S03]  /*2aec0*/  IMAD.WIDE R134, R216, 0x4, R10 ;  /* 0x00000004d8867825 */ /* 0x004fc600078e020a */
[----:B------:R-:W2:Y:S01]  /*2aed0*/  LDL.LU R232, [R1+0x40] ;  /* 0x0000400001e87983 */ /* 0x000ea20000300800 */
[----:B------:R-:W-:-:S03]  /*2aee0*/  IMAD.WIDE R132, R216, 0x4, R8 ;  /* 0x00000004d8847825 */ /* 0x000fc600078e0208 */
[----:B---3--:R3:W-:Y:S04]  /*2aef0*/  STS.128 [R0+0x480], R4 ;  /* 0x0004800400007388 */ /* 0x0087e80000000c00 */
[----:B------:R-:W-:Y:S01]  /*2af00*/  BAR.SYNC.DEFER_BLOCKING 0x0 ;  /* 0x0000000000007b1d */ /* 0x000fe20000010000 */
[----:B---3--:R-:W-:Y:S01]  /*2af10*/  LEA R6, P2, R3, c[0x0][0x170], 0x2 ;  /* 0x00005c0003067a11 */ /* 0x008fe200078410ff */
[----:B------:R-:W-:-:S03]  /*2af20*/  IMAD R0, R217, 0x80, R3 ;  /* 0x00000080d9007824 */ /* 0x000fc600078e0203 */
[----:B------:R-:W-:Y:S02]  /*2af30*/  LEA.HI.X.SX32 R7, R3, c[0x0][0x174], 0x2, P2 ;  /* 0x00005d0003077a11 */ /* 0x000fe400010f16ff */
[----:B------:R-:W-:Y:S01]  /*2af40*/  LEA R4, P2, R0, c[0x0][0x170], 0x2 ;  /* 0x00005c0000047a11 */ /* 0x000fe200078410ff */
[----:B------:R-:W-:Y:S01]  /*2af50*/  @P0 STG.E [R134.64], R228 ;  /* 0x000000e486000986 */ /* 0x000fe2000c101904 */
[----:B------:R-:W-:Y:S02]  /*2af60*/  ISETP.LT.AND P0, PT, R222, c[0x0][0x178], !P4 ;  /* 0x00005e00de007a0c */ /* 0x000fe40006701270 */
[----:B------:R-:W-:Y:S01]  /*2af70*/  ISETP.LT.AND P4, PT, R221, c[0x0][0x178], !P4 ;  /* 0x00005e00dd007a0c */ /* 0x000fe20006781270 */
[----:B------:R3:W-:Y:S01]  /*2af80*/  @P5 STG.E [R132.64], R218 ;  /* 0x000000da84005986 */ /* 0x0007e2000c101904 */
[----:B------:R-:W-:Y:S02]  /*2af90*/  LEA.HI.X.SX32 R5, R0, c[0x0][0x174], 0x2, P2 ;  /* 0x00005d0000057a11 */ /* 0x000fe400010f16ff */
[----:B------:R-:W-:Y:S01]  /*2afa0*/  ISETP.LT.AND P5, PT, R224, c[0x0][0x178], !P1 ;  /* 0x00005e00e0007a0c */ /* 0x000fe20004fa1270 */
[C---:B---3--:R-:W-:Y:S01]  /*2afb0*/  IMAD.WIDE R132, R216.reuse, 0x4, R6 ;  /* 0x00000004d8847825 */ /* 0x048fe200078e0206 */
[----:B------:R-:W-:-:S05]  /*2afc0*/  IADD3 R218, R216, c[0x0][0x198], RZ ;  /* 0x00006600d8da7a10 */ /* 0x000fca0007ffe0ff */
[----:B------:R3:W-:Y:S01]  /*2afd0*/  @P0 STG.E [R132.64], R229 ;  /* 0x000000e584000986 */ /* 0x0007e2000c101904 */
[----:B------:R-:W-:Y:S01]  /*2afe0*/  IADD3 R0, R225, 0x3, RZ ;  /* 0x00000003e1007810 */ /* 0x000fe20007ffe0ff */
[----:B------:R-:W-:-:S03]  /*2aff0*/  IMAD.WIDE R134, R218, 0x4, R10 ;  /* 0x00000004da867825 */ /* 0x000fc600078e020a */
[----:B------:R-:W-:Y:S01]  /*2b000*/  ISETP.GE.AND P0, PT, R0, c[0x0][0x17c], PT ;  /* 0x00005f0000007a0c */ /* 0x000fe20003f06270 */
[----:B---3--:R-:W-:Y:S01]  /*2b010*/  IMAD.WIDE R132, R216, 0x4, R4 ;  /* 0x00000004d8847825 */ /* 0x008fe200078e0204 */
[----:B------:R-:W-:-:S03]  /*2b020*/  IADD3 R0, R225, 0x4, RZ ;  /* 0x00000004e1007810 */ /* 0x000fc60007ffe0ff */
[C---:B------:R-:W-:Y:S01]  /*2b030*/  IMAD.WIDE R216, R218.reuse, 0x4, R8 ;  /* 0x00000004dad87825 */ /* 0x040fe200078e0208 */
[----:B----4-:R3:W-:Y:S04]  /*2b040*/  @P4 STG.E [R132.64], R231 ;  /* 0x000000e784004986 */ /* 0x0107e8000c101904 */
[----:B------:R4:W-:Y:S04]  /*2b050*/  @P5 STG.E [R134.64], R220 ;  /* 0x000000dc86005986 */ /* 0x0009e8000c101904 */
[----:B------:R-:W-:Y:S01]  /*2b060*/  @P6 STG.E [R216.64], R219 ;  /* 0x000000dbd8006986 */ /* 0x000fe2000c101904 */
[----:B---3--:R-:W-:-:S03]  /*2b070*/  IMAD.WIDE R132, R218, 0x4, R6 ;  /* 0x00000004da847825 */ /* 0x008fc600078e0206 */
[----:B------:R-:W3:Y:S04]  /*2b080*/  LDL.LU R231, [R1+0xc4] ;  /* 0x0000c40001e77983 */ /* 0x000ee80000300800 */
[----:B------:R-:W2:Y:S04]  /*2b090*/  LDL.LU R228, [R1+0x94] ;  /* 0x0000940001e47983 */ /* 0x000ea80000300800 */
[----:B------:R1:W-:Y:S01]  /*2b0a0*/  @P3 STG.E [R132.64], R251 ;  /* 0x000000fb84003986 */ /* 0x0003e2000c101904 */
[----:B------:R-:W-:-:S03]  /*2b0b0*/  ISETP.GE.AND P3, PT, R0, c[0x0][0x17c], PT ;  /* 0x00005f0000007a0c */ /* 0x000fc60003f66270 */
[----:B----4-:R-:W4:Y:S04]  /*2b0c0*/  LDL.LU R220, [R1+0x54] ;  /* 0x0000540001dc7983 */ /* 0x010f280000300800 */
[----:B-1----:R-:W2:Y:S04]  /*2b0d0*/  LDL.LU R251, [R1+0x44] ;  /* 0x0000440001fb7983 */ /* 0x002ea80000300800 */
[----:B------:R-:W2:Y:S01]  /*2b0e0*/  LDL.LU R0, [R1+0x90] ;  /* 0x0000900001007983 */ /* 0x000ea20000300800 */
[----:B------:R-:W-:Y:S02]  /*2b0f0*/  IADD3 R3, R225, 0x2, RZ ;  /* 0x00000002e1037810 */ /* 0x000fe40007ffe0ff */
[----:B------:R-:W-:Y:S01]  /*2b100*/  ISETP.LT.AND P1, PT, R221, c[0x0][0x178], !P1 ;  /* 0x00005e00dd007a0c */ /* 0x000fe20004f21270 */
[----:B------:R-:W3:Y:S01]  /*2b110*/  LDL.LU R235, [R1+0xd0] ;  /* 0x0000d00001eb7983 */ /* 0x000ee20000300800 */
[----:B------:R-:W-:-:S03]  /*2b120*/  ISETP.GE.AND P2, PT, R3, c[0x0][0x17c], PT ;  /* 0x00005f0003007a0c */ /* 0x000fc60003f46270 */
[----:B------:R-:W3:Y:S01]  /*2b130*/  LDL.LU R234, [R1+0xa0] ;  /* 0x0000a00001ea7983 */ /* 0x000ee20000300800 */
[----:B------:R-:W-:Y:S02]  /*2b140*/  ISETP.LT.AND P4, PT, R224, c[0x0][0x178], !P2 ;  /* 0x00005e00e0007a0c */ /* 0x000fe40005781270 */
[----:B------:R-:W-:Y:S01]  /*2b150*/  ISETP.LT.AND P5, PT, R223, c[0x0][0x178], !P2 ;  /* 0x00005e00df007a0c */ /* 0x000fe200057a1270 */
[----:B------:R-:W3:Y:S01]  /*2b160*/  LDL.LU R229, [R1+0x70] ;  /* 0x0000700001e57983 */ /* 0x000ee20000300800 */
[----:B------:R-:W-:Y:S02]  /*2b170*/  ISETP.LT.AND P6, PT, R222, c[0x0][0x178], !P2 ;  /* 0x00005e00de007a0c */ /* 0x000fe400057c1270 */
[C---:B------:R-:W-:Y:S02]  /*2b180*/  IADD3 R3, R218.reuse, c[0x0][0x198], RZ ;  /* 0x00006600da037a10 */ /* 0x040fe40007ffe0ff */
[----:B------:R-:W-:Y:S01]  /*2b190*/  ISETP.LT.AND P2, PT, R221, c[0x0][0x178], !P2 ;  /* 0x00005e00dd007a0c */ /* 0x000fe20005741270 */
[----:B------:R-:W-:-:S04]  /*2b1a0*/  IMAD.WIDE R218, R218, 0x4, R4 ;  /* 0x00000004dada7825 */ /* 0x000fc800078e0204 */
[C---:B------:R-:W-:Y:S01]  /*2b1b0*/  IMAD.WIDE R132, R3.reuse, 0x4, R10 ;  /* 0x0000000403847825 */ /* 0x040fe200078e020a */
[----:B------:R1:W-:Y:S03]  /*2b1c0*/  @P1 STG.E [R218.64], R230 ;  /* 0x000000e6da001986 */ /* 0x0003e6000c101904 */
[C---:B------:R-:W-:Y:S01]  /*2b1d0*/  IMAD.WIDE R134, R3.reuse, 0x4, R8 ;  /* 0x0000000403867825 */ /* 0x040fe200078e0208 */
[----:B------:R1:W-:Y:S03]  /*2b1e0*/  @P4 STG.E [R132.64], R250 ;  /* 0x000000fa84004986 */ /* 0x0003e6000c101904 */
[----:B------:R-:W-:-:S04]  /*2b1f0*/  IMAD.WIDE R216, R3, 0x4, R6 ;  /* 0x0000000403d87825 */ /* 0x000fc800078e0206 */
[C---:B-1----:R-:W-:Y:S01]  /*2b200*/  IMAD.WIDE R218, R3.reuse, 0x4, R4 ;  /* 0x0000000403da7825 */ /* 0x042fe200078e0204 */
[----:B------:R-:W4:Y:S04]  /*2b210*/  LDL.LU R230, [R1+0x124] ;  /* 0x0001240001e67983 */ /* 0x000f280000300800 */
[----:B------:R-:W4:Y:S01]  /*2b220*/  LDL.LU R250, [R1+0xe90] ;  /* 0x000e900001fa7983 */ /* 0x000f220000300800 */
[----:B------:R-:W-:Y:S02]  /*2b230*/  ISETP.LT.AND P4, PT, R224, c[0x0][0x178], !P0 ;  /* 0x00005e00e0007a0c */ /* 0x000fe40004781270 */
[----:B------:R-:W-:Y:S02]  /*2b240*/  IADD3 R3, R3, c[0x0][0x198], RZ ;  /* 0x0000660003037a10 */ /* 0x000fe40007ffe0ff */
[----:B------:R-:W-:-:S03]  /*2b250*/  ISETP.LT.AND P1, PT, R221, c[0x0][0x178], !P0 ;  /* 0x00005e00dd007a0c */ /* 0x000fc60004721270 */
[----:B------:R-:W-:Y:S01]  /*2b260*/  IMAD.WIDE R132, R3, 0x4, R8 ;  /* 0x0000000403847825 */ /* 0x000fe200078e0208 */
[----:B--2---:R-:W-:Y:S04]  /*2b270*/  @P5 STG.E [R134.64], R0 ;  /* 0x0000000086005986 */ /* 0x004fe8000c101904 */
[----:B------:R-:W-:Y:S04]  /*2b280*/  @P6 STG.E [R216.64], R233 ;  /* 0x000000e9d8006986 */ /* 0x000fe8000c101904 */
[----:B------:R1:W-:Y:S01]  /*2b290*/  @P2 STG.E [R218.64], R232 ;  /* 0x000000e8da002986 */ /* 0x0003e2000c101904 */
[----:B------:R-:W-:-:S03]  /*2b2a0*/  ISETP.LT.AND P5, PT, R223, c[0x0][0x178], !P0 ;  /* 0x00005e00df007a0c */ /* 0x000fc600047a1270 */
[----:B-1----:R-:W2:Y:S01]  /*2b2b0*/  LDL.LU R219, [R1+0x120] ;  /* 0x0001200001db7983 */ /* 0x002ea20000300800 */
[----:B------:R-:W-:Y:S01]  /*2b2c0*/  ISETP.LT.AND P2, PT, R222, c[0x0][0x178], !P0 ;  /* 0x00005e00de007a0c */ /* 0x000fe20004741270 */
[----:B------:R-:W-:-:S04]  /*2b2d0*/  IMAD.WIDE R216, R3, 0x4, R10 ;  /* 0x0000000403d87825 */ /* 0x000fc800078e020a */
[C---:B------:R-:W-:Y:S01]  /*2b2e0*/  IMAD.WIDE R134, R3.reuse, 0x4, R6 ;  /* 0x0000000403867825 */ /* 0x040fe200078e0206 */
[----:B---3--:R1:W-:Y:S04]  /*2b2f0*/  @P4 STG.E [R216.64], R231 ;  /* 0x000000e7d8004986 */ /* 0x0083e8000c101904 */
[----:B------:R-:W-:Y:S04]  /*2b300*/  @P5 STG.E [R132.64], R228 ;  /* 0x000000e484005986 */ /* 0x000fe8000c101904 */
[----:B-1----:R-:W3:Y:S01]  /*2b310*/  LDL.LU R231, [R1+0xd4] ;  /* 0x0000d40001e77983 */ /* 0x002ee20000300800 */
[----:B------:R-:W-:-:S03]  /*2b320*/  IMAD.WIDE R216, R3, 0x4, R4 ;  /* 0x0000000403d87825 */ /* 0x000fc600078e0204 */
[----:B----4-:R1:W-:Y:S04]  /*2b330*/  @P2 STG.E [R134.64], R220 ;  /* 0x000000dc86002986 */ /* 0x0103e8000c101904 */
[----:B------:R4:W-:Y:S04]  /*2b340*/  @P1 STG.E [R216.64], R251 ;  /* 0x000000fbd8001986 */ /* 0x0009e8000c101904 */
[----:B-1----:R-:W3:Y:S04]  /*2b350*/  LDL.LU R220, [R1+0xa4] ;  /* 0x0000a40001dc7983 */ /* 0x002ee80000300800 */
[----:B----4-:R-:W4:Y:S01]  /*2b360*/  LDL.LU R251, [R1+0x74] ;  /* 0x0000740001fb7983 */ /* 0x010f220000300800 */
[----:B------:R-:W-:-:S02]  /*2b370*/  IADD3 R0, R225, 0x5, RZ ;  /* 0x00000005e1007810 */ /* 0x000fc40007ffe0ff */
[----:B------:R-:W-:Y:S01]  /*2b380*/  ISETP.LT.AND P6, PT, R224, c[0x0][0x178], !P3 ;  /* 0x00005e00e0007a0c */ /* 0x000fe20005fc1270 */
[----:B------:R-:W4:Y:S01]  /*2b390*/  LDL.LU R233, [R1+0x130] ;  /* 0x0001300001e97983 */ /* 0x000f220000300800 */
[----:B------:R-:W-:Y:S02]  /*2b3a0*/  ISETP.GE.AND P0, PT, R0, c[0x0][0x17c], PT ;  /* 0x00005f0000007a0c */ /* 0x000fe40003f06270 */
[----:B------:R-:W-:Y:S01]  /*2b3b0*/  IADD3 R0, R3, c[0x0][0x198], RZ ;  /* 0x0000660003007a10 */ /* 0x000fe20007ffe0ff */
[----:B------:R-:W4:Y:S01]  /*2b3c0*/  LDL.LU R232, [R1+0x110] ;  /* 0x0001100001e87983 */ /* 0x000f220000300800 */
[----:B------:R-:W-:-:S03]  /*2b3d0*/  ISETP.LT.AND P4, PT, R223, c[0x0][0x178], !P3 ;  /* 0x00005e00df007a0c */ /* 0x000fc60005f81270 */
[----:B------:R-:W-:Y:S01]  /*2b3e0*/  IMAD.WIDE R132, R0, 0x4, R10 ;  /* 0x0000000400847825 */ /* 0x000fe200078e020a */
[----:B------:R-:W-:Y:S01]  /*2b3f0*/  ISETP.LT.AND P1, PT, R222, c[0x0][0x178], !P3 ;  /* 0x00005e00de007a0c */ /* 0x000fe20005f21270 */
[----:B------:R-:W4:Y:S01]  /*2b400*/  LDL.LU R228, [R1+0xe0] ;  /* 0x0000e00001e47983 */ /* 0x000f220000300800 */
[----:B------:R-:W-:Y:S02]  /*2b410*/  ISETP.LT.AND P5, PT, R221, c[0x0][0x178], !P3 ;  /* 0x00005e00dd007a0c */ /* 0x000fe40005fa1270 */
[----:B------:R-:W-:Y:S01]  /*2b420*/  IADD3 R216, R225, 0x6, RZ ;  /* 0x00000006e1d87810 */ /* 0x000fe20007ffe0ff */
[C---:B------:R-:W-:Y:S01]  /*2b430*/  IMAD.WIDE R134, R0.reuse, 0x4, R8 ;  /* 0x0000000400867825 */ /* 0x040fe200078e0208 */
[----:B------:R-:W-:Y:S02]  /*2b440*/  IADD3 R3, R0, c[0x0][0x198], RZ ;  /* 0x0000660000037a10 */ /* 0x000fe40007ffe0ff */
[----:B------:R-:W-:Y:S01]  /*2b450*/  ISETP.GE.AND P2, PT, R216, c[0x0][0x17c], PT ;  /* 0x00005f00d8007a0c */ /* 0x000fe20003f46270 */
[----:B------:R-:W-:Y:S01]  /*2b460*/  IMAD.WIDE R216, R0, 0x4, R4 ;  /* 0x0000000400d87825 */ /* 0x000fe200078e0204 */
[----:B------:R-:W-:Y:S01]  /*2b470*/  ISETP.LT.AND P3, PT, R223, c[0x0][0x178], !P0 ;  /* 0x00005e00df007a0c */ /* 0x000fe20004761270 */
[----:B--2---:R1:W-:Y:S01]  /*2b480*/  @P6 STG.E [R132.64], R219 ;  /* 0x000000db84006986 */ /* 0x0043e2000c101904 */
[----:B------:R-:W-:-:S03]  /*2b490*/  ISETP.LT.AND P6, PT, R224, c[0x0][0x178], !P0 ;  /* 0x00005e00e0007a0c */ /* 0x000fc600047c1270 */
[----:B------:R2:W-:Y:S01]  /*2b4a0*/  @P4 STG.E [R134.64], R235 ;  /* 0x000000eb86004986 */ /* 0x0005e2000c101904 */
[----:B-1----:R-:W-:-:S04]  /*2b4b0*/  IMAD.WIDE R132, R0, 0x4, R6 ;  /* 0x0000000400847825 */ /* 0x002fc800078e0206 */
[----:B--2---:R-:W-:Y:S01]  /*2b4c0*/  IMAD.WIDE R134, R3, 0x4, R10 ;  /* 0x0000000403867825 */ /* 0x004fe200078e020a */
[----:B------:R1:W-:Y:S04]  /*2b4d0*/  @P1 STG.E [R132.64], R234 ;  /* 0x000000ea84001986 */ /* 0x0003e8000c101904 */
[----:B------:R2:W-:Y:S01]  /*2b4e0*/  @P5 STG.E [R216.64], R229 ;  /* 0x000000e5d8005986 */ /* 0x0005e2000c101904 */
[----:B------:R-:W-:Y:S02]  /*2b4f0*/  ISETP.LT.AND P5, PT, R222, c[0x0][0x178], !P0 ;  /* 0x00005e00de007a0c */ /* 0x000fe400047a1270 */
[----:B------:R-:W-:Y:S01]  /*2b500*/  ISETP.LT.AND P0, PT, R221, c[0x0][0x178], !P0 ;  /* 0x00005e00dd007a0c */ /* 0x000fe20004701270 */
[----:B------:R3:W-:Y:S01]  /*2b510*/  @P6 STG.E [R134.64], R230 ;  /* 0x000000e686006986 */ /* 0x0007e2000c101904 */
[----:B-1----:R-:W-:-:S03]  /*2b520*/  IMAD.WIDE R132, R3, 0x4, R8 ;  /* 0x0000000403847825 */ /* 0x002fc600078e0208 */
[----:B--2---:R-:W2:Y:S04]  /*2b530*/  LDL.LU R229, [R1+0xb0] ;  /* 0x0000b00001e57983 */ /* 0x004ea80000300800 */
[----:B---3--:R-:W3:Y:S01]  /*2b540*/  LDL.LU R230, [R1+0x134] ;  /* 0x0001340001e67983 */ /* 0x008ee20000300800 */
[----:B------:R-:W-:-:S03]  /*2b550*/  IMAD.WIDE R134, R3, 0x4, R4 ;  /* 0x0000000403867825 */ /* 0x000fc600078e0204 */
[----:B------:R1:W-:Y:S02]  /*2b560*/  @P3 STG.E [R132.64], R231 ;  /* 0x000000e784003986 */ /* 0x0003e4000c101904 */
[----:B-1----:R-:W-:Y:S02]  /*2b570*/  IMAD.WIDE R132, R3, 0x4, R6 ;  /* 0x0000000403847825 */ /* 0x002fe400078e0206 */
[----:B------:R-:W3:Y:S04]  /*2b580*/  LDL.LU R231, [R1+0x114] ;  /* 0x0001140001e77983 */ /* 0x000ee80000300800 */
[----:B------:R1:W-:Y:S04]  /*2b590*/  @P5 STG.E [R132.64], R220 ;  /* 0x000000dc84005986 */ /* 0x0003e8000c101904 */
[----:B----4-:R4:W-:Y:S04]  /*2b5a0*/  @P0 STG.E [R134.64], R251 ;  /* 0x000000fb86000986 */ /* 0x0109e8000c101904 */
[----:B-1----:R-:W3:Y:S04]  /*2b5b0*/  LDL.LU R220, [R1+0xe4] ;  /* 0x0000e40001dc7983 */ /* 0x002ee80000300800 */
[----:B----4-:R-:W4:Y:S01]  /*2b5c0*/  LDL.LU R251, [R1+0xb4] ;  /* 0x0000b40001fb7983 */ /* 0x010f220000300800 */
[----:B------:R-:W-:-:S02]  /*2b5d0*/  ISETP.LT.AND P1, PT, R224, c[0x0][0x178], !P2 ;  /* 0x00005e00e0007a0c */ /* 0x000fc40005721270 */
[----:B------:R-:W-:Y:S01]  /*2b5e0*/  IADD3 R216, R225, 0x7, RZ ;  /* 0x00000007e1d87810 */ /* 0x000fe20007ffe0ff */
[----:B------:R-:W4:Y:S01]  /*2b5f0*/  LDL.LU R235, [R1+0x88] ;  /* 0x0000880001eb7983 */ /* 0x000f220000300800 */
[----:B------:R-:W-:Y:S02]  /*2b600*/  ISETP.LT.AND P3, PT, R223, c[0x0][0x178], !P2 ;  /* 0x00005e00df007a0c */ /* 0x000fe40005761270 */
[----:B------:R-:W-:Y:S02]  /*2b610*/  IADD3 R0, R3, c[0x0][0x198], RZ ;  /* 0x0000660003007a10 */ /* 0x000fe40007ffe0ff */
[----:B------:R-:W-:Y:S02]  /*2b620*/  ISETP.LT.AND P6, PT, R222, c[0x0][0x178], !P2 ;  /* 0x00005e00de007a0c */ /* 0x000fe400057c1270 */
[----:B------:R-:W-:Y:S02]  /*2b630*/  ISETP.GE.AND P4, PT, R216, c[0x0][0x17c], PT ;  /* 0x00005f00d8007a0c */ /* 0x000fe40003f86270 */
[----:B------:R-:W-:Y:S01]  /*2b640*/  ISETP.LT.AND P2, PT, R221, c[0x0][0x178], !P2 ;  /* 0x00005e00dd007a0c */ /* 0x000fe20005741270 */
[----:B------:R-:W-:Y:S01]  /*2b650*/  IMAD.WIDE R132, R0, 0x4, R10 ;  /* 0x0000000400847825 */ /* 0x000fe200078e020a */
[----:B------:R-:W-:-:S02]  /*2b660*/  IADD3 R217, R225, 0x8, RZ ;  /* 0x00000008e1d97810 */ /* 0x000fc40007ffe0ff */
[----:B------:R-:W-:Y:S01]  /*2b670*/  ISETP.LT.AND P0, PT, R224, c[0x0][0x178], !P4 ;  /* 0x00005e00e0007a0c */ /* 0x000fe20006701270 */
[C---:B------:R-:W-:Y:S01]  /*2b680*/  IMAD.WIDE R134, R0.reuse, 0x4, R8 ;  /* 0x0000000400867825 */ /* 0x040fe200078e0208 */
[----:B------:R-:W-:Y:S01]  /*2b690*/  ISETP.GE.AND P5, PT, R217, c[0x0][0x17c], PT ;  /* 0x00005f00d9007a0c */ /* 0x000fe20003fa6270 */
[----:B------:R1:W-:Y:S01]  /*2b6a0*/  @P1 STG.E [R132.64], R233 ;  /* 0x000000e984001986 */ /* 0x0003e2000c101904 */
[C---:B------:R-:W-:Y:S01]  /*2b6b0*/  IADD3 R3, R0.reuse, c[0x0][0x198], RZ ;  /* 0x0000660000037a10 */ /* 0x040fe20007ffe0ff */
[C---:B------:R-:W-:Y:S01]  /*2b6c0*/  IMAD.WIDE R216, R0.reuse, 0x4, R6 ;  /* 0x0000000400d87825 */ /* 0x040fe200078e0206 */
[----:B------:R-:W-:Y:S01]  /*2b6d0*/  ISETP.LT.AND P1, PT, R223, c[0x0][0x178], !P4 ;  /* 0x00005e00df007a0c */ /* 0x000fe20006721270 */
[----:B------:R1:W-:Y:S04]  /*2b6e0*/  @P3 STG.E [R134.64], R232 ;  /* 0x000000e886003986 */ /* 0x0003e8000c101904 */
[----:B------:R1:W-:Y:S02]  /*2b6f0*/  @P6 STG.E [R216.64], R228 ;  /* 0x000000e4d8006986 */ /* 0x0003e4000c101904 */
[----:B-1----:R-:W-:-:S02]  /*2b700*/  IMAD.WIDE R132, R0, 0x4, R4 ;  /* 0x0000000400847825 */ /* 0x002fc400078e0204 */
[----:B------:R-:W4:Y:S02]  /*2b710*/  LDL.LU R232, [R1+0x68] ;  /* 0x0000680001e87983 */ /* 0x000f240000300800 */
[----:B------:R-:W-:Y:S01]  /*2b720*/  IMAD.WIDE R134, R3, 0x4, R10 ;  /* 0x0000000403867825 */ /* 0x000fe200078e020a */
[----:B------:R-:W-:Y:S01]  /*2b730*/  ISETP.LT.AND P6, PT, R222, c[0x0][0x178], !P4 ;  /* 0x00005e00de007a0c */ /* 0x000fe200067c1270 */
[----:B------:R-:W4:Y:S01]  /*2b740*/  LDL.LU R228, [R1+0x38] ;  /* 0x0000380001e47983 */ /* 0x000f220000300800 */
[----:B------:R-:W-:Y:S02]  /*2b750*/  ISETP.LT.AND P4, PT, R221, c[0x0][0x178], !P4 ;  /* 0x00005e00dd007a0c */ /* 0x000fe40006781270 */
[----:B------:R-:W-:-:S04]  /*2b760*/  IADD3 R216, R225, 0x9, RZ ;  /* 0x00000009e1d87810 */ /* 0x000fc80007ffe0ff */
[----:B------:R-:W-:Y:S01]  /*2b770*/  ISETP.GE.AND P3, PT, R216, c[0x0][0x17c], PT ;  /* 0x00005f00d8007a0c */ /* 0x000fe20003f66270 */
[C---:B------:R-:W-:Y:S01]  /*2b780*/  IMAD.WIDE R216, R3.reuse, 0x4, R4 ;  /* 0x0000000403d87825 */ /* 0x040fe200078e0204 */
[----:B--2---:R1:W-:Y:S04]  /*2b790*/  @P2 STG.E [R132.64], R229 ;  /* 0x000000e584002986 */ /* 0x0043e8000c101904 */
[----:B---3--:R2:W-:Y:S04]  /*2b7a0*/  @P0 STG.E [R134.64], R230 ;  /* 0x000000e686000986 */ /* 0x0085e8000c101904 */
[----:B-1----:R-:W3:Y:S01]  /*2b7b0*/  LDL.LU R229, [R1+0x28] ;  /* 0x0000280001e57983 */ /* 0x002ee20000300800 */
[----:B------:R-:W-:-:S03]  /*2b7c0*/  IMAD.WIDE R132, R3, 0x4, R8 ;  /* 0x0000000403847825 */ /* 0x000fc600078e0208 */
[----:B--2---:R-:W2:Y:S01]  /*2b7d0*/  LDL.LU R230, [R1+0x8c] ;  /* 0x00008c0001e67983 */ /* 0x004ea20000300800 */
[----:B------:R-:W-:-:S03]  /*2b7e0*/  IMAD.WIDE R134, R3, 0x4, R6 ;  /* 0x0000000403867825 */ /* 0x000fc600078e0206 */
[----:B------:R1:W-:Y:S04]  /*2b7f0*/  @P1 STG.E [R132.64], R231 ;  /* 0x000000e784001986 */ /* 0x0003e8000c101904 */
[----:B-1----:R-:W2:Y:S04]  /*2b800*/  LDL.LU R231, [R1+0x6c] ;  /* 0x00006c0001e77983 */ /* 0x002ea80000300800 */
[----:B------:R-:W-:Y:S04]  /*2b810*/  @P6 STG.E [R134.64], R220 ;  /* 0x000000dc86006986 */ /* 0x000fe8000c101904 */
[----:B----4-:R1:W-:Y:S04]  /*2b820*/  @P4 STG.E [R216.64], R251 ;  /* 0x000000fbd8004986 */ /* 0x0103e8000c101904 */
[----:B------:R-:W4:Y:S04]  /*2b830*/  LDL.LU R234, [R1+0x3c] ;  /* 0x00003c0001ea7983 */ /* 0x000f280000300800 */
[----:B-1----:R-:W4:Y:S01]  /*2b840*/  LDL.LU R251, [R1+0x2c] ;  /* 0x00002c0001fb7983 */ /* 0x002f220000300800 */
[----:B------:R-:W-:-:S02]  /*2b850*/  IADD3 R0, R225, 0xa, RZ ;  /* 0x0000000ae1007810 */ /* 0x000fc40007ffe0ff */
[----:B------:R-:W-:Y:S01]  /*2b860*/  ISETP.LT.AND P0, PT, R224, c[0x0][0x178], !P5 ;  /* 0x00005e00e0007a0c */ /* 0x000fe20006f01270 */
[----:B------:R-:W4:Y:S01]  /*2b870*/  LDL.LU R233, [R1+0xc8] ;  /* 0x0000c80001e97983 */ /* 0x000f220000300800 */
[----:B------:R-:W-:Y:S02]  /*2b880*/  ISETP.GE.AND P2, PT, R0, c[0x0][0x17c], PT ;  /* 0x00005f0000007a0c */ /* 0x000fe40003f46270 */
[----:B------:R-:W-:Y:S01]  /*2b890*/  IADD3 R0, R3, c[0x0][0x198], RZ ;  /* 0x0000660003007a10 */ /* 0x000fe20007ffe0ff */
[----:B------:R-:W4:Y:S01]  /*2b8a0*/  LDL.LU R220, [R1+0x98] ;  /* 0x0000980001dc7983 */ /* 0x000f220000300800 */
[----:B------:R-:W-:Y:S02]  /*2b8b0*/  ISETP.LT.AND P1, PT, R223, c[0x0][0x178], !P5 ;  /* 0x00005e00df007a0c */ /* 0x000fe40006f21270 */
[----:B------:R-:W-:Y:S01]  /*2b8c0*/  ISETP.LT.AND P6, PT, R222, c[0x0][0x178], !P5 ;  /* 0x00005e00de007a0c */ /* 0x000fe20006fc1270 */
[----:B------:R-:W-:Y:S01]  /*2b8d0*/  IMAD.WIDE R132, R0, 0x4, R10 ;  /* 0x0000000400847825 */ /* 0x000fe200078e020a */
[----:B------:R-:W-:-:S02]  /*2b8e0*/  ISETP.LT.AND P5, PT, R221, c[0x0][0x178], !P5 ;  /* 0x00005e00dd007a0c */ /* 0x000fc40006fa1270 */
[----:B------:R-:W-:Y:S01]  /*2b8f0*/  IADD3 R3, R225, 0xb, RZ ;  /* 0x0000000be1037810 */ /* 0x000fe20007ffe0ff */
[----:B------:R-:W-:Y:S01]  /*2b900*/  IMAD.WIDE R134, R0, 0x4, R8 ;  /* 0x0000000400867825 */ /* 0x000fe200078e0208 */
[----:B------:R-:W-:Y:S01]  /*2b910*/  ISETP.LT.AND P4, PT, R224, c[0x0][0x178], !P3 ;  /* 0x00005e00e0007a0c */ /* 0x000fe20005f81270 */
[----:B------:R1:W-:Y:S01]  /*2b920*/  @P0 STG.E [R132.64], R235 ;  /* 0x000000eb84000986 */ /* 0x0003e2000c101904 */
[----:B------:R-:W-:Y:S02]  /*2b930*/  ISETP.GE.AND P0, PT, R3, c[0x0][0x17c], PT ;  /* 0x00005f0003007a0c */ /* 0x000fe40003f06270 */
[C---:B------:R-:W-:Y:S01]  /*2b940*/  IADD3 R3, R0.reuse, c[0x0][0x198], RZ ;  /* 0x0000660000037a10 */ /* 0x040fe20007ffe0ff */
[C---:B------:R-:W-:Y:S01]  /*2b950*/  IMAD.WIDE R216, R0.reuse, 0x4, R4 ;  /* 0x0000000400d87825 */ /* 0x040fe200078e0204 */
[----:B------:R1:W-:Y:S01]  /*2b960*/  @P1 STG.E [R134.64], R232 ;  /* 0x000000e886001986 */ /* 0x0003e2000c101904 */
[----:B------:R-:W-:Y:S02]  /*2b970*/  ISETP.LT.AND P1, PT, R223, c[0x0][0x178], !P3 ;  /* 0x00005e00df007a0c */ /* 0x000fe40005f21270 */
[----:B-1----:R-:W-:-:S05]  /*2b980*/  IMAD.WIDE R132, R0, 0x4, R6 ;  /* 0x0000000400847825 */ /* 0x002fca00078e0206 */
[----:B------:R1:W-:Y:S01]  /*2b990*/  @P6 STG.E [R132.64], R228 ;  /* 0x000000e484006986 */ /* 0x0003e2000c101904 */
[----:B------:R-:W-:-:S03]  /*2b9a0*/  IMAD.WIDE R134, R3, 0x4, R10 ;  /* 0x0000000403867825 */ /* 0x000fc600078e020a */
[----:B------:R-:W4:Y:S04]  /*2b9b0*/  LDL.LU R232, [R1+0x58] ;  /* 0x0000580001e87983 */ /* 0x000f280000300800 */
[----:B-1----:R-:W4:Y:S01]  /*2b9c0*/  LDL.LU R228, [R1+0x48] ;  /* 0x0000480001e47983 */ /* 0x002f220000300800 */
[----:B------:R-:W-:-:S03]  /*2b9d0*/  IMAD.WIDE R132, R3, 0x4, R6 ;  /* 0x0000000403847825 */ /* 0x000fc600078e0206 */
[----:B---3--:R1:W-:Y:S01]  /*2b9e0*/  @P5 STG.E [R216.64], R229 ;  /* 0x000000e5d8005986 */ /* 0x0083e2000c101904 */
[----:B------:R-:W-:Y:S02]  /*2b9f0*/  ISETP.LT.AND P5, PT, R222, c[0x0][0x178], !P3 ;  /* 0x00005e00de007a0c */ /* 0x000fe40005fa1270 */
[----:B------:R-:W-:Y:S01]  /*2ba00*/  ISETP.LT.AND P3, PT, R221, c[0x0][0x178], !P3 ;  /* 0x00005e00dd007a0c */ /* 0x000fe20005f61270 */
[----:B--2---:R2:W-:Y:S04]  /*2ba10*/  @P4 STG.E [R134.64], R230 ;  /* 0x000000e686004986 */ /* 0x0045e8000c101904 */
[----:B-1----:R-:W3:Y:S01]  /*2ba20*/  LDL.LU R229, [R1+0xcc] ;  /* 0x0000cc0001e57983 */ /* 0x002ee20000300800 */
[----:B--2---:R-:W-:-:S03]  /*2ba30*/  IMAD.WIDE R134, R3, 0x4, R8 ;  /* 0x0000000403867825 */ /* 0x004fc600078e0208 */
[----:B------:R-:W2:Y:S01]  /*2ba40*/  LDL.LU R230, [R1+0x9c] ;  /* 0x00009c0001e67983 */ /* 0x000ea20000300800 */
[----:B------:R-:W-:-:S03]  /*2ba50*/  IMAD.WIDE R216, R3, 0x4, R4 ;  /* 0x0000000403d87825 */ /* 0x000fc600078e0204 */
[----:B------:R1:W-:Y:S04]  /*2ba60*/  @P1 STG.E [R134.64], R231 ;  /* 0x000000e786001986 */ /* 0x0003e8000c101904 */
[----:B-1----:R-:W2:Y:S04]  /*2ba70*/  LDL.LU R231, [R1+0x5c] ;  /* 0x00005c0001e77983 */ /* 0x002ea80000300800 */
[----:B----4-:R-:W-:Y:S04]  /*2ba80*/  @P5 STG.E [R132.64], R234 ;  /* 0x000000ea84005986 */ /* 0x010fe8000c101904 */
[----:B------:R1:W-:Y:S04]  /*2ba90*/  @P3 STG.E [R216.64], R251 ;  /* 0x000000fbd8003986 */ /* 0x0003e8000c101904 */
[----:B-1----:R-:W4:Y:S01]  /*2baa0*/  LDL.LU R251, [R1+0x4c] ;  /* 0x00004c0001fb7983 */ /* 0x002f220000300800 */
[----:B------:R-:W-:-:S02]  /*2bab0*/  ISETP.LT.AND P6, PT, R224, c[0x0][0x178], !P2 ;  /* 0x00005e00e0007a0c */ /* 0x000fc400057c1270 */
[----:B------:R-:W-:Y:S01]  /*2bac0*/  ISETP.LT.AND P4, PT, R223, c[0x0][0x178], !P2 ;  /* 0x00005e00df007a0c */ /* 0x000fe20005781270 */
[----:B------:R-:W4:Y:S01]  /*2bad0*/  LDL.LU R234, [R1+0xdc] ;  /* 0x0000dc0001ea7983 */ /* 0x000f220000300800 */
[----:B------:R-:W-:Y:S02]  /*2bae0*/  IADD3 R0, R3, c[0x0][0x198], RZ ;  /* 0x0000660003007a10 */ /* 0x000fe40007ffe0ff */
[----:B------:R-:W-:-:S03]  /*2baf0*/  ISETP.LT.AND P3, PT, R222, c[0x0][0x178], !P2 ;  /* 0x00005e00de007a0c */ /* 0x000fc60005761270 */
[----:B------:R-:W-:Y:S01]  /*2bb00*/  IMAD.WIDE R134, R0, 0x4, R10 ;  /* 0x0000000400867825 */ /* 0x000fe200078e020a */
[----:B------:R-:W-:-:S03]  /*2bb10*/  ISETP.LT.AND P2, PT, R221, c[0x0][0x178], !P2 ;  /* 0x00005e00dd007a0c */ /* 0x000fc60005741270 */
[----:B------:R-:W-:Y:S01]  /*2bb20*/  IMAD.WIDE R132, R0, 0x4, R8 ;  /* 0x0000000400847825 */ /* 0x000fe200078e0208 */
[----:B------:R1:W-:Y:S01]  /*2bb30*/  @P6 STG.E [R134.64], R233 ;  /* 0x000000e986006986 */ /* 0x0003e2000c101904 */
[----:B------:R-:W-:Y:S02]  /*2bb40*/  ISETP.LT.AND P6, PT, R224, c[0x0][0x178], !P0 ;  /* 0x00005e00e0007a0c */ /* 0x000fe400047c1270 */
[----:B------:R-:W-:Y:S01]  /*2bb50*/  ISETP.LT.AND P5, PT, R223, c[0x0][0x178], !P0 ;  /* 0x00005e00df007a0c */ /* 0x000fe200047a1270 */
[----:B------:R1:W-:Y:S01]  /*2bb60*/  @P4 STG.E [R132.64], R220 ;  /* 0x000000dc84004986 */ /* 0x0003e2000c101904 */
[----:B------:R-:W-:Y:S02]  /*2bb70*/  ISETP.LT.AND P4, PT, R222, c[0x0][0x178], !P0 ;  /* 0x00005e00de007a0c */ /* 0x000fe40004781270 */
[----:B------:R-:W-:Y:S02]  /*2bb80*/  IADD3 R3, R0, c[0x0][0x198], RZ ;  /* 0x0000660000037a10 */ /* 0x000fe40007ffe0ff */
[----:B------:R-:W-:-:S02]  /*2bb90*/  IADD3 R218, R225, 0xc, RZ ;  /* 0x0000000ce1da7810 */ /* 0x000fc40007ffe0ff */
[----:B------:R-:W-:Y:S01]  /*2bba0*/  ISETP.LT.AND P0, PT, R221, c[0x0][0x178], !P0 ;  /* 0x00005e00dd007a0c */ /* 0x000fe20004701270 */
[----:B-1----:R-:W-:-:S04]  /*2bbb0*/  IMAD.WIDE R134, R0, 0x4, R4 ;  /* 0x0000000400867825 */ /* 0x002fc800078e0204 */
[----:B------:R-:W-:Y:S01]  /*2bbc0*/  IMAD.WIDE R132, R0, 0x4, R6 ;  /* 0x0000000400847825 */ /* 0x000fe200078e0206 */
[----:B------:R-:W-:-:S03]  /*2bbd0*/  ISETP.GE.AND P1, PT, R218, c[0x0][0x17c], PT ;  /* 0x00005f00da007a0c */ /* 0x000fc60003f26270 */
[----:B------:R-:W-:Y:S01]  /*2bbe0*/  IMAD.WIDE R216, R3, 0x4, R10 ;  /* 0x0000000403d87825 */ /* 0x000fe200078e020a */
[----:B------:R1:W-:Y:S01]  /*2bbf0*/  @P3 STG.E [R132.64], R232 ;  /* 0x000000e884003986 */ /* 0x0003e2000c101904 */
[----:B------:R-:W-:Y:S02]  /*2bc00*/  IADD3 R220, R225, 0xd, RZ ;  /* 0x0000000de1dc7810 */ /* 0x000fe40007ffe0ff */
[----:B------:R-:W-:Y:S01]  /*2bc10*/  IMAD.WIDE R218, R3, 0x4, R8 ;  /* 0x0000000403da7825 */ /* 0x000fe200078e0208 */
[----:B------:R-:W-:Y:S01]  /*2bc20*/  @P2 STG.E [R134.64], R228 ;  /* 0x000000e486002986 */ /* 0x000fe2000c101904 */
[----:B------:R-:W-:Y:S02]  /*2bc30*/  ISETP.GE.AND P3, PT, R220, c[0x0][0x17c], PT ;  /* 0x00005f00dc007a0c */ /* 0x000fe40003f66270 */
[----:B------:R-:W-:Y:S01]  /*2bc40*/  IADD3 R220, R225, 0xe, RZ ;  /* 0x0000000ee1dc7810 */ /* 0x000fe20007ffe0ff */
[----:B-1----:R-:W-:Y:S01]  /*2bc50*/  IMAD.WIDE R132, R3, 0x4, R6 ;  /* 0x0000000403847825 */ /* 0x002fe200078e0206 */
[----:B------:R-:W-:-:S02]  /*2bc60*/  ISETP.LT.AND P2, PT, R222, c[0x0][0x178], !P1 ;  /* 0x00005e00de007a0c */ /* 0x000fc40004f41270 */
[----:B------:R-:W-:Y:S01]  /*2bc70*/  IADD3 R0, R3, c[0x0][0x198], RZ ;  /* 0x0000660003007a10 */ /* 0x000fe20007ffe0ff */
[----:B---3--:R1:W-:Y:S04]  /*2bc80*/  @P6 STG.E [R216.64], R229 ;  /* 0x000000e5d8006986 */ /* 0x0083e8000c101904 */
[----:B--2---:R2:W-:Y:S01]  /*2bc90*/  @P5 STG.E [R218.64], R230 ;  /* 0x000000e6da005986 */ /* 0x0045e2000c101904 */
[----:B------:R-:W-:Y:S02]  /*2bca0*/  ISETP.LT.AND P6, PT, R224, c[0x0][0x178], !P1 ;  /* 0x00005e00e0007a0c */ /* 0x000fe40004fc1270 */
[----:B------:R-:W-:Y:S01]  /*2bcb0*/  ISETP.LT.AND P5, PT, R223, c[0x0][0x178], !P1 ;  /* 0x00005e00df007a0c */ /* 0x000fe20004fa1270 */
[----:B-1----:R-:W3:Y:S04]  /*2bcc0*/  LDL.LU R229, [R1+0xac] ;  /* 0x0000ac0001e57983 */ /* 0x002ee80000300800 */
[----:B--2---:R-:W2:Y:S04]  /*2bcd0*/  LDL.LU R230, [R1+0x7c] ;  /* 0x00007c0001e67983 */ /* 0x004ea80000300800 */
[----:B------:R1:W-:Y:S01]  /*2bce0*/  @P4 STG.E [R132.64], R231 ;  /* 0x000000e784004986 */ /* 0x0003e2000c101904 */
[----:B------:R-:W-:-:S02]  /*2bcf0*/  ISETP.LT.AND P4, PT, R221, c[0x0][0x178], !P1 ;  /* 0x00005e00dd007a0c */ /* 0x000fc40004f81270 */
[----:B------:R-:W-:Y:S01]  /*2bd00*/  ISETP.GE.AND P1, PT, R220, c[0x0][0x17c], PT ;  /* 0x00005f00dc007a0c */ /* 0x000fe20003f26270 */
[----:B-1----:R-:W-:Y:S02]  /*2bd10*/  IMAD.WIDE R132, R3, 0x4, R4 ;  /* 0x0000000403847825 */ /* 0x002fe400078e0204 */
[----:B------:R-:W2:Y:S04]  /*2bd20*/  LDL.LU R3, [R1+0xa8] ;  /* 0x0000a80001037983 */ /* 0x000ea80000300800 */
[----:B------:R-:W2:Y:S04]  /*2bd30*/  LDL.LU R220, [R1+0x12c] ;  /* 0x00012c0001dc7983 */ /* 0x000ea80000300800 */
[----:B----4-:R1:W-:Y:S04]  /*2bd40*/  @P0 STG.E [R132.64], R251 ;  /* 0x000000fb84000986 */ /* 0x0103e8000c101904 */
[----:B-1----:R-:W4:Y:S04]  /*2bd50*/  LDL.LU R132, [R1+0x128] ;  /* 0x0001280001847983 */ /* 0x002f280000300800 */
[----:B------:R-:W2:Y:S01]  /*2bd60*/  LDL.LU R133, [R1+0xd8] ;  /* 0x0000d80001857983 */ /* 0x000ea20000300800 */
[----:B------:R-:W-:-:S03]  /*2bd70*/  IMAD.WIDE R134, R0, 0x4, R10 ;  /* 0x0000000400867825 */ /* 0x000fc600078e020a */
[----:B------:R-:W2:Y:S04]  /*2bd80*/  LDL.LU R235, [R1+0x138] ;  /* 0x0001380001eb7983 */ /* 0x000ea80000300800 */
[----:B------:R-:W2:Y:S04]  /*2bd90*/  LDL.LU R233, [R1+0x118] ;  /* 0x0001180001e97983 */ /* 0x000ea80000300800 */
[----:B------:R-:W2:Y:S04]  /*2bda0*/  LDL.LU R232, [R1+0xe8] ;  /* 0x0000e80001e87983 */ /* 0x000ea80000300800 */
[----:B------:R-:W3:Y:S04]  /*2bdb0*/  LDL.LU R228, [R1+0xb8] ;  /* 0x0000b80001e47983 */ /* 0x000ee80000300800 */
[----:B------:R-:W3:Y:S04]  /*2bdc0*/  LDL.LU R231, [R1+0x13c] ;  /* 0x00013c0001e77983 */ /* 0x000ee80000300800 */
[----:B------:R-:W3:Y:S04]  /*2bdd0*/  LDL.LU R251, [R1+0x11c] ;  /* 0x00011c0001fb7983 */ /* 0x000ee80000300800 */
[----:B----4-:R1:W-:Y:S04]  /*2bde0*/  @P6 STG.E [R134.64], R132 ;  /* 0x0000008486006986 */ /* 0x0103e8000c101904 */
[----:B-1----:R-:W4:Y:S01]  /*2bdf0*/  LDL.LU R135, [R1+0x78] ;  /* 0x0000780001877983 */ /* 0x002f220000300800 */
[----:B------:R-:W-:-:S04]  /*2be00*/  IMAD.WIDE R216, R0, 0x4, R8 ;  /* 0x0000000400d87825 */ /* 0x000fc800078e0208 */
[----:B------:R-:W-:Y:S01]  /*2be10*/  IMAD.WIDE R218, R0, 0x4, R6 ;  /* 0x0000000400da7825 */ /* 0x000fe200078e0206 */
[----:B--2---:R1:W-:Y:S01]  /*2be20*/  @P5 STG.E [R216.64], R133 ;  /* 0x00000085d8005986 */ /* 0x0043e2000c101904 */
[----:B------:R-:W-:Y:S02]  /*2be30*/  ISETP.LT.AND P5, PT, R224, c[0x0][0x178], !P3 ;  /* 0x00005e00e0007a0c */ /* 0x000fe40005fa1270 */
[----:B------:R-:W-:Y:S01]  /*2be40*/  ISETP.LT.AND P0, PT, R223, c[0x0][0x178], !P3 ;  /* 0x00005e00df007a0c */ /* 0x000fe20005f01270 */
[----:B------:R2:W-:Y:S01]  /*2be50*/  @P2 STG.E [R218.64], R3 ;  /* 0x00000003da002986 */ /* 0x0005e2000c101904 */
[----:B------:R-:W-:Y:S02]  /*2be60*/  ISETP.LT.AND P6, PT, R222, c[0x0][0x178], !P3 ;  /* 0x00005e00de007a0c */ /* 0x000fe40005fc1270 */
[----:B------:R-:W-:Y:S01]  /*2be70*/  IADD3 R134, R225, 0xf, RZ ;  /* 0x0000000fe1867810 */ /* 0x000fe20007ffe0ff */
[C---:B-1----:R-:W-:Y:S01]  /*2be80*/  IMAD.WIDE R132, R0.reuse, 0x4, R4 ;  /* 0x0000000400847825 */ /* 0x042fe200078e0204 */
[----:B--2---:R-:W-:-:S02]  /*2be90*/  IADD3 R3, R0, c[0x0][0x198], RZ ;  /* 0x0000660000037a10 */ /* 0x004fc40007ffe0ff */
[----:B------:R-:W-:Y:S02]  /*2bea0*/  ISETP.LT.AND P3, PT, R221, c[0x0][0x178], !P3 ;  /* 0x00005e00dd007a0c */ /* 0x000fe40005f61270 */
[----:B------:R-:W-:Y:S01]  /*2beb0*/  ISETP.GE.AND P2, PT, R134, c[0x0][0x17c], PT ;  /* 0x00005f0086007a0c */ /* 0x000fe20003f46270 */
[----:B------:R-:W-:-:S04]  /*2bec0*/  IMAD.WIDE R218, R3, 0x4, R10 ;  /* 0x0000000403da7825 */ /* 0x000fc800078e020a */
[C---:B------:R-:W-:Y:S01]  /*2bed0*/  IMAD.WIDE R216, R3.reuse, 0x4, R8 ;  /* 0x0000000403d87825 */ /* 0x040fe200078e0208 */
[C---:B------:R-:W-:Y:S01]  /*2bee0*/  IADD3 R0, R3.reuse, c[0x0][0x198], RZ ;  /* 0x0000660003007a10 */ /* 0x040fe20007ffe0ff */
[----:B----4-:R1:W-:Y:S04]  /*2bef0*/  @P4 STG.E [R132.64], R135 ;  /* 0x0000008784004986 */ /* 0x0103e8000c101904 */
[----:B------:R-:W-:Y:S04]  /*2bf00*/  @P5 STG.E [R218.64], R220 ;  /* 0x000000dcda005986 */ /* 0x000fe8000c101904 */
[----:B------:R-:W-:Y:S01]  /*2bf10*/  @P0 STG.E [R216.64], R234 ;  /* 0x000000ead8000986 */ /* 0x000fe2000c101904 */
[----:B-1----:R-:W-:-:S05]  /*2bf20*/  IMAD.WIDE R134, R3, 0x4, R6 ;  /* 0x0000000403867825 */ /* 0x002fca00078e0206 */
[----:B---3--:R1:W-:Y:S01]  /*2bf30*/  @P6 STG.E [R134.64], R229 ;  /* 0x000000e586006986 */ /* 0x0083e2000c101904 */
[----:B------:R-:W-:-:S05]  /*2bf40*/  IMAD.WIDE R132, R3, 0x4, R4 ;  /* 0x0000000403847825 */ /* 0x000fca00078e0204 */
[----:B------:R2:W-:Y:S04]  /*2bf50*/  @P3 STG.E [R132.64], R230 ;  /* 0x000000e684003986 */ /* 0x0005e8000c101904 */
[----:B-1----:R-:W3:Y:S04]  /*2bf60*/  LDL.LU R229, [R1+0xec] ;  /* 0x0000ec0001e57983 */ /* 0x002ee80000300800 */
[----:B--2---:R-:W2:Y:S01]  /*2bf70*/  LDL.LU R230, [R1+0xbc] ;  /* 0x0000bc0001e67983 */ /* 0x004ea20000300800 */
[----:B------:R-:W-:Y:S01]  /*2bf80*/  ISETP.LT.AND P4, PT, R224, c[0x0][0x178], !P1 ;  /* 0x00005e00e0007a0c */ /* 0x000fe20004f81270 */
[C---:B------:R-:W-:Y:S01]  /*2bf90*/  IMAD.WIDE R218, R0.reuse, 0x4, R10 ;  /* 0x0000000400da7825 */ /* 0x040fe200078e020a */
[----:B------:R-:W-:Y:S01]  /*2bfa0*/  ISETP.LT.AND P3, PT, R223, c[0x0][0x178], !P1 ;  /* 0x00005e00df007a0c */ /* 0x000fe20004f61270 */
[----:B------:R-:W4:Y:S01]  /*2bfb0*/  LDL.LU R234, [R1+0x1c0] ;  /* 0x0001c00001ea7983 */ /* 0x000f220000300800 */
[----:B------:R-:W-:Y:S01]  /*2bfc0*/  IADD3 R132, R225, 0x10, RZ ;  /* 0x00000010e1847810 */ /* 0x000fe20007ffe0ff */
[----:B------:R-:W-:Y:S01]  /*2bfd0*/  IMAD.WIDE R134, R0, 0x4, R8 ;  /* 0x0000000400867825 */ /* 0x000fe200078e0208 */
[----:B------:R-:W-:-:S07]  /*2bfe0*/  ISETP.LT.AND P0, PT, R221, c[0x0][0x178], !P1 ;  /* 0x00005e00dd007a0c */ /* 0x000fce0004f01270 */
[----:B------:R-:W-:Y:S01]  /*2bff0*/  @P4 STG.E [R218.64], R235 ;  /* 0x000000ebda004986 */ /* 0x000fe2000c101904 */
[----:B------:R-:W-:Y:S02]  /*2c000*/  ISETP.LT.AND P4, PT, R222, c[0x0][0x178], !P1 ;  /* 0x00005e00de007a0c */ /* 0x000fe40004f81270 */
[----:B------:R-:W-:Y:S01]  /*2c010*/  ISETP.GE.AND P1, PT, R132, c[0x0][0x17c], PT ;  /* 0x00005f0084007a0c */ /* 0x000fe20003f26270 */
[----:B------:R-:W-:Y:S01]  /*2c020*/  IMAD.WIDE R132, R0, 0x4, R6 ;  /* 0x0000000400847825 */ /* 0x000fe200078e0206 */
[----:B------:R-:W-:Y:S01]  /*2c030*/  ISETP.LT.AND P6, PT, R224, c[0x0][0x178], !P2 ;  /* 0x00005e00e0007a0c */ /* 0x000fe200057c1270 */
[----:B------:R1:W-:Y:S01]  /*2c040*/  @P3 STG.E [R134.64], R233 ;  /* 0x000000e986003986 */ /* 0x0003e2000c101904 */
[----:B------:R-:W-:Y:S02]  /*2c050*/  IADD3 R3, R0, c[0x0][0x198], RZ ;  /* 0x0000660000037a10 */ /* 0x000fe40007ffe0ff */
[----:B------:R-:W-:-:S05]  /*2c060*/  ISETP.LT.AND P5, PT, R223, c[0x0][0x178], !P2 ;  /* 0x00005e00df007a0c */ /* 0x000fca00057a1270 */
[----:B------:R1:W-:Y:S04]  /*2c070*/  @P4 STG.E [R132.64], R232 ;  /* 0x000000e884004986 */ /* 0x0003e8000c101904 */
[----:B-1----:R-:W4:Y:S01]  /*2c080*/  LDL.LU R233, [R1+0x180] ;  /* 0x0001800001e97983 */ /* 0x002f220000300800 */
[----:B------:R-:W-:Y:S01]  /*2c090*/  ISETP.LT.AND P3, PT, R222, c[0x0][0x178], !P2 ;  /* 0x00005e00de007a0c */ /* 0x000fe20005761270 */
[----:B------:R-:W-:Y:S02]  /*2c0a0*/  IMAD.WIDE R216, R0, 0x4, R4 ;  /* 0x0000000400d87825 */ /* 0x000fe400078e0204 */
[----:B------:R-:W4:Y:S02]  /*2c0b0*/  LDL.LU R232, [R1+0x150] ;  /* 0x0001500001e87983 */ /* 0x000f240000300800 */
[----:B------:R-:W-:Y:S01]  /*2c0c0*/  IMAD.WIDE R218, R3, 0x4, R10 ;  /* 0x0000000403da7825 */ /* 0x000fe200078e020a */
[----:B------:R-:W-:Y:S01]  /*2c0d0*/  ISETP.LT.AND P2, PT, R221, c[0x0][0x178], !P2 ;  /* 0x00005e00dd007a0c */ /* 0x000fe20005741270 */
[----:B------:R1:W-:Y:S02]  /*2c0e0*/  @P0 STG.E [R216.64], R228 ;  /* 0x000000e4d8000986 */ /* 0x0003e4000c101904 */
[----:B------:R-:W-:-:S02]  /*2c0f0*/  IMAD.WIDE R134, R3, 0x4, R8 ;  /* 0x0000000403867825 */ /* 0x000fc400078e0208 */
[----:B------:R1:W-:Y:S02]  /*2c100*/  @P6 STG.E [R218.64], R231 ;  /* 0x000000e7da006986 */ /* 0x0003e4000c101904 */
[C---:B------:R-:W-:Y:S02]  /*2c110*/  IMAD.WIDE R132, R3.reuse, 0x4, R6 ;  /* 0x0000000403847825 */ /* 0x040fe400078e0206 */
[----:B------:R1:W-:Y:S04]  /*2c120*/  @P5 STG.E [R134.64], R251 ;  /* 0x000000fb86005986 */ /* 0x0003e8000c101904 */
[----:B-1----:R-:W4:Y:S04]  /*2c130*/  LDL.LU R228, [R1+0xf0] ;  /* 0x0000f00001e47983 */ /* 0x002f280000300800 */
[----:B------:R-:W4:Y:S04]  /*2c140*/  LDL.LU R231, [R1+0x1c4] ;  /* 0x0001c40001e77983 */ /* 0x000f280000300800 */
[----:B------:R-:W4:Y:S01]  /*2c150*/  LDL.LU R251, [R1+0x184] ;  /* 0x0001840001fb7983 */ /* 0x000f220000300800 */
[----:B------:R-:W-:-:S03]  /*2c160*/  IMAD.WIDE R134, R3, 0x4, R4 ;  /* 0x0000000403867825 */ /* 0x000fc600078e0204 */
[----:B---3--:R1:W-:Y:S04]  /*2c170*/  @P3 STG.E [R132.64], R229 ;  /* 0x000000e584003986 */ /* 0x0083e8000c101904 */
[----:B--2---:R2:W-:Y:S04]  /*2c180*/  @P2 STG.E [R134.64], R230 ;  /* 0x000000e686002986 */ /* 0x0045e8000c101904 */
[----:B-1----:R-:W3:Y:S04]  /*2c190*/  LDL.LU R229, [R1+0x154] ;  /* 0x0001540001e57983 */ /* 0x002ee80000300800 */
[----:B--2---:R-:W2:Y:S01]  /*2c1a0*/  LDL.LU R230, [R1+0xf4] ;  /* 0x0000f40001e67983 */ /* 0x004ea20000300800 */
[----:B------:R-:W-:-:S02]  /*2c1b0*/  ISETP.LT.AND P5, PT, R224, c[0x0][0x178], !P1 ;  /* 0x00005e00e0007a0c */ /* 0x000fc40004fa1270 */
[----:B------:R-:W-:Y:S02]  /*2c1c0*/  ISETP.LT.AND P0, PT, R223, c[0x0][0x178], !P1 ;  /* 0x00005e00df007a0c */ /* 0x000fe40004f01270 */
[----:B------:R-:W-:Y:S02]  /*2c1d0*/  ISETP.LT.AND P4, PT, R222, c[0x0][0x178], !P1 ;  /* 0x00005e00de007a0c */ /* 0x000fe40004f81270 */
[----:B------:R-:W-:Y:S02]  /*2c1e0*/  IADD3 R218, R3, c[0x0][0x198], RZ ;  /* 0x0000660003da7a10 */ /* 0x000fe40007ffe0ff */
[C---:B------:R-:W-:Y:S02]  /*2c1f0*/  IADD3 R0, R225.reuse, 0x11, RZ ;  /* 0x00000011e1007810 */ /* 0x040fe40007ffe0ff */
[----:B------:R-:W-:Y:S01]  /*2c200*/  IADD3 R219, R225, 0x12, RZ ;  /* 0x00000012e1db7810 */ /* 0x000fe20007ffe0ff */
[----:B------:R-:W-:Y:S01]  /*2c210*/  IMAD.WIDE R216, R218, 0x4, R10 ;  /* 0x00000004dad87825 */ /* 0x000fe200078e020a */
[----:B------:R-:W-:-:S03]  /*2c220*/  ISETP.GE.AND P6, PT, R0, c[0x0][0x17c], PT ;  /* 0x00005f0000007a0c */ /* 0x000fc60003fc6270 */
[----:B------:R-:W-:Y:S01]  /*2c230*/  IMAD.WIDE R134, R218, 0x4, R8 ;  /* 0x00000004da867825 */ /* 0x000fe200078e0208 */
[----:B------:R-:W-:-:S03]  /*2c240*/  ISETP.LT.AND P1, PT, R221, c[0x0][0x178], !P1 ;  /* 0x00005e00dd007a0c */ /* 0x000fc60004f21270 */
[----:B------:R-:W-:Y:S01]  /*2c250*/  IMAD.WIDE R132, R218, 0x4, R6 ;  /* 0x00000004da847825 */ /* 0x000fe200078e0206 */
[----:B----4-:R-:W-:Y:S01]  /*2c260*/  @P5 STG.E [R216.64], R234 ;  /* 0x000000ead8005986 */ /* 0x010fe2000c101904 */
[----:B------:R-:W-:Y:S02]  /*2c270*/  ISETP.LT.AND P2, PT, R224, c[0x0][0x178], !P6 ;  /* 0x00005e00e0007a0c */ /* 0x000fe40007741270 */
[----:B------:R-:W-:Y:S01]  /*2c280*/  ISETP.GE.AND P3, PT, R219, c[0x0][0x17c], PT ;  /* 0x00005f00db007a0c */ /* 0x000fe20003f66270 */
[----:B------:R1:W-:Y:S01]  /*2c290*/  @P0 STG.E [R134.64], R233 ;  /* 0x000000e986000986 */ /* 0x0003e2000c101904 */
[----:B------:R-:W-:-:S03]  /*2c2a0*/  IADD3 R0, R218, c[0x0][0x198], RZ ;  /* 0x00006600da007a10 */ /* 0x000fc60007ffe0ff */
[----:B------:R-:W4:Y:S01]  /*2c2b0*/  LDL.LU R219, [R1+0x1d0] ;  /* 0x0001d00001db7983 */ /* 0x000f220000300800 */
[----:B------:R-:W-:-:S03]  /*2c2c0*/  ISETP.LT.AND P5, PT, R223, c[0x0][0x178], !P6 ;  /* 0x00005e00df007a0c */ /* 0x000fc600077a1270 */
[----:B------:R1:W-:Y:S01]  /*2c2d0*/  @P4 STG.E [R132.64], R232 ;  /* 0x000000e884004986 */ /* 0x0003e2000c101904 */
[----:B------:R-:W-:-:S03]  /*2c2e0*/  ISETP.LT.AND P4, PT, R222, c[0x0][0x178], !P6 ;  /* 0x00005e00de007a0c */ /* 0x000fc60007781270 */
[----:B------:R-:W4:Y:S01]  /*2c2f0*/  LDL.LU R220, [R1+0x1b0] ;  /* 0x0001b00001dc7983 */ /* 0x000f220000300800 */
[----:B-1----:R-:W-:-:S04]  /*2c300*/  IMAD.WIDE R134, R0, 0x4, R10 ;  /* 0x0000000400867825 */ /* 0x002fc800078e020a */
[----:B------:R-:W-:Y:S02]  /*2c310*/  IMAD.WIDE R132, R218, 0x4, R4 ;  /* 0x00000004da847825 */ /* 0x000fe400078e0204 */
[----:B------:R-:W4:Y:S01]  /*2c320*/  LDL.LU R218, [R1+0x2a0] ;  /* 0x0002a00001da7983 */ /* 0x000f220000300800 */
[----:B------:R-:W-:Y:S01]  /*2c330*/  ISETP.LT.AND P6, PT, R221, c[0x0][0x178], !P6 ;  /* 0x00005e00dd007a0c */ /* 0x000fe200077c1270 */
[C---:B------:R-:W-:Y:S02]  /*2c340*/  IMAD.WIDE R216, R0.reuse, 0x4, R8 ;  /* 0x0000000400d87825 */ /* 0x040fe400078e0208 */
[----:B------:R1:W-:Y:S04]  /*2c350*/  @P1 STG.E [R132.64], R228 ;  /* 0x000000e484001986 */ /* 0x0003e8000c101904 */
[----:B------:R1:W-:Y:S04]  /*2c360*/  @P2 STG.E [R134.64], R231 ;  /* 0x000000e786002986 */ /* 0x0003e8000c101904 */
[----:B------:R-:W4:Y:S01]  /*2c370*/  LDL.LU R235, [R1+0x160] ;  /* 0x0001600001eb7983 */ /* 0x000f220000300800 */
[----:B-1----:R-:W-:-:S03]  /*2c380*/  IMAD.WIDE R132, R0, 0x4, R6 ;  /* 0x0000000400847825 */ /* 0x002fc600078e0206 */
[----:B------:R1:W-:Y:S04]  /*2c390*/  @P5 STG.E [R216.64], R251 ;  /* 0x000000fbd8005986 */ /* 0x0003e8000c101904 */
[----:B------:R-:W4:Y:S01]  /*2c3a0*/  LDL.LU R231, [R1+0x2a4] ;  /* 0x0002a40001e77983 */ /* 0x000f220000300800 */
[----:B------:R-:W-:-:S03]  /*2c3b0*/  IMAD.WIDE R134, R0, 0x4, R4 ;  /* 0x0000000400867825 */ /* 0x000fc600078e0204 */
[----:B-1----:R-:W4:Y:S04]  /*2c3c0*/  LDL.LU R251, [R1+0x1d4] ;  /* 0x0001d40001fb7983 */ /* 0x002f280000300800 */
[----:B---3--:R1:W-:Y:S04]  /*2c3d0*/  @P4 STG.E [R132.64], R229 ;  /* 0x000000e584004986 */ /* 0x0083e8000c101904 */
[----:B--2---:R2:W-:Y:S04]  /*2c3e0*/  @P6 STG.E [R134.64], R230 ;  /* 0x000000e686006986 */ /* 0x0045e8000c101904 */
[----:B-1----:R-:W3:Y:S04]  /*2c3f0*/  LDL.LU R229, [R1+0x1b4] ;  /* 0x0001b40001e57983 */ /* 0x002ee80000300800 */
[----:B--2---:R-:W2:Y:S01]  /*2c400*/  LDL.LU R230, [R1+0x164] ;  /* 0x0001640001e67983 */ /* 0x004ea20000300800 */
[----:B------:R-:W-:-:S02]  /*2c410*/  ISETP.LT.AND P5, PT, R224, c[0x0][0x178], !P3 ;  /* 0x00005e00e0007a0c */ /* 0x000fc40005fa1270 */
[----:B------:R-:W-:Y:S01]  /*2c420*/  IADD3 R3, R225, 0x13, RZ ;  /* 0x00000013e1037810 */ /* 0x000fe20007ffe0ff */
[----:B------:R-:W2:Y:S01]  /*2c430*/  LDL.LU R234, [R1+0x310] ;  /* 0x0003100001ea7983 */ /* 0x000ea20000300800 */
[----:B------:R-:W-:Y:S02]  /*2c440*/  ISETP.LT.AND P1, PT, R223, c[0x0][0x178], !P3 ;  /* 0x00005e00df007a0c */ /* 0x000fe40005f21270 */
[----:B------:R-:W-:Y:S01]  /*2c450*/  IADD3 R0, R0, c[0x0][0x198], RZ ;  /* 0x0000660000007a10 */ /* 0x000fe20007ffe0ff */
[----:B------:R-:W2:Y:S01]  /*2c460*/  LDL.LU R233, [R1+0x300] ;  /* 0x0003000001e97983 */ /* 0x000ea20000300800 */
[----:B------:R-:W-:Y:S02]  /*2c470*/  ISETP.LT.AND P2, PT, R222, c[0x0][0x178], !P3 ;  /* 0x00005e00de007a0c */ /* 0x000fe40005f41270 */
[----:B------:R-:W-:Y:S01]  /*2c480*/  ISETP.GE.AND P0, PT, R3, c[0x0][0x17c], PT ;  /* 0x00005f0003007a0c */ /* 0x000fe20003f06270 */
[C---:B------:R-:W-:Y:S01]  /*2c490*/  IMAD.WIDE R216, R0.reuse, 0x4, R10 ;  /* 0x0000000400d87825 */ /* 0x040fe200078e020a */
[----:B------:R-:W-:Y:S01]  /*2c4a0*/  IADD3 R3, R225, 0x14, RZ ;  /* 0x00000014e1037810 */ /* 0x000fe20007ffe0ff */
[----:B------:R-:W2:Y:S01]  /*2c4b0*/  LDL.LU R232, [R1+0x270] ;  /* 0x0002700001e87983 */ /* 0x000ea20000300800 */
[----:B------:R-:W-:Y:S01]  /*2c4c0*/  ISETP.LT.AND P3, PT, R221, c[0x0][0x178], !P3 ;  /* 0x00005e00dd007a0c */ /* 0x000fe20005f61270 */
[----:B------:R-:W-:Y:S01]  /*2c4d0*/  IMAD.WIDE R132, R0, 0x4, R8 ;  /* 0x0000000400847825 */ /* 0x000fe200078e0208 */
[----:B------:R-:W-:Y:S01]  /*2c4e0*/  ISETP.LT.AND P6, PT, R224, c[0x0][0x178], !P0 ;  /* 0x00005e00e0007a0c */ /* 0x000fe200047c1270 */
[----:B------:R-:W2:Y:S01]  /*2c4f0*/  LDL.LU R228, [R1+0x170] ;  /* 0x0001700001e47983 */ /* 0x000ea20000300800 */
[----:B------:R-:W-:Y:S01]  /*2c500*/  ISETP.GE.AND P4, PT, R3, c[0x0][0x17c], PT ;  /* 0x00005f0003007a0c */ /* 0x000fe20003f86270 */
[C---:B------:R-:W-:Y:S01]  /*2c510*/  IMAD.WIDE R134, R0.reuse, 0x4, R6 ;  /* 0x0000000400867825 */ /* 0x040fe200078e0206 */
[----:B------:R-:W-:Y:S01]  /*2c520*/  IADD3 R3, R0, c[0x0][0x198], RZ ;  /* 0x0000660000037a10 */ /* 0x000fe20007ffe0ff */
[----:B----4-:R-:W-:Y:S01]  /*2c530*/  @P5 STG.E [R216.64], R218 ;  /* 0x000000dad8005986 */ /* 0x010fe2000c101904 */
[----:B------:R-:W-:-:S03]  /*2c540*/  ISETP.LT.AND P5, PT, R223, c[0x0][0x178], !P0 ;  /* 0x00005e00df007a0c */ /* 0x000fc600047a1270 */
[----:B------:R1:W-:Y:S01]  /*2c550*/  @P1 STG.E [R132.64], R219 ;  /* 0x000000db84001986 */ /* 0x0003e2000c101904 */
[----:B------:R-:W-:-:S03]  /*2c560*/  ISETP.LT.AND P1, PT, R222, c[0x0][0x178], !P0 ;  /* 0x00005e00de007a0c */ /* 0x000fc60004721270 */
[----:B------:R4:W-:Y:S01]  /*2c570*/  @P2 STG.E [R134.64], R220 ;  /* 0x000000dc86002986 */ /* 0x0009e2000c101904 */
[----:B------:R-:W-:Y:S01]  /*2c580*/  ISETP.LT.AND P0, PT, R221, c[0x0][0x178], !P0 ;  /* 0x00005e00dd007a0c */ /* 0x000fe20004701270 */
[----:B-1----:R-:W-:-:S04]  /*2c590*/  IMAD.WIDE R132, R0, 0x4, R4 ;  /* 0x0000000400847825 */ /* 0x002fc800078e0204 */
[C---:B----4-:R-:W-:Y:S01]  /*2c5a0*/  IMAD.WIDE R134, R3.reuse, 0x4, R10 ;  /* 0x0000000403867825 */ /* 0x050fe200078e020a */
[----:B------:R-:W-:Y:S03]  /*2c5b0*/  @P3 STG.E [R132.64], R235 ;  /* 0x000000eb84003986 */ /* 0x000fe6000c101904 */
[C---:B------:R-:W-:Y:S01]  /*2c5c0*/  IMAD.WIDE R216, R3.reuse, 0x4, R8 ;  /* 0x0000000403d87825 */ /* 0x040fe200078e0208 */
[----:B------:R1:W-:Y:S04]  /*2c5d0*/  @P6 STG.E [R134.64], R231 ;  /* 0x000000e786006986 */ /* 0x0003e8000c101904 */
[----:B------:R4:W-:Y:S04]  /*2c5e0*/  @P5 STG.E [R216.64], R251 ;  /* 0x000000fbd8005986 */ /* 0x0009e8000c101904 */
[----:B-1----:R-:W2:Y:S01]  /*2c5f0*/  LDL.LU R231, [R1+0x314] ;  /* 0x0003140001e77983 */ /* 0x002ea20000300800 */
[----:B------:R-:W-:-:S03]  /*2c600*/  IMAD.WIDE R134, R3, 0x4, R6 ;  /* 0x0000000403867825 */ /* 0x000fc600078e0206 */
[----:B----4-:R-:W4:Y:S01]  /*2c610*/  LDL.LU R251, [R1+0x304] ;  /* 0x0003040001fb7983 */ /* 0x010f220000300800 */
[----:B------:R-:W-:-:S03]  /*2c620*/  IMAD.WIDE R132, R3, 0x4, R4 ;  /* 0x0000000403847825 */ /* 0x000fc600078e0204 */
[----:B---3--:R1:W-:Y:S04]  /*2c630*/  @P1 STG.E [R134.64], R229 ;  /* 0x000000e586001986 */ /* 0x0083e8000c101904 */
[----:B--2---:R2:W-:Y:S04]  /*2c640*/  @P0 STG.E [R132.64], R230 ;  /* 0x000000e684000986 */ /* 0x0045e8000c101904 */
[----:B-1----:R-:W3:Y:S04]  /*2c650*/  LDL.LU R229, [R1+0x274] ;  /* 0x0002740001e57983 */ /* 0x002ee80000300800 */
[----:B--2---:R-:W2:Y:S01]  /*2c660*/  LDL.LU R230, [R1+0x174] ;  /* 0x0001740001e67983 */ /* 0x004ea20000300800 */
[----:B------:R-:W-:-:S02]  /*2c670*/  ISETP.LT.AND P6, PT, R224, c[0x0][0x178], !P4 ;  /* 0x00005e00e0007a0c */ /* 0x000fc400067c1270 */
[----:B------:R-:W-:Y:S01]  /*2c680*/  ISETP.LT.AND P3, PT, R223, c[0x0][0x178], !P4 ;  /* 0x00005e00df007a0c */ /* 0x000fe20006761270 */
[----:B------:R-:W2:Y:S01]  /*2c690*/  LDL.LU R220, [R1+0x1e0] ;  /* 0x0001e00001dc7983 */ /* 0x000ea20000300800 */
[----:B------:R-:W-:Y:S02]  /*2c6a0*/  IADD3 R218, R225, 0x15, RZ ;  /* 0x00000015e1da7810 */ /* 0x000fe40007ffe0ff */
[----:B------:R-:W-:Y:S01]  /*2c6b0*/  IADD3 R0, R3, c[0x0][0x198], RZ ;  /* 0x0000660003007a10 */ /* 0x000fe20007ffe0ff */
[----:B------:R-:W2:Y:S01]  /*2c6c0*/  LDL.LU R235, [R1+0x354] ;  /* 0x0003540001eb7983 */ /* 0x000ea20000300800 */
[----:B------:R-:W-:Y:S02]  /*2c6d0*/  ISETP.LT.AND P5, PT, R222, c[0x0][0x178], !P4 ;  /* 0x00005e00de007a0c */ /* 0x000fe400067a1270 */
[----:B------:R-:W-:Y:S01]  /*2c6e0*/  ISETP.GE.AND P2, PT, R218, c[0x0][0x17c], PT ;  /* 0x00005f00da007a0c */ /* 0x000fe20003f46270 */
[----:B------:R-:W-:Y:S01]  /*2c6f0*/  IMAD.WIDE R216, R0, 0x4, R10 ;  /* 0x0000000400d87825 */ /* 0x000fe200078e020a */
[----:B------:R-:W-:-:S03]  /*2c700*/  ISETP.LT.AND P4, PT, R221, c[0x0][0x178], !P4 ;  /* 0x00005e00dd007a0c */ /* 0x000fc60006781270 */
[----:B------:R-:W-:Y:S01]  /*2c710*/  IMAD.WIDE R134, R0, 0x4, R8 ;  /* 0x0000000400867825 */ /* 0x000fe200078e0208 */
[----:B------:R-:W-:Y:S01]  /*2c720*/  ISETP.LT.AND P0, PT, R224, c[0x0][0x178], !P2 ;  /* 0x00005e00e0007a0c */ /* 0x000fe20005701270 */
[----:B------:R1:W-:Y:S01]  /*2c730*/  @P6 STG.E [R216.64], R234 ;  /* 0x000000ead8006986 */ /* 0x0003e2000c101904 */
[C---:B------:R-:W-:Y:S01]  /*2c740*/  IADD3 R3, R0.reuse, c[0x0][0x198], RZ ;  /* 0x0000660000037a10 */ /* 0x040fe20007ffe0ff */
[----:B------:R-:W-:Y:S02]  /*2c750*/  IMAD.WIDE R132, R0, 0x4, R6 ;  /* 0x0000000400847825 */ /* 0x000fe400078e0206 */
[----:B------:R1:W-:Y:S01]  /*2c760*/  @P3 STG.E [R134.64], R233 ;  /* 0x000000e986003986 */ /* 0x0003e2000c101904 */
[----:B------:R-:W-:Y:S02]  /*2c770*/  ISETP.LT.AND P3, PT, R223, c[0x0][0x178], !P2 ;  /* 0x00005e00df007a0c */ /* 0x000fe40005761270 */
[----:B------:R-:W-:Y:S01]  /*2c780*/  ISETP.LT.AND P6, PT, R222, c[0x0][0x178], !P2 ;  /* 0x00005e00de007a0c */ /* 0x000fe200057c1270 */
[----:B------:R1:W-:Y:S02]  /*2c790*/  @P5 STG.E [R132.64], R232 ;  /* 0x000000e884005986 */ /* 0x0003e4000c101904 */
[----:B-1----:R-:W-:Y:S01]  /*2c7a0*/  IMAD.WIDE R216, R0, 0x4, R4 ;  /* 0x0000000400d87825 */ /* 0x002fe200078e0204 */
[----:B------:R-:W-:-:S03]  /*2c7b0*/  ISETP.LT.AND P2, PT, R221, c[0x0][0x178], !P2 ;  /* 0x00005e00dd007a0c */ /* 0x000fc60005741270 */
[----:B------:R-:W-:-:S04]  /*2c7c0*/  IMAD.WIDE R134, R3, 0x4, R8 ;  /* 0x0000000403867825 */ /* 0x000fc800078e0208 */
[C---:B------:R-:W-:Y:S01]  /*2c7d0*/  IMAD.WIDE R132, R3.reuse, 0x4, R10 ;  /* 0x0000000403847825 */ /* 0x040fe200078e020a */
[----:B------:R-:W-:Y:S01]  /*2c7e0*/  @P4 STG.E [R216.64], R228 ;  /* 0x000000e4d8004986 */ /* 0x000fe2000c101904 */
[----:B------:R-:W-:-:S03]  /*2c7f0*/  IADD3 R0, R3, c[0x0][0x198], RZ ;  /* 0x0000660003007a10 */ /* 0x000fc60007ffe0ff */
[----:B------:R1:W-:Y:S04]  /*2c800*/  @P0 STG.E [R132.64], R231 ;  /* 0x000000e784000986 */ /* 0x0003e8000c101904 */
[----:B----4-:R4:W-:Y:S01]  /*2c810*/  @P3 STG.E [R134.64], R251 ;  /* 0x000000fb86003986 */ /* 0x0109e2000c101904 */
[----:B-1----:R-:W-:-:S03]  /*2c820*/  IMAD.WIDE R132, R3, 0x4, R6 ;  /* 0x0000000403847825 */ /* 0x002fc600078e0206 */
[----:B------:R-:W2:Y:S01]  /*2c830*/  LDL.LU R231, [R1+0x344] ;  /* 0x0003440001e77983 */ /* 0x000ea20000300800 */
[----:B----4-:R-:W-:-:S03]  /*2c840*/  IMAD.WIDE R134, R3, 0x4, R4 ;  /* 0x0000000403867825 */ /* 0x010fc600078e0204 */
[----:B------:R-:W4:Y:S04]  /*2c850*/  LDL.LU R251, [R1+0x2f4] ;  /* 0x0002f40001fb7983 */ /* 0x000f280000300800 */
[----:B------:R-:W4:Y:S04]  /*2c860*/  LDL.LU R3, [R1+0x340] ;  /* 0x0003400001037983 */ /* 0x000f280000300800 */
[----:B---3--:R1:W-:Y:S04]  /*2c870*/  @P6 STG.E [R132.64], R229 ;  /* 0x000000e584006986 */ /* 0x0083e8000c101904 */
[----:B--2---:R2:W-:Y:S04]  /*2c880*/  @P2 STG.E [R134.64], R230 ;  /* 0x000000e686002986 */ /* 0x0045e8000c101904 */
[----:B-1----:R-:W3:Y:S04]  /*2c890*/  LDL.LU R133, [R1+0x350] ;  /* 0x0003500001857983 */ /* 0x002ee80000300800 */
[----:B--2---:R-:W2:Y:S01]  /*2c8a0*/  LDL.LU R135, [R1+0x2f0] ;  /* 0x0002f00001877983 */ /* 0x004ea20000300800 */
[----:B------:R-:W-:-:S02]  /*2c8b0*/  IADD3 R218, R225, 0x16, RZ ;  /* 0x00000016e1da7810 */ /* 0x000fc40007ffe0ff */
[----:B------:R-:W-:Y:S01]  /*2c8c0*/  IADD3 R216, R225, 0x17, RZ ;  /* 0x00000017e1d87810 */ /* 0x000fe20007ffe0ff */
[----:B------:R-:W2:Y:S01]  /*2c8d0*/  LDL.LU R229, [R1+0x1e4] ;  /* 0x0001e40001e57983 */ /* 0x000ea20000300800 */
[----:B------:R-:W-:Y:S02]  /*2c8e0*/  ISETP.GE.AND P1, PT, R218, c[0x0][0x17c], PT ;  /* 0x00005f00da007a0c */ /* 0x000fe40003f26270 */
[----:B------:R-:W-:Y:S01]  /*2c8f0*/  ISETP.GE.AND P0, PT, R216, c[0x0][0x17c], PT ;  /* 0x00005f00d8007a0c */ /* 0x000fe20003f06270 */
[----:B------:R-:W2:Y:S01]  /*2c900*/  LDL.LU R234, [R1+0x1c8] ;  /* 0x0001c80001ea7983 */ /* 0x000ea20000300800 */
[----:B------:R-:W-:Y:S02]  /*2c910*/  ISETP.LT.AND P4, PT, R224, c[0x0][0x178], !P1 ;  /* 0x00005e00e0007a0c */ /* 0x000fe40004f81270 */
[----:B------:R-:W-:Y:S01]  /*2c920*/  ISETP.LT.AND P5, PT, R223, c[0x0][0x178], !P1 ;  /* 0x00005e00df007a0c */ /* 0x000fe20004fa1270 */
[----:B------:R-:W-:Y:S01]  /*2c930*/  IMAD.WIDE R216, R0, 0x4, R10 ;  /* 0x0000000400d87825 */ /* 0x000fe200078e020a */
[----:B------:R-:W-:Y:S01]  /*2c940*/  ISETP.LT.AND P3, PT, R222, c[0x0][0x178], !P1 ;  /* 0x00005e00de007a0c */ /* 0x000fe20004f61270 */
[----:B------:R-:W2:Y:S02]  /*2c950*/  LDL.LU R233, [R1+0x188] ;  /* 0x0001880001e97983 */ /* 0x000ea40000300800 */
[----:B------:R-:W-:Y:S01]  /*2c960*/  IMAD.WIDE R218, R0, 0x4, R8 ;  /* 0x0000000400da7825 */ /* 0x000fe200078e0208 */
[----:B------:R-:W-:Y:S01]  /*2c970*/  ISETP.LT.AND P2, PT, R221, c[0x0][0x178], !P1 ;  /* 0x00005e00dd007a0c */ /* 0x000fe20004f41270 */
[----:B------:R-:W2:Y:S01]  /*2c980*/  LDL.LU R232, [R1+0x158] ;  /* 0x0001580001e87983 */ /* 0x000ea20000300800 */
[----:B------:R-:W-:-:S02]  /*2c990*/  ISETP.LT.AND P6, PT, R222, c[0x0][0x178], !P0 ;  /* 0x00005e00de007a0c */ /* 0x000fc400047c1270 */
[----:B------:R-:W-:Y:S01]  /*2c9a0*/  IADD3 R134, R225, 0x18, RZ ;  /* 0x00000018e1867810 */ /* 0x000fe20007ffe0ff */
[----:B------:R-:W2:Y:S03]  /*2c9b0*/  LDL.LU R228, [R1+0xf8] ;  /* 0x0000f80001e47983 */ /* 0x000ea60000300800 */
[----:B------:R-:W-:Y:S01]  /*2c9c0*/  ISETP.GE.AND P1, PT, R134, c[0x0][0x17c], PT ;  /* 0x00005f0086007a0c */ /* 0x000fe20003f26270 */
[----:B------:R-:W2:Y:S04]  /*2c9d0*/  LDL.LU R230, [R1+0x1cc] ;  /* 0x0001cc0001e67983 */ /* 0x000ea80000300800 */
[----:B---3--:R1:W-:Y:S01]  /*2c9e0*/  @P4 STG.E [R216.64], R133 ;  /* 0x00000085d8004986 */ /* 0x0083e2000c101904 */
[----:B------:R-:W-:-:S03]  /*2c9f0*/  ISETP.LT.AND P4, PT, R224, c[0x0][0x178], !P0 ;  /* 0x00005e00e0007a0c */ /* 0x000fc60004781270 */
[----:B----4-:R3:W-:Y:S01]  /*2ca00*/  @P5 STG.E [R218.64], R3 ;  /* 0x00000003da005986 */ /* 0x0107e2000c101904 */
[----:B------:R-:W-:Y:S01]  /*2ca10*/  ISETP.LT.AND P5, PT, R223, c[0x0][0x178], !P0 ;  /* 0x00005e00df007a0c */ /* 0x000fe200047a1270 */
[C---:B-1----:R-:W-:Y:S01]  /*2ca20*/  IMAD.WIDE R132, R0.reuse, 0x4, R6 ;  /* 0x0000000400847825 */ /* 0x042fe200078e0206 */
[----:B------:R-:W-:Y:S02]  /*2ca30*/  IADD3 R216, R225, 0x19, RZ ;  /* 0x00000019e1d87810 */ /* 0x000fe40007ffe0ff */
[----:B---3--:R-:W-:Y:S02]  /*2ca40*/  IADD3 R3, R0, c[0x0][0x198], RZ ;  /* 0x0000660000037a10 */ /* 0x008fe40007ffe0ff */
[----:B--2---:R1:W-:Y:S01]  /*2ca50*/  @P3 STG.E [R132.64], R135 ;  /* 0x0000008784003986 */ /* 0x0043e2000c101904 */
[----:B------:R-:W-:Y:S02]  /*2ca60*/  ISETP.GE.AND P3, PT, R216, c[0x0][0x17c], PT ;  /* 0x00005f00d8007a0c */ /* 0x000fe40003f66270 */
[----:B------:R-:W-:-:S04]  /*2ca70*/  IMAD.WIDE R216, R3, 0x4, R8 ;  /* 0x0000000403d87825 */ /* 0x000fc800078e0208 */
[----:B------:R-:W-:-:S04]  /*2ca80*/  IMAD.WIDE R218, R3, 0x4, R6 ;  /* 0x0000000403da7825 */ /* 0x000fc800078e0206 */
[----:B-1----:R-:W-:-:S04]  /*2ca90*/  IMAD.WIDE R132, R0, 0x4, R4 ;  /* 0x0000000400847825 */ /* 0x002fc800078e0204 */
[----:B------:R-:W-:Y:S01]  /*2caa0*/  IMAD.WIDE R134, R3, 0x4, R10 ;  /* 0x0000000403867825 */ /* 0x000fe200078e020a */
[----:B------:R-:W-:Y:S04]  /*2cab0*/  @P2 STG.E [R132.64], R220 ;  /* 0x000000dc84002986 */ /* 0x000fe8000c101904 */
[----:B------:R-:W-:Y:S04]  /*2cac0*/  @P4 STG.E [R134.64], R235 ;  /* 0x000000eb86004986 */ /* 0x000fe8000c101904 */
[----:B------:R1:W-:Y:S04]  /*2cad0*/  @P5 STG.E [R216.64], R231 ;  /* 0x000000e7d8005986 */ /* 0x0003e8000c101904 */
[----:B------:R2:W-:Y:S04]  /*2cae0*/  @P6 STG.E [R218.64], R251 ;  /* 0x000000fbda006986 */ /* 0x0005e8000c101904 */
[----:B-1----:R-:W3:Y:S04]  /*2caf0*/  LDL.LU R231, [R1+0x18c] ;  /* 0x00018c0001e77983 */ /* 0x002ee80000300800 */
[----:B--2---:R-:W2:Y:S01]  /*2cb00*/  LDL.LU R251, [R1+0x15c] ;  /* 0x00015c0001fb7983 */ /* 0x004ea20000300800 */
[----:B------:R-:W-:-:S02]  /*2cb10*/  ISETP.LT.AND P0, PT, R221, c[0x0][0x178], !P0 ;  /* 0x00005e00dd007a0c */ /* 0x000fc40004701270 */
[----:B------:R-:W-:Y:S02]  /*2cb20*/  ISETP.LT.AND P4, PT, R224, c[0x0][0x178], !P1 ;  /* 0x00005e00e0007a0c */ /* 0x000fe40004f81270 */
[----:B------:R-:W-:Y:S02]  /*2cb30*/  ISETP.LT.AND P6, PT, R223, c[0x0][0x178], !P1 ;  /* 0x00005e00df007a0c */ /* 0x000fe40004fc1270 */
[C---:B------:R-:W-:Y:S01]  /*2cb40*/  IADD3 R218, R3.reuse, c[0x0][0x198], RZ ;  /* 0x0000660003da7a10 */ /* 0x040fe20007ffe0ff */
[----:B------:R-:W-:Y:S01]  /*2cb50*/  IMAD.WIDE R216, R3, 0x4, R4 ;  /* 0x0000000403d87825 */ /* 0x000fe200078e0204 */
[----:B------:R-:W-:-:S03]  /*2cb60*/  ISETP.LT.AND P2, PT, R222, c[0x0][0x178], !P1 ;  /* 0x00005e00de007a0c */ /* 0x000fc60004f41270 */
[----:B------:R-:W-:Y:S01]  /*2cb70*/  IMAD.WIDE R132, R218, 0x4, R10 ;  /* 0x00000004da847825 */ /* 0x000fe200078e020a */
[----:B------:R-:W-:-:S03]  /*2cb80*/  ISETP.LT.AND P1, PT, R221, c[0x0][0x178], !P1 ;  /* 0x00005e00dd007a0c */ /* 0x000fc60004f21270 */
[----:B------:R-:W-:Y:S01]  /*2cb90*/  IMAD.WIDE R134, R218, 0x4, R8 ;  /* 0x00000004da867825 */ /* 0x000fe200078e0208 */
[----:B------:R-:W-:Y:S01]  /*2cba0*/  IADD3 R0, R225, 0x1a, RZ ;  /* 0x0000001ae1007810 */ /* 0x000fe20007ffe0ff */
[----:B------:R1:W-:Y:S01]  /*2cbb0*/  @P0 STG.E [R216.64], R229 ;  /* 0x000000e5d8000986 */ /* 0x0003e2000c101904 */
[----:B------:R-:W-:-:S03]  /*2cbc0*/  ISETP.LT.AND P5, PT, R224, c[0x0][0x178], !P3 ;  /* 0x00005e00e0007a0c */ /* 0x000fc60005fa1270 */
[----:B------:R4:W-:Y:S01]  /*2cbd0*/  @P4 STG.E [R132.64], R234 ;  /* 0x000000ea84004986 */ /* 0x0009e2000c101904 */
[----:B------:R-:W-:-:S03]  /*2cbe0*/  ISETP.GE.AND P0, PT, R0, c[0x0][0x17c], PT ;  /* 0x00005f0000007a0c */ /* 0x000fc60003f06270 */
[----:B------:R4:W-:Y:S01]  /*2cbf0*/  @P6 STG.E [R134.64], R233 ;  /* 0x000000e986006986 */ /* 0x0009e2000c101904 */
[----:B------:R-:W-:Y:S02]  /*2cc00*/  ISETP.LT.AND P6, PT, R223, c[0x0][0x178], !P3 ;  /* 0x00005e00df007a0c */ /* 0x000fe40005fc1270 */
[----:B------:R-:W-:Y:S01]  /*2cc10*/  ISETP.LT.AND P4, PT, R222, c[0x0][0x178], !P3 ;  /* 0x00005e00de007a0c */ /* 0x000fe20005f81270 */
[----:B-1----:R-:W2:Y:S01]  /*2cc20*/  LDL.LU R229, [R1+0xfc] ;  /* 0x0000fc0001e57983 */ /* 0x002ea20000300800 */
[C---:B------:R-:W-:Y:S01]  /*2cc30*/  IADD3 R0, R218.reuse, c[0x0][0x198], RZ ;  /* 0x00006600da007a10 */ /* 0x040fe20007ffe0ff */
[C---:B----4-:R-:W-:Y:S02]  /*2cc40*/  IMAD.WIDE R132, R218.reuse, 0x4, R6 ;  /* 0x00000004da847825 */ /* 0x050fe400078e0206 */
[----:B------:R-:W4:Y:S02]  /*2cc50*/  LDL.LU R219, [R1+0x1b8] ;  /* 0x0001b80001db7983 */ /* 0x000f240000300800 */
[----:B------:R-:W-:-:S02]  /*2cc60*/  IMAD.WIDE R134, R218, 0x4, R4 ;  /* 0x00000004da867825 */ /* 0x000fc400078e0204 */
[----:B------:R1:W-:Y:S02]  /*2cc70*/  @P2 STG.E [R132.64], R232 ;  /* 0x000000e884002986 */ /* 0x0003e4000c101904 */
[C---:B------:R-:W-:Y:S02]  /*2cc80*/  IMAD.WIDE R216, R0.reuse, 0x4, R10 ;  /* 0x0000000400d87825 */ /* 0x040fe400078e020a */
[----:B------:R1:W-:Y:S01]  /*2cc90*/  @P1 STG.E [R134.64], R228 ;  /* 0x000000e486001986 */ /* 0x0003e2000c101904 */
[C---:B------:R-:W-:Y:S02]  /*2cca0*/  IADD3 R3, R225.reuse, 0x1b, RZ ;  /* 0x0000001be1037810 */ /* 0x040fe40007ffe0ff */
[----:B------:R-:W-:Y:S01]  /*2ccb0*/  IADD3 R218, R225, 0x1c, RZ ;  /* 0x0000001ce1da7810 */ /* 0x000fe20007ffe0ff */
[----:B------:R-:W4:Y:S01]  /*2ccc0*/  LDL.LU R234, [R1+0x168] ;  /* 0x0001680001ea7983 */ /* 0x000f220000300800 */
[----:B-1----:R-:W-:-:S03]  /*2ccd0*/  IMAD.WIDE R132, R0, 0x4, R8 ;  /* 0x0000000400847825 */ /* 0x002fc600078e0208 */
[----:B------:R1:W-:Y:S01]  /*2cce0*/  @P5 STG.E [R216.64], R230 ;  /* 0x000000e6d8005986 */ /* 0x0003e2000c101904 */
[----:B------:R-:W-:-:S03]  /*2ccf0*/  IMAD.WIDE R134, R0, 0x4, R6 ;  /* 0x0000000400867825 */ /* 0x000fc600078e0206 */
[----:B------:R-:W4:Y:S01]  /*2cd00*/  LDL.LU R233, [R1+0x2ac] ;  /* 0x0002ac0001e97983 */ /* 0x000f220000300800 */
[----:B------:R-:W-:Y:S02]  /*2cd10*/  ISETP.GE.AND P1, PT, R3, c[0x0][0x17c], PT ;  /* 0x00005f0003007a0c */ /* 0x000fe40003f26270 */
[----:B------:R-:W-:Y:S01]  /*2cd20*/  IADD3 R3, R0, c[0x0][0x198], RZ ;  /* 0x0000660000037a10 */ /* 0x000fe20007ffe0ff */
[----:B-1----:R-:W4:Y:S04]  /*2cd30*/  LDL.LU R230, [R1+0x1dc] ;  /* 0x0001dc0001e67983 */ /* 0x002f280000300800 */
[----:B---3--:R1:W-:Y:S04]  /*2cd40*/  @P6 STG.E [R132.64], R231 ;  /* 0x000000e784006986 */ /* 0x0083e8000c101904 */
[----:B--2---:R2:W-:Y:S01]  /*2cd50*/  @P4 STG.E [R134.64], R251 ;  /* 0x000000fb86004986 */ /* 0x0045e2000c101904 */
[----:B------:R-:W-:-:S03]  /*2cd60*/  ISETP.GE.AND P4, PT, R218, c[0x0][0x17c], PT ;  /* 0x00005f00da007a0c */ /* 0x000fc60003f86270 */
[----:B-1----:R-:W3:Y:S01]  /*2cd70*/  LDL.LU R231, [R1+0x1bc] ;  /* 0x0001bc0001e77983 */ /* 0x002ee20000300800 */
[----:B------:R-:W-:-:S03]  /*2cd80*/  IMAD.WIDE R132, R0, 0x4, R4 ;  /* 0x0000000400847825 */ /* 0x000fc600078e0204 */
[----:B--2---:R-:W2:Y:S04]  /*2cd90*/  LDL.LU R251, [R1+0x16c] ;  /* 0x00016c0001fb7983 */ /* 0x004ea80000300800 */
[----:B------:R-:W2:Y:S04]  /*2cda0*/  LDL.LU R0, [R1+0x1d8] ;  /* 0x0001d80001007983 */ /* 0x000ea80000300800 */
[----:B------:R-:W2:Y:S01]  /*2cdb0*/  LDL.LU R218, [R1+0x2a8] ;  /* 0x0002a80001da7983 */ /* 0x000ea20000300800 */
[----:B------:R-:W-:Y:S02]  /*2cdc0*/  ISETP.LT.AND P3, PT, R221, c[0x0][0x178], !P3 ;  /* 0x00005e00dd007a0c */ /* 0x000fe40005f61270 */
[----:B------:R-:W-:-:S02]  /*2cdd0*/  ISETP.LT.AND P2, PT, R224, c[0x0][0x178], !P0 ;  /* 0x00005e00e0007a0c */ /* 0x000fc40004741270 */
[----:B------:R-:W-:Y:S01]  /*2cde0*/  ISETP.LT.AND P5, PT, R223, c[0x0][0x178], !P0 ;  /* 0x00005e00df007a0c */ /* 0x000fe200047a1270 */
[C---:B------:R-:W-:Y:S01]  /*2cdf0*/  IMAD.WIDE R134, R3.reuse, 0x4, R10 ;  /* 0x0000000403867825 */ /* 0x040fe200078e020a */
[----:B------:R-:W-:Y:S01]  /*2ce00*/  ISETP.LT.AND P6, PT, R222, c[0x0][0x178], !P0 ;  /* 0x00005e00de007a0c */ /* 0x000fe200047c1270 */
[----:B------:R-:W3:Y:S02]  /*2ce10*/  LDL.LU R220, [R1+0x318] ;  /* 0x0003180001dc7983 */ /* 0x000ee40000300800 */
[----:B------:R-:W-:Y:S01]  /*2ce20*/  IMAD.WIDE R216, R3, 0x4, R8 ;  /* 0x0000000403d87825 */ /* 0x000fe200078e0208 */
[----:B------:R-:W-:Y:S01]  /*2ce30*/  ISETP.LT.AND P0, PT, R221, c[0x0][0x178], !P0 ;  /* 0x00005e00dd007a0c */ /* 0x000fe20004701270 */
[----:B------:R-:W3:Y:S04]  /*2ce40*/  LDL.LU R235, [R1+0x308] ;  /* 0x0003080001eb7983 */ /* 0x000ee80000300800 */
[----:B------:R1:W-:Y:S01]  /*2ce50*/  @P3 STG.E [R132.64], R229 ;  /* 0x000000e584003986 */ /* 0x0003e2000c101904 */
[----:B------:R-:W-:-:S03]  /*2ce60*/  ISETP.LT.AND P3, PT, R223, c[0x0][0x178], !P1 ;  /* 0x00005e00df007a0c */ /* 0x000fc60004f61270 */
[----:B------:R-:W3:Y:S04]  /*2ce70*/  LDL.LU R232, [R1+0x278] ;  /* 0x0002780001e87983 */ /* 0x000ee80000300800 */
[----:B------:R-:W3:Y:S01]  /*2ce80*/  LDL.LU R228, [R1+0x178] ;  /* 0x0001780001e47983 */ /* 0x000ee20000300800 */
[----:B-1----:R-:W-:-:S03]  /*2ce90*/  IMAD.WIDE R132, R3, 0x4, R6 ;  /* 0x0000000403847825 */ /* 0x002fc600078e0206 */
[----:B------:R-:W3:Y:S04]  /*2cea0*/  LDL.LU R229, [R1+0x31c] ;  /* 0x00031c0001e57983 */ /* 0x000ee80000300800 */
[----:B--2---:R1:W-:Y:S01]  /*2ceb0*/  @P2 STG.E [R134.64], R218 ;  /* 0x000000da86002986 */ /* 0x0043e2000c101904 */
[----:B------:R-:W-:-:S03]  /*2cec0*/  ISETP.LT.AND P2, PT, R222, c[0x0][0x178], !P1 ;  /* 0x00005e00de007a0c */ /* 0x000fc60004f41270 */
[----:B------:R2:W-:Y:S01]  /*2ced0*/  @P5 STG.E [R216.64], R0 ;  /* 0x00000000d8005986 */ /* 0x0005e2000c101904 */
[----:B------:R-:W-:-:S03]  /*2cee0*/  ISETP.LT.AND P5, PT, R224, c[0x0][0x178], !P1 ;  /* 0x00005e00e0007a0c */ /* 0x000fc60004fa1270 */
[----:B----4-:R4:W-:Y:S01]  /*2cef0*/  @P6 STG.E [R132.64], R219 ;  /* 0x000000db84006986 */ /* 0x0109e2000c101904 */
[----:B-1----:R-:W-:Y:S02]  /*2cf00*/  IADD3 R134, R225, 0x1d, RZ ;  /* 0x0000001de1867810 */ /* 0x002fe40007ffe0ff */
[C---:B--2---:R-:W-:Y:S02]  /*2cf10*/  IADD3 R0, R3.reuse, c[0x0][0x198], RZ ;  /* 0x0000660003007a10 */ /* 0x044fe40007ffe0ff */
[----:B------:R-:W-:Y:S01]  /*2cf20*/  ISETP.GE.AND P6, PT, R134, c[0x0][0x17c], PT ;  /* 0x00005f0086007a0c */ /* 0x000fe20003fc6270 */
[----:B----4-:R-:W-:-:S04]  /*2cf30*/  IMAD.WIDE R218, R3, 0x4, R4 ;  /* 0x0000000403da7825 */ /* 0x010fc800078e0204 */
[C---:B------:R-:W-:Y:S01]  /*2cf40*/  IMAD.WIDE R132, R0.reuse, 0x4, R10 ;  /* 0x0000000400847825 */ /* 0x040fe200078e020a */
[----:B------:R-:W-:Y:S03]  /*2cf50*/  @P0 STG.E [R218.64], R234 ;  /* 0x000000eada000986 */ /* 0x000fe6000c101904 */
[C---:B------:R-:W-:Y:S01]  /*2cf60*/  IMAD.WIDE R134, R0.reuse, 0x4, R8 ;  /* 0x0000000400867825 */ /* 0x040fe200078e0208 */
[----:B------:R-:W-:Y:S03]  /*2cf70*/  @P5 STG.E [R132.64], R233 ;  /* 0x000000e984005986 */ /* 0x000fe6000c101904 */
[C---:B------:R-:W-:Y:S01]  /*2cf80*/  IMAD.WIDE R216, R0.reuse, 0x4, R6 ;  /* 0x0000000400d87825 */ /* 0x040fe200078e0206 */
[----:B------:R1:W-:Y:S04]  /*2cf90*/  @P3 STG.E [R134.64], R230 ;  /* 0x000000e686003986 */ /* 0x0003e8000c101904 */
[----:B---3--:R2:W-:Y:S04]  /*2cfa0*/  @P2 STG.E [R216.64], R231 ;  /* 0x000000e7d8002986 */ /* 0x0085e8000c101904 */
[----:B-1----:R-:W3:Y:S04]  /*2cfb0*/  LDL.LU R230, [R1+0x30c] ;  /* 0x00030c0001e67983 */ /* 0x002ee80000300800 */
[----:B--2---:R-:W2:Y:S01]  /*2cfc0*/  LDL.LU R231, [R1+0x27c] ;  /* 0x00027c0001e77983 */ /* 0x004ea20000300800 */
[----:B------:R-:W-:Y:S01]  /*2cfd0*/  ISETP.LT.AND P1, PT, R221, c[0x0][0x178], !P1 ;  /* 0x00005e00dd007a0c */ /* 0x000fe20004f21270 */
[----:B------:R-:W-:Y:S01]  /*2cfe0*/  IMAD.WIDE R218, R0, 0x4, R4 ;  /* 0x0000000400da7825 */ /* 0x000fe200078e0204 */
[----:B------:R-:W-:-:S02]  /*2cff0*/  ISETP.LT.AND P2, PT, R224, c[0x0][0x178], !P4 ;  /* 0x00005e00e0007a0c */ /* 0x000fc40006741270 */
[----:B------:R-:W-:Y:S02]  /*2d000*/  ISETP.LT.AND P3, PT, R223, c[0x0][0x178], !P4 ;  /* 0x00005e00df007a0c */ /* 0x000fe40006761270 */
[----:B------:R-:W-:-:S07]  /*2d010*/  IADD3 R3, R0, c[0x0][0x198], RZ ;  /* 0x0000660000037a10 */ /* 0x000fce0007ffe0ff */
[----:B------:R1:W-:Y:S01]  /*2d020*/  @P1 STG.E [R218.64], R251 ;  /* 0x000000fbda001986 */ /* 0x0003e2000c101904 */
[----:B------:R-:W-:Y:S01]  /*2d030*/  ISETP.LT.AND P1, PT, R222, c[0x0][0x178], !P4 ;  /* 0x00005e00de007a0c */ /* 0x000fe20006721270 */
[----:B------:R-:W-:Y:S01]  /*2d040*/  IMAD.WIDE R216, R3, 0x4, R10 ;  /* 0x0000000403d87825 */ /* 0x000fe200078e020a */
[----:B------:R-:W-:Y:S02]  /*2d050*/  IADD3 R0, R225, 0x1e, RZ ;  /* 0x0000001ee1007810 */ /* 0x000fe40007ffe0ff */
[----:B------:R-:W-:Y:S01]  /*2d060*/  ISETP.LT.AND P4, PT, R221, c[0x0][0x178], !P4 ;  /* 0x00005e00dd007a0c */ /* 0x000fe20006781270 */
[----:B------:R-:W-:Y:S01]  /*2d070*/  IMAD.WIDE R132, R3, 0x4, R8 ;  /* 0x0000000403847825 */ /* 0x000fe200078e0208 */
[----:B------:R-:W-:-:S03]  /*2d080*/  ISETP.LT.AND P5, PT, R224, c[0x0][0x178], !P6 ;  /* 0x00005e00e0007a0c */ /* 0x000fc600077a1270 */
[C---:B------:R-:W-:Y:S01]  /*2d090*/  IMAD.WIDE R134, R3.reuse, 0x4, R6 ;  /* 0x0000000403867825 */ /* 0x040fe200078e0206 */
[----:B-1----:R-:W4:Y:S01]  /*2d0a0*/  LDL.LU R251, [R1+0x17c] ;  /* 0x00017c0001fb7983 */ /* 0x002f220000300800 */
[----:B------:R-:W-:Y:S02]  /*2d0b0*/  ISETP.GE.AND P0, PT, R0, c[0x0][0x17c], PT ;  /* 0x00005f0000007a0c */ /* 0x000fe40003f06270 */
[----:B------:R-:W-:Y:S01]  /*2d0c0*/  IADD3 R0, R3, c[0x0][0x198], RZ ;  /* 0x0000660003007a10 */ /* 0x000fe20007ffe0ff */
[----:B------:R1:W-:Y:S04]  /*2d0d0*/  @P2 STG.E [R216.64], R220 ;  /* 0x000000dcd8002986 */ /* 0x0003e8000c101904 */
[----:B------:R1:W-:Y:S01]  /*2d0e0*/  @P3 STG.E [R132.64], R235 ;  /* 0x000000eb84003986 */ /* 0x0003e2000c101904 */
[----:B------:R-:W-:-:S03]  /*2d0f0*/  ISETP.LT.AND P3, PT, R222, c[0x0][0x178], !P6 ;  /* 0x00005e00de007a0c */ /* 0x000fc60007761270 */
[----:B------:R1:W-:Y:S01]  /*2d100*/  @P1 STG.E [R134.64], R232 ;  /* 0x000000e886001986 */ /* 0x0003e2000c101904 */
[----:B------:R-:W-:-:S03]  /*2d110*/  ISETP.LT.AND P1, PT, R223, c[0x0][0x178], !P6 ;  /* 0x00005e00df007a0c */ /* 0x000fc60007721270 */
[----:B------:R-:W4:Y:S01]  /*2d120*/  LDL.LU R234, [R1+0x358] ;  /* 0x0003580001ea7983 */ /* 0x000f220000300800 */
[----:B-1----:R-:W-:-:S03]  /*2d130*/  IMAD.WIDE R216, R3, 0x4, R4 ;  /* 0x0000000403d87825 */ /* 0x002fc600078e0204 */
[----:B------:R-:W4:Y:S01]  /*2d140*/  LDL.LU R233, [R1+0x348] ;  /* 0x0003480001e97983 */ /* 0x000f220000300800 */
[----:B------:R-:W-:-:S03]  /*2d150*/  IMAD.WIDE R132, R0, 0x4, R10 ;  /* 0x0000000400847825 */ /* 0x000fc600078e020a */
[----:B------:R1:W-:Y:S01]  /*2d160*/  @P4 STG.E [R216.64], R228 ;  /* 0x000000e4d8004986 */ /* 0x0003e2000c101904 */
[----:B------:R-:W-:-:S03]  /*2d170*/  IMAD.WIDE R134, R0, 0x4, R8 ;  /* 0x0000000400867825 */ /* 0x000fc600078e0208 */
[----:B------:R-:W4:Y:S04]  /*2d180*/  LDL.LU R232, [R1+0x2f8] ;  /* 0x0002f80001e87983 */ /* 0x000f280000300800 */
[----:B------:R1:W-:Y:S04]  /*2d190*/  @P5 STG.E [R132.64], R229 ;  /* 0x000000e584005986 */ /* 0x0003e8000c101904 */
[----:B-1----:R-:W4:Y:S01]  /*2d1a0*/  LDL.LU R228, [R1+0x1e8] ;  /* 0x0001e80001e47983 */ /* 0x002f220000300800 */
[----:B------:R-:W-:-:S03]  /*2d1b0*/  IMAD.WIDE R132, R0, 0x4, R6 ;  /* 0x0000000400847825 */ /* 0x000fc600078e0206 */
[----:B------:R-:W4:Y:S04]  /*2d1c0*/  LDL.LU R229, [R1+0x35c] ;  /* 0x00035c0001e57983 */ /* 0x000f280000300800 */
[----:B---3--:R1:W-:Y:S04]  /*2d1d0*/  @P1 STG.E [R134.64], R230 ;  /* 0x000000e686001986 */ /* 0x0083e8000c101904 */
[----:B--2---:R2:W-:Y:S04]  /*2d1e0*/  @P3 STG.E [R132.64], R231 ;  /* 0x000000e784003986 */ /* 0x0045e8000c101904 */
[----:B-1----:R-:W3:Y:S04]  /*2d1f0*/  LDL.LU R230, [R1+0x34c] ;  /* 0x00034c0001e67983 */ /* 0x002ee80000300800 */
[----:B--2---:R-:W2:Y:S01]  /*2d200*/  LDL.LU R231, [R1+0x2fc] ;  /* 0x0002fc0001e77983 */ /* 0x004ea20000300800 */
[----:B------:R-:W-:-:S02]  /*2d210*/  ISETP.LT.AND P5, PT, R221, c[0x0][0x178], !P6 ;  /* 0x00005e00dd007a0c */ /* 0x000fc400077a1270 */
[----:B------:R-:W-:Y:S02]  /*2d220*/  IADD3 R216, R225, 0x1f, RZ ;  /* 0x0000001fe1d87810 */ /* 0x000fe40007ffe0ff */
[----:B------:R-:W-:Y:S02]  /*2d230*/  ISETP.LT.AND P6, PT, R224, c[0x0][0x178], !P0 ;  /* 0x00005e00e0007a0c */ /* 0x000fe400047c1270 */
[----:B------:R-:W-:Y:S01]  /*2d240*/  ISETP.GE.AND P2, PT, R216, c[0x0][0x17c], PT ;  /* 0x00005f00d8007a0c */ /* 0x000fe20003f46270 */
[C---:B------:R-:W-:Y:S01]  /*2d250*/  IMAD.WIDE R216, R0.reuse, 0x4, R4 ;  /* 0x0000000400d87825 */ /* 0x040fe200078e0204 */
[----:B------:R-:W-:Y:S02]  /*2d260*/  ISETP.LT.AND P4, PT, R223, c[0x0][0x178], !P0 ;  /* 0x00005e00df007a0c */ /* 0x000fe40004781270 */
[----:B------:R-:W-:-:S03]  /*2d270*/  IADD3 R3, R0, c[0x0][0x198], RZ ;  /* 0x0000660000037a10 */ /* 0x000fc60007ffe0ff */
[----:B----4-:R1:W-:Y:S01]  /*2d280*/  @P5 STG.E [R216.64], R251 ;  /* 0x000000fbd8005986 */ /* 0x0103e2000c101904 */
[----:B------:R-:W-:Y:S01]  /*2d290*/  ISETP.LT.AND P5, PT, R222, c[0x0][0x178], !P0 ;  /* 0x00005e00de007a0c */ /* 0x000fe200047a1270 */
[----:B------:R-:W-:Y:S01]  /*2d2a0*/  IMAD.WIDE R134, R3, 0x4, R10 ;  /* 0x0000000403867825 */ /* 0x000fe200078e020a */
[----:B------:R-:W-:-:S03]  /*2d2b0*/  ISETP.LT.AND P0, PT, R221, c[0x0][0x178], !P0 ;  /* 0x00005e00dd007a0c */ /* 0x000fc60004701270 */
[----:B------:R-:W-:Y:S01]  /*2d2c0*/  IMAD.WIDE R132, R3, 0x4, R8 ;  /* 0x0000000403847825 */ /* 0x000fe200078e0208 */
[----:B-1----:R-:W4:Y:S01]  /*2d2d0*/  LDL.LU R251, [R1+0x1ec] ;  /* 0x0001ec0001fb7983 */ /* 0x002f220000300800 */
[----:B------:R-:W-:Y:S02]  /*2d2e0*/  ISETP.LT.AND P1, PT, R224, c[0x0][0x178], !P2 ;  /* 0x00005e00e0007a0c */ /* 0x000fe40005721270 */
[----:B------:R-:W-:Y:S01]  /*2d2f0*/  ISETP.LT.AND P3, PT, R223, c[0x0][0x178], !P2 ;  /* 0x00005e00df007a0c */ /* 0x000fe20005761270 */
[----:B------:R1:W-:Y:S01]  /*2d300*/  @P6 STG.E [R134.64], R234 ;  /* 0x000000ea86006986 */ /* 0x0003e2000c101904 */
[----:B------:R-:W-:-:S03]  /*2d310*/  ISETP.LT.AND P6, PT, R222, c[0x0][0x178], !P2 ;  /* 0x00005e00de007a0c */ /* 0x000fc600057c1270 */
[----:B------:R-:W4:Y:S04]  /*2d320*/  LDL.LU R218, [R1+0x3c0] ;  /* 0x0003c00001da7983 */ /* 0x000f280000300800 */
[----:B------:R1:W-:Y:S01]  /*2d330*/  @P4 STG.E [R132.64], R233 ;  /* 0x000000e984004986 */ /* 0x0003e2000c101904 */
[----:B------:R-:W-:Y:S01]  /*2d340*/  IADD3 R216, R225, 0x21, RZ ;  /* 0x00000021e1d87810 */ /* 0x000fe20007ffe0ff */
[C---:B-1----:R-:W-:Y:S02]  /*2d350*/  IMAD.WIDE R134, R3.reuse, 0x4, R4 ;  /* 0x0000000403867825 */ /* 0x042fe400078e0204 */
[----:B------:R-:W4:Y:S04]  /*2d360*/  LDL.LU R219, [R1+0x380] ;  /* 0x0003800001db7983 */ /* 0x000f280000300800 */
[----:B------:R-:W4:Y:S01]  /*2d370*/  LDL.LU R220, [R1+0x360] ;  /* 0x0003600001dc7983 */ /* 0x000f220000300800 */
[C---:B------:R-:W-:Y:S01]  /*2d380*/  IMAD.WIDE R132, R3.reuse, 0x4, R6 ;  /* 0x0000000403847825 */ /* 0x040fe200078e0206 */
[----:B------:R-:W-:-:S04]  /*2d390*/  IADD3 R3, R3, c[0x0][0x198], RZ ;  /* 0x0000660003037a10 */ /* 0x000fc80007ffe0ff */
[----:B------:R1:W-:Y:S01]  /*2d3a0*/  @P5 STG.E [R132.64], R232 ;  /* 0x000000e884005986 */ /* 0x0003e2000c101904 */
[----:B------:R-:W-:Y:S01]  /*2d3b0*/  ISETP.GE.AND P5, PT, R216, c[0x0][0x17c], PT ;  /* 0x00005f00d8007a0c */ /* 0x000fe20003fa6270 */
[C---:B------:R-:W-:Y:S02]  /*2d3c0*/  IMAD.WIDE R216, R3.reuse, 0x4, R6 ;  /* 0x0000000403d87825 */ /* 0x040fe400078e0206 */
[----:B------:R1:W-:Y:S02]  /*2d3d0*/  @P0 STG.E [R134.64], R228 ;  /* 0x000000e486000986 */ /* 0x0003e4000c101904 */
[----:B-1----:R-:W-:-:S04]  /*2d3e0*/  IMAD.WIDE R132, R3, 0x4, R10 ;  /* 0x0000000403847825 */ /* 0x002fc800078e020a */
[----:B------:R-:W-:Y:S01]  /*2d3f0*/  IMAD.WIDE R134, R3, 0x4, R8 ;  /* 0x0000000403867825 */ /* 0x000fe200078e0208 */
[----:B------:R-:W-:Y:S04]  /*2d400*/  @P1 STG.E [R132.64], R229 ;  /* 0x000000e584001986 */ /* 0x000fe8000c101904 */
[----:B---3--:R1:W-:Y:S04]  /*2d410*/  @P3 STG.E [R134.64], R230 ;  /* 0x000000e686003986 */ /* 0x0083e8000c101904 */
[----:B--2---:R2:W-:Y:S04]  /*2d420*/  @P6 STG.E [R216.64], R231 ;  /* 0x000000e7d8006986 */ /* 0x0045e8000c101904 */
[----:B-1----:R-:W3:Y:S04]  /*2d430*/  LDL.LU R230, [R1+0x320] ;  /* 0x0003200001e67983 */ /* 0x002ee80000300800 */
[----:B--2---:R-:W2:Y:S04]  /*2d440*/  LDL.LU R231, [R1+0x3c4] ;  /* 0x0003c40001e77983 */ /* 0x004ea80000300800 */
[----:B------:R-:W2:Y:S04]  /*2d450*/  LDL.LU R235, [R1+0x384] ;  /* 0x0003840001eb7983 */ /* 0x000ea80000300800 */
[----:B------:R-:W2:Y:S01]  /*2d460*/  LDL.LU R229, [R1+0x364] ;  /* 0x0003640001e57983 */ /* 0x000ea20000300800 */
[----:B------:R-:W-:-:S02]  /*2d470*/  IADD3 R0, R225, 0x20, RZ ;  /* 0x00000020e1007810 */ /* 0x000fc40007ffe0ff */
[----:B------:R-:W-:Y:S02]  /*2d480*/  ISETP.LT.AND P2, PT, R221, c[0x0][0x178], !P2 ;  /* 0x00005e00dd007a0c */ /* 0x000fe40005741270 */
[----:B------:R-:W-:Y:S01]  /*2d490*/  ISETP.GE.AND P4, PT, R0, c[0x0][0x17c], PT ;  /* 0x00005f0000007a0c */ /* 0x000fe20003f86270 */
[----:B------:R-:W-:-:S03]  /*2d4a0*/  IMAD.WIDE R132, R3, 0x4, R4 ;  /* 0x0000000403847825 */ /* 0x000fc600078e0204 */
[----:B------:R-:W-:Y:S02]  /*2d4b0*/  ISETP.LT.AND P0, PT, R224, c[0x0][0x178], !P4 ;  /* 0x00005e00e0007a0c */ /* 0x000fe40006701270 */
[----:B------:R-:W-:Y:S02]  /*2d4c0*/  IADD3 R0, R3, c[0x0][0x198], RZ ;  /* 0x0000660003007a10 */ /* 0x000fe40007ffe0ff */
[----:B------:R-:W-:-:S03]  /*2d4d0*/  ISETP.LT.AND P1, PT, R223, c[0x0][0x178], !P4 ;  /* 0x00005e00df007a0c */ /* 0x000fc60006721270 */
[----:B----4-:R1:W-:Y:S01]  /*2d4e0*/  @P2 STG.E [R132.64], R251 ;  /* 0x000000fb84002986 */ /* 0x0103e2000c101904 */
[----:B------:R-:W-:Y:S01]  /*2d4f0*/  ISETP.LT.AND P6, PT, R222, c[0x0][0x178], !P4 ;  /* 0x00005e00de007a0c */ /* 0x000fe200067c1270 */
[C---:B------:R-:W-:Y:S01]  /*2d500*/  IMAD.WIDE R134, R0.reuse, 0x4, R10 ;  /* 0x0000000400867825 */ /* 0x040fe200078e020a */
[----:B------:R-:W-:Y:S01]  /*2d510*/  IADD3 R3, R225, 0x23, RZ ;  /* 0x00000023e1037810 */ /* 0x000fe20007ffe0ff */
[----:B-1----:R-:W4:Y:S01]  /*2d520*/  LDL.LU R251, [R1+0x324] ;  /* 0x0003240001fb7983 */ /* 0x002f220000300800 */
[----:B------:R-:W-:Y:S01]  /*2d530*/  ISETP.LT.AND P4, PT, R221, c[0x0][0x178], !P4 ;  /* 0x00005e00dd007a0c */ /* 0x000fe20006781270 */
[----:B------:R-:W-:Y:S02]  /*2d540*/  IMAD.WIDE R132, R0, 0x4, R6 ;  /* 0x0000000400847825 */ /* 0x000fe400078e0206 */
[----:B------:R-:W4:Y:S04]  /*2d550*/  LDL.LU R234, [R1+0x3f0] ;  /* 0x0003f00001ea7983 */ /* 0x000f280000300800 */
[----:B------:R1:W-:Y:S01]  /*2d560*/  @P0 STG.E [R134.64], R218 ;  /* 0x000000da86000986 */ /* 0x0003e2000c101904 */
[----:B------:R-:W-:-:S02]  /*2d570*/  ISETP.LT.AND P0, PT, R224, c[0x0][0x178], !P5 ;  /* 0x00005e00e0007a0c */ /* 0x000fc40006f01270 */
[----:B------:R-:W-:Y:S01]  /*2d580*/  IADD3 R216, R225, 0x22, RZ ;  /* 0x00000022e1d87810 */ /* 0x000fe20007ffe0ff */
[----:B------:R-:W4:Y:S01]  /*2d590*/  LDL.LU R233, [R1+0x3d0] ;  /* 0x0003d00001e97983 */ /* 0x000f220000300800 */
[----:B------:R-:W-:Y:S02]  /*2d5a0*/  ISETP.GE.AND P2, PT, R3, c[0x0][0x17c], PT ;  /* 0x00005f0003007a0c */ /* 0x000fe40003f46270 */
[C---:B------:R-:W-:Y:S01]  /*2d5b0*/  IADD3 R3, R0.reuse, c[0x0][0x198], RZ ;  /* 0x0000660000037a10 */ /* 0x040fe20007ffe0ff */
[----:B------:R-:W4:Y:S01]  /*2d5c0*/  LDL.LU R232, [R1+0x3a0] ;  /* 0x0003a00001e87983 */ /* 0x000f220000300800 */
[----:B-1----:R-:W-:Y:S01]  /*2d5d0*/  IMAD.WIDE R134, R0, 0x4, R8 ;  /* 0x0000000400867825 */ /* 0x002fe200078e0208 */
[----:B------:R-:W-:Y:S02]  /*2d5e0*/  ISETP.GE.AND P3, PT, R216, c[0x0][0x17c], PT ;  /* 0x00005f00d8007a0c */ /* 0x000fe40003f66270 */
[----:B------:R-:W4:Y:S04]  /*2d5f0*/  LDL.LU R228, [R1+0x370] ;  /* 0x0003700001e47983 */ /* 0x000f280000300800 */
[----:B------:R-:W-:Y:S01]  /*2d600*/  @P1 STG.E [R134.64], R219 ;  /* 0x000000db86001986 */ /* 0x000fe2000c101904 */
[----:B------:R-:W-:Y:S01]  /*2d610*/  ISETP.LT.AND P1, PT, R223, c[0x0][0x178], !P5 ;  /* 0x00005e00df007a0c */ /* 0x000fe20006f21270 */
[----:B------:R-:W-:-:S02]  /*2d620*/  IMAD.WIDE R216, R0, 0x4, R4 ;  /* 0x0000000400d87825 */ /* 0x000fc400078e0204 */
[----:B------:R1:W-:Y:S01]  /*2d630*/  @P6 STG.E [R132.64], R220 ;  /* 0x000000dc84006986 */ /* 0x0003e2000c101904 */
[----:B------:R-:W-:Y:S01]  /*2d640*/  ISETP.LT.AND P6, PT, R222, c[0x0][0x178], !P5 ;  /* 0x00005e00de007a0c */ /* 0x000fe20006fc1270 */
[----:B-1----:R-:W-:-:S04]  /*2d650*/  IMAD.WIDE R132, R3, 0x4, R10 ;  /* 0x0000000403847825 */ /* 0x002fc800078e020a */
[C---:B------:R-:W-:Y:S01]  /*2d660*/  IMAD.WIDE R134, R3.reuse, 0x4, R8 ;  /* 0x0000000403867825 */ /* 0x040fe200078e0208 */
[----:B---3--:R1:W-:Y:S04]  /*2d670*/  @P4 STG.E [R216.64], R230 ;  /* 0x000000e6d8004986 */ /* 0x0083e8000c101904 */
[----:B--2---:R2:W-:Y:S04]  /*2d680*/  @P0 STG.E [R132.64], R231 ;  /* 0x000000e784000986 */ /* 0x0045e8000c101904 */
[----:B-1----:R-:W3:Y:S04]  /*2d690*/  LDL.LU R230, [R1+0x3f4] ;  /* 0x0003f40001e67983 */ /* 0x002ee80000300800 */
[----:B--2---:R-:W2:Y:S01]  /*2d6a0*/  LDL.LU R231, [R1+0x3d4] ;  /* 0x0003d40001e77983 */ /* 0x004ea20000300800 */
[----:B------:R-:W-:-:S03]  /*2d6b0*/  IMAD.WIDE R132, R3, 0x4, R6 ;  /* 0x0000000403847825 */ /* 0x000fc600078e0206 */
[----:B------:R-:W-:Y:S04]  /*2d6c0*/  @P1 STG.E [R134.64], R235 ;  /* 0x000000eb86001986 */ /* 0x000fe8000c101904 */
[----:B------:R1:W-:Y:S04]  /*2d6d0*/  @P6 STG.E [R132.64], R229 ;  /* 0x000000e584006986 */ /* 0x0003e8000c101904 */
[----:B-1----:R-:W2:Y:S01]  /*2d6e0*/  LDL.LU R229, [R1+0x3a4] ;  /* 0x0003a40001e57983 */ /* 0x002ea20000300800 */
[----:B------:R-:W-:Y:S02]  /*2d6f0*/  ISETP.LT.AND P5, PT, R221, c[0x0][0x178], !P5 ;  /* 0x00005e00dd007a0c */ /* 0x000fe40006fa1270 */
[----:B------:R-:W-:Y:S01]  /*2d700*/  IADD3 R0, R225, 0x24, RZ ;  /* 0x00000024e1007810 */ /* 0x000fe20007ffe0ff */
[----:B------:R-:W-:Y:S01]  /*2d710*/  IMAD.WIDE R216, R3, 0x4, R4 ;  /* 0x0000000403d87825 */ /* 0x000fe200078e0204 */
[----:B------:R-:W-:-:S02]  /*2d720*/  ISETP.LT.AND P4, PT, R224, c[0x0][0x178], !P3 ;  /* 0x00005e00e0007a0c */ /* 0x000fc40005f81270 */
[----:B------:R-:W-:Y:S02]  /*2d730*/  ISETP.GE.AND P0, PT, R0, c[0x0][0x17c], PT ;  /* 0x00005f0000007a0c */ /* 0x000fe40003f06270 */
[----:B------:R-:W-:Y:S02]  /*2d740*/  IADD3 R0, R3, c[0x0][0x198], RZ ;  /* 0x0000660003007a10 */ /* 0x000fe40007ffe0ff */
[----:B------:R-:W-:-:S03]  /*2d750*/  ISETP.LT.AND P1, PT, R223, c[0x0][0x178], !P3 ;  /* 0x00005e00df007a0c */ /* 0x000fc60005f21270 */
[----:B----4-:R1:W-:Y:S01]  /*2d760*/  @P5 STG.E [R216.64], R251 ;  /* 0x000000fbd8005986 */ /* 0x0103e2000c101904 */
[----:B------:R-:W-:Y:S01]  /*2d770*/  ISETP.LT.AND P5, PT, R222, c[0x0][0x178], !P3 ;  /* 0x00005e00de007a0c */ /* 0x000fe20005fa1270 */
[----:B------:R-:W-:Y:S01]  /*2d780*/  IMAD.WIDE R134, R0, 0x4, R10 ;  /* 0x0000000400867825 */ /* 0x000fe200078e020a */
[----:B------:R-:W-:Y:S02]  /*2d790*/  ISETP.LT.AND P3, PT, R221, c[0x0][0x178], !P3 ;  /* 0x00005e00dd007a0c */ /* 0x000fe40005f61270 */
[----:B------:R-:W-:Y:S02]  /*2d7a0*/  ISETP.LT.AND P6, PT, R224, c[0x0][0x178], !P2 ;  /* 0x00005e00e0007a0c */ /* 0x000fe400057c1270 */
[----:B------:R4:W-:Y:S01]  /*2d7b0*/  @P4 STG.E [R134.64], R234 ;  /* 0x000000ea86004986 */ /* 0x0009e2000c101904 */
[----:B------:R-:W-:Y:S01]  /*2d7c0*/  IMAD.WIDE R132, R0, 0x4, R6 ;  /* 0x0000000400847825 */ /* 0x000fe200078e0206 */
[----:B------:R-:W-:-:S03]  /*2d7d0*/  ISETP.LT.AND P4, PT, R223, c[0x0][0x178], !P2 ;  /* 0x00005e00df007a0c */ /* 0x000fc60005781270 */
[C---:B-1----:R-:W-:Y:S01]  /*2d7e0*/  IMAD.WIDE R216, R0.reuse, 0x4, R4 ;  /* 0x0000000400d87825 */ /* 0x042fe200078e0204 */
[C---:B------:R-:W-:Y:S01]  /*2d7f0*/  IADD3 R3, R0.reuse, c[0x0][0x198], RZ ;  /* 0x0000660000037a10 */ /* 0x040fe20007ffe0ff */
[----:B------:R-:W2:Y:S04]  /*2d800*/  LDL.LU R251, [R1+0x374] ;  /* 0x0003740001fb7983 */ /* 0x000ea80000300800 */
[----:B------:R-:W2:Y:S01]  /*2d810*/  LDL.LU R235, [R1+0x3b0] ;  /* 0x0003b00001eb7983 */ /* 0x000ea20000300800 */
[----:B----4-:R-:W-:-:S05]  /*2d820*/  IMAD.WIDE R134, R0, 0x4, R8 ;  /* 0x0000000400867825 */ /* 0x010fca00078e0208 */
[----:B------:R1:W-:Y:S04]  /*2d830*/  @P1 STG.E [R134.64], R233 ;  /* 0x000000e986001986 */ /* 0x0003e8000c101904 */
[----:B------:R4:W-:Y:S04]  /*2d840*/  @P5 STG.E [R132.64], R232 ;  /* 0x000000e884005986 */ /* 0x0009e8000c101904 */
[----:B------:R-:W-:Y:S01]  /*2d850*/  @P3 STG.E [R216.64], R228 ;  /* 0x000000e4d8003986 */ /* 0x000fe2000c101904 */
[----:B------:R-:W-:Y:S01]  /*2d860*/  ISETP.LT.AND P3, PT, R222, c[0x0][0x178], !P2 ;  /* 0x00005e00de007a0c */ /* 0x000fe20005761270 */
[----:B-1----:R-:W-:-:S02]  /*2d870*/  IMAD.WIDE R134, R3, 0x4, R10 ;  /* 0x0000000403867825 */ /* 0x002fc400078e020a */
[----:B------:R-:W2:Y:S02]  /*2d880*/  LDL.LU R233, [R1+0x444] ;  /* 0x0004440001e97983 */ /* 0x000ea40000300800 */
[C---:B----4-:R-:W-:Y:S01]  /*2d890*/  IMAD.WIDE R132, R3.reuse, 0x4, R8 ;  /* 0x0000000403847825 */ /* 0x050fe200078e0208 */
[----:B------:R-:W-:Y:S02]  /*2d8a0*/  IADD3 R0, R3, c[0x0][0x198], RZ ;  /* 0x0000660003007a10 */ /* 0x000fe40007ffe0ff */
[----:B------:R-:W-:Y:S01]  /*2d8b0*/  IADD3 R220, R225, 0x26, RZ ;  /* 0x00000026e1dc7810 */ /* 0x000fe20007ffe0ff */
[----:B---3--:R1:W-:Y:S04]  /*2d8c0*/  @P6 STG.E [R134.64], R230 ;  /* 0x000000e686006986 */ /* 0x0083e8000c101904 */
[----:B--2---:R2:W-:Y:S04]  /*2d8d0*/  @P4 STG.E [R132.64], R231 ;  /* 0x000000e784004986 */ /* 0x0045e8000c101904 */
[----:B-1----:R-:W3:Y:S01]  /*2d8e0*/  LDL.LU R230, [R1+0x424] ;  /* 0x0004240001e67983 */ /* 0x002ee20000300800 */
[----:B--2---:R-:W-:-:S03]  /*2d8f0*/  IMAD.WIDE R132, R3, 0x4, R6 ;  /* 0x0000000403847825 */ /* 0x004fc600078e0206 */
[----:B------:R-:W2:Y:S01]  /*2d900*/  LDL.LU R231, [R1+0x3e4] ;  /* 0x0003e40001e77983 */ /* 0x000ea20000300800 */
[----:B------:R-:W-:-:S03]  /*2d910*/  IMAD.WIDE R134, R3, 0x4, R4 ;  /* 0x0000000403867825 */ /* 0x000fc600078e0204 */
[----:B------:R-:W4:Y:S04]  /*2d920*/  LDL.LU R3, [R1+0x420] ;  /* 0x0004200001037983 */ /* 0x000f280000300800 */
[----:B------:R1:W-:Y:S01]  /*2d930*/  @P3 STG.E [R132.64], R229 ;  /* 0x000000e584003986 */ /* 0x0003e2000c101904 */
[----:B------:R-:W-:-:S03]  /*2d940*/  ISETP.GE.AND P3, PT, R220, c[0x0][0x17c], PT ;  /* 0x00005f00dc007a0c */ /* 0x000fc60003f66270 */
[----:B-1----:R-:W2:Y:S04]  /*2d950*/  LDL.LU R133, [R1+0x440] ;  /* 0x0004400001857983 */ /* 0x002ea80000300800 */
[----:B------:R-:W3:Y:S01]  /*2d960*/  LDL.LU R220, [R1+0x3e0] ;  /* 0x0003e00001dc7983 */ /* 0x000ee20000300800 */
[----:B------:R-:W-:Y:S02]  /*2d970*/  ISETP.LT.AND P2, PT, R221, c[0x0][0x178], !P2 ;  /* 0x00005e00dd007a0c */ /* 0x000fe40005741270 */
[----:B------:R-:W-:Y:S02]  /*2d980*/  ISETP.LT.AND P6, PT, R224, c[0x0][0x178], !P0 ;  /* 0x00005e00e0007a0c */ /* 0x000fe400047c1270 */
[----:B------:R-:W-:Y:S02]  /*2d990*/  ISETP.LT.AND P5, PT, R223, c[0x0][0x178], !P0 ;  /* 0x00005e00df007a0c */ /* 0x000fe400047a1270 */
[----:B------:R-:W-:Y:S01]  /*2d9a0*/  ISETP.LT.AND P4, PT, R222, c[0x0][0x178], !P0 ;  /* 0x00005e00de007a0c */ /* 0x000fe20004781270 */
[----:B------:R-:W-:Y:S01]  /*2d9b0*/  IMAD.WIDE R216, R0, 0x4, R10 ;  /* 0x0000000400d87825 */ /* 0x000fe200078e020a */
[----:B------:R-:W-:-:S04]  /*2d9c0*/  IADD3 R218, R225, 0x25, RZ ;  /* 0x00000025e1da7810 */ /* 0x000fc80007ffe0ff */
[----:B------:R-:W-:Y:S01]  /*2d9d0*/  ISETP.GE.AND P1, PT, R218, c[0x0][0x17c], PT ;  /* 0x00005f00da007a0c */ /* 0x000fe20003f26270 */
[----:B------:R1:W-:Y:S01]  /*2d9e0*/  @P2 STG.E [R134.64], R251 ;  /* 0x000000fb86002986 */ /* 0x0003e2000c101904 */
[----:B------:R-:W-:Y:S02]  /*2d9f0*/  IMAD.WIDE R218, R0, 0x4, R8 ;  /* 0x0000000400da7825 */ /* 0x000fe400078e0208 */
[----:B------:R-:W-:Y:S01]  /*2da00*/  ISETP.LT.AND P2, PT, R222, c[0x0][0x178], !P1 ;  /* 0x00005e00de007a0c */ /* 0x000fe20004f41270 */
[----:B-1----:R-:W3:Y:S04]  /*2da10*/  LDL.LU R251, [R1+0x3b4] ;  /* 0x0003b40001fb7983 */ /* 0x002ee80000300800 */
[----:B------:R-:W3:Y:S04]  /*2da20*/  LDL.LU R234, [R1+0x450] ;  /* 0x0004500001ea7983 */ /* 0x000ee80000300800 */
[----:B------:R-:W3:Y:S04]  /*2da30*/  LDL.LU R232, [R1+0x430] ;  /* 0x0004300001e87983 */ /* 0x000ee80000300800 */
[----:B------:R-:W3:Y:S01]  /*2da40*/  LDL.LU R228, [R1+0x410] ;  /* 0x0004100001e47983 */ /* 0x000ee20000300800 */
[----:B------:R-:W-:-:S03]  /*2da50*/  ISETP.LT.AND P0, PT, R221, c[0x0][0x178], !P0 ;  /* 0x00005e00dd007a0c */ /* 0x000fc60004701270 */
[----:B------:R-:W3:Y:S04]  /*2da60*/  LDL.LU R229, [R1+0x464] ;  /* 0x0004640001e57983 */ /* 0x000ee80000300800 */
[----:B--2---:R1:W-:Y:S04]  /*2da70*/  @P6 STG.E [R216.64], R133 ;  /* 0x00000085d8006986 */ /* 0x0043e8000c101904 */
[----:B----4-:R-:W-:Y:S01]  /*2da80*/  @P5 STG.E [R218.64], R3 ;  /* 0x00000003da005986 */ /* 0x010fe2000c101904 */
[----:B-1----:R-:W-:-:S05]  /*2da90*/  IMAD.WIDE R132, R0, 0x4, R6 ;  /* 0x0000000400847825 */ /* 0x002fca00078e0206 */
[----:B---3--:R1:W-:Y:S01]  /*2daa0*/  @P4 STG.E [R132.64], R220 ;  /* 0x000000dc84004986 */ /* 0x0083e2000c101904 */
[----:B------:R-:W-:Y:S02]  /*2dab0*/  ISETP.LT.AND P6, PT, R224, c[0x0][0x178], !P1 ;  /* 0x00005e00e0007a0c */ /* 0x000fe40004fc1270 */
[----:B------:R-:W-:Y:S02]  /*2dac0*/  ISETP.LT.AND P5, PT, R223, c[0x0][0x178], !P1 ;  /* 0x00005e00df007a0c */ /* 0x000fe40004fa1270 */
[----:B------:R-:W-:Y:S02]  /*2dad0*/  ISETP.LT.AND P4, PT, R221, c[0x0][0x178], !P1 ;  /* 0x00005e00dd007a0c */ /* 0x000fe40004f81270 */
[----:B-1----:R-:W-:-:S04]  /*2dae0*/  IADD3 R220, R225, 0x27, RZ ;  /* 0x00000027e1dc7810 */ /* 0x002fc80007ffe0ff */
[----:B------:R-:W-:Y:S02]  /*2daf0*/  ISETP.GE.AND P1, PT, R220, c[0x0][0x17c], PT ;  /* 0x00005f00dc007a0c */ /* 0x000fe40003f26270 */
[----:B------:R-:W2:Y:S01]  /*2db00*/  LDL.LU R220, [R1+0x460] ;  /* 0x0004600001dc7983 */ /* 0x000ea20000300800 */
[C---:B------:R-:W-:Y:S01]  /*2db10*/  IADD3 R3, R0.reuse, c[0x0][0x198], RZ ;  /* 0x0000660000037a10 */ /* 0x040fe20007ffe0ff */
[----:B------:R-:W-:-:S04]  /*2db20*/  IMAD.WIDE R132, R0, 0x4, R4 ;  /* 0x0000000400847825 */ /* 0x000fc800078e0204 */
[C---:B------:R-:W-:Y:S01]  /*2db30*/  IMAD.WIDE R134, R3.reuse, 0x4, R10 ;  /* 0x0000000403867825 */ /* 0x040fe200078e020a */
[----:B------:R-:W-:Y:S03]  /*2db40*/  @P0 STG.E [R132.64], R235 ;  /* 0x000000eb84000986 */ /* 0x000fe6000c101904 */
[C---:B------:R-:W-:Y:S01]  /*2db50*/  IMAD.WIDE R216, R3.reuse, 0x4, R8 ;  /* 0x0000000403d87825 */ /* 0x040fe200078e0208 */
[----:B------:R-:W-:Y:S03]  /*2db60*/  @P6 STG.E [R134.64], R233 ;  /* 0x000000e986006986 */ /* 0x000fe6000c101904 */
[C---:B------:R-:W-:Y:S01]  /*2db70*/  IMAD.WIDE R218, R3.reuse, 0x4, R6 ;  /* 0x0000000403da7825 */ /* 0x040fe200078e0206 */
[----:B------:R1:W-:Y:S04]  /*2db80*/  @P5 STG.E [R216.64], R230 ;  /* 0x000000e6d8005986 */ /* 0x0003e8000c101904 */
[----:B------:R3:W-:Y:S04]  /*2db90*/  @P2 STG.E [R218.64], R231 ;  /* 0x000000e7da002986 */ /* 0x0007e8000c101904 */
[----:B-1----:R-:W4:Y:S04]  /*2dba0*/  LDL.LU R230, [R1+0x454] ;  /* 0x0004540001e67983 */ /* 0x002f280000300800 */
[----:B---3--:R-:W3:Y:S01]  /*2dbb0*/  LDL.LU R231, [R1+0x434] ;  /* 0x0004340001e77983 */ /* 0x008ee20000300800 */
[----:B------:R-:W-:Y:S01]  /*2dbc0*/  ISETP.LT.AND P5, PT, R224, c[0x0][0x178], !P3 ;  /* 0x00005e00e0007a0c */ /* 0x000fe20005fa1270 */
[----:B------:R-:W-:Y:S01]  /*2dbd0*/  IMAD.WIDE R132, R3, 0x4, R4 ;  /* 0x0000000403847825 */ /* 0x000fe200078e0204 */
[----:B------:R-:W-:-:S02]  /*2dbe0*/  ISETP.LT.AND P0, PT, R223, c[0x0][0x178], !P3 ;  /* 0x00005e00df007a0c */ /* 0x000fc40005f01270 */
[----:B------:R-:W-:Y:S02]  /*2dbf0*/  ISETP.LT.AND P6, PT, R222, c[0x0][0x178], !P3 ;  /* 0x00005e00de007a0c */ /* 0x000fe40005fc1270 */
[----:B------:R-:W-:Y:S01]  /*2dc00*/  IADD3 R3, R3, c[0x0][0x198], RZ ;  /* 0x0000660003037a10 */ /* 0x000fe20007ffe0ff */
[----:B------:R1:W-:Y:S01]  /*2dc10*/  @P4 STG.E [R132.64], R251 ;  /* 0x000000fb84004986 */ /* 0x0003e2000c101904 */
[----:B------:R-:W-:Y:S02]  /*2dc20*/  IADD3 R0, R225, 0x28, RZ ;  /* 0x00000028e1007810 */ /* 0x000fe40007ffe0ff */
[----:B------:R-:W-:Y:S02]  /*2dc30*/  ISETP.LT.AND P3, PT, R221, c[0x0][0x178], !P3 ;  /* 0x00005e00dd007a0c */ /* 0x000fe40005f61270 */
[----:B------:R-:W-:Y:S01]  /*2dc40*/  ISETP.LT.AND P4, PT, R224, c[0x0][0x178], !P1 ;  /* 0x00005e00e0007a0c */ /* 0x000fe20004f81270 */
[----:B------:R-:W-:Y:S01]  /*2dc50*/  IMAD.WIDE R218, R3, 0x4, R10 ;  /* 0x0000000403da7825 */ /* 0x000fe200078e020a */
[----:B------:R-:W-:-:S02]  /*2dc60*/  ISETP.GE.AND P2, PT, R0, c[0x0][0x17c], PT ;  /* 0x00005f0000007a0c */ /* 0x000fc40003f46270 */
[C---:B------:R-:W-:Y:S01]  /*2dc70*/  IADD3 R0, R3.reuse, c[0x0][0x198], RZ ;  /* 0x0000660003007a10 */ /* 0x040fe20007ffe0ff */
[C---:B------:R-:W-:Y:S01]  /*2dc80*/  IMAD.WIDE R216, R3.reuse, 0x4, R8 ;  /* 0x0000000403d87825 */ /* 0x040fe200078e0208 */
[----:B-1----:R-:W3:Y:S03]  /*2dc90*/  LDL.LU R251, [R1+0x414] ;  /* 0x0004140001fb7983 */ /* 0x002ee60000300800 */
[C---:B------:R-:W-:Y:S01]  /*2dca0*/  IMAD.WIDE R134, R3.reuse, 0x4, R6 ;  /* 0x0000000403867825 */ /* 0x040fe200078e0206 */
[----:B------:R-:W3:Y:S03]  /*2dcb0*/  LDL.LU R235, [R1+0x3c8] ;  /* 0x0003c80001eb7983 */ /* 0x000ee60000300800 */
[----:B------:R-:W-:Y:S01]  /*2dcc0*/  IMAD.WIDE R132, R3, 0x4, R4 ;  /* 0x0000000403847825 */ /* 0x000fe200078e0204 */
[----:B------:R-:W3:Y:S04]  /*2dcd0*/  LDL.LU R233, [R1+0x388] ;  /* 0x0003880001e97983 */ /* 0x000ee80000300800 */
[----:B--2---:R1:W-:Y:S04]  /*2dce0*/  @P5 STG.E [R218.64], R220 ;  /* 0x000000dcda005986 */ /* 0x0043e8000c101904 */
[----:B------:R-:W-:Y:S04]  /*2dcf0*/  @P0 STG.E [R216.64], R234 ;  /* 0x000000ead8000986 */ /* 0x000fe8000c101904 */
[----:B------:R2:W-:Y:S01]  /*2dd00*/  @P6 STG.E [R134.64], R232 ;  /* 0x000000e886006986 */ /* 0x0005e2000c101904 */
[----:B-1----:R-:W-:-:S03]  /*2dd10*/  IMAD.WIDE R218, R0, 0x4, R10 ;  /* 0x0000000400da7825 */ /* 0x002fc600078e020a */
[----:B------:R1:W-:Y:S01]  /*2dd20*/  @P3 STG.E [R132.64], R228 ;  /* 0x000000e484003986 */ /* 0x0003e2000c101904 */
[----:B------:R-:W-:-:S03]  /*2dd30*/  ISETP.LT.AND P3, PT, R223, c[0x0][0x178], !P1 ;  /* 0x00005e00df007a0c */ /* 0x000fc60004f61270 */
[----:B------:R4:W-:Y:S01]  /*2dd40*/  @P4 STG.E [R218.64], R229 ;  /* 0x000000e5da004986 */ /* 0x0009e2000c101904 */
[----:B------:R-:W-:Y:S02]  /*2dd50*/  ISETP.LT.AND P4, PT, R222, c[0x0][0x178], !P1 ;  /* 0x00005e00de007a0c */ /* 0x000fe40004f81270 */
[----:B------:R-:W-:Y:S01]  /*2dd60*/  ISETP.LT.AND P0, PT, R221, c[0x0][0x178], !P1 ;  /* 0x00005e00dd007a0c */ /* 0x000fe20004f01270 */
[----:B--2---:R-:W2:Y:S01]  /*2dd70*/  LDL.LU R232, [R1+0x368] ;  /* 0x0003680001e87983 */ /* 0x004ea20000300800 */
[----:B------:R-:W-:Y:S01]  /*2dd80*/  IMAD.WIDE R134, R0, 0x4, R8 ;  /* 0x0000000400867825 */ /* 0x000fe200078e0208 */
[----:B-1----:R-:W-:Y:S02]  /*2dd90*/  IADD3 R132, R225, 0x29, RZ ;  /* 0x00000029e1847810 */ /* 0x002fe40007ffe0ff */
[----:B------:R-:W2:Y:S02]  /*2dda0*/  LDL.LU R228, [R1+0x328] ;  /* 0x0003280001e47983 */ /* 0x000ea40000300800 */
[----:B------:R-:W-:-:S02]  /*2ddb0*/  ISETP.GE.AND P1, PT, R132, c[0x0][0x17c], PT ;  /* 0x00005f0084007a0c */ /* 0x000fc40003f26270 */
[----:B----4-:R-:W4:Y:S01]  /*2ddc0*/  LDL.LU R229, [R1+0x3cc] ;  /* 0x0003cc0001e57983 */ /* 0x010f220000300800 */
[----:B------:R-:W-:-:S03]  /*2ddd0*/  IMAD.WIDE R132, R0, 0x4, R6 ;  /* 0x0000000400847825 */ /* 0x000fc600078e0206 */
[----:B------:R1:W-:Y:S04]  /*2dde0*/  @P3 STG.E [R134.64], R230 ;  /* 0x000000e686003986 */ /* 0x0003e8000c101904 */
[----:B---3--:R3:W-:Y:S04]  /*2ddf0*/  @P4 STG.E [R132.64], R231 ;  /* 0x000000e784004986 */ /* 0x0087e8000c101904 */
[----:B-1----:R-:W4:Y:S04]  /*2de00*/  LDL.LU R230, [R1+0x38c] ;  /* 0x00038c0001e67983 */ /* 0x002f280000300800 */
[----:B---3--:R-:W4:Y:S01]  /*2de10*/  LDL.LU R231, [R1+0x36c] ;  /* 0x00036c0001e77983 */ /* 0x008f220000300800 */
[----:B------:R-:W-:-:S02]  /*2de20*/  ISETP.LT.AND P6, PT, R224, c[0x0][0x178], !P2 ;  /* 0x00005e00e0007a0c */ /* 0x000fc400057c1270 */
[----:B------:R-:W-:Y:S02]  /*2de30*/  ISETP.LT.AND P5, PT, R223, c[0x0][0x178], !P2 ;  /* 0x00005e00df007a0c */ /* 0x000fe400057a1270 */
[C---:B------:R-:W-:Y:S01]  /*2de40*/  IADD3 R3, R0.reuse, c[0x0][0x198], RZ ;  /* 0x0000660000037a10 */ /* 0x040fe20007ffe0ff */
[----:B------:R-:W-:-:S04]  /*2de50*/  IMAD.WIDE R216, R0, 0x4, R4 ;  /* 0x0000000400d87825 */ /* 0x000fc800078e0204 */
[C---:B------:R-:W-:Y:S01]  /*2de60*/  IMAD.WIDE R218, R3.reuse, 0x4, R10 ;  /* 0x0000000403da7825 */ /* 0x040fe200078e020a */
[----:B------:R1:W-:Y:S03]  /*2de70*/  @P0 STG.E [R216.64], R251 ;  /* 0x000000fbd8000986 */ /* 0x0003e6000c101904 */
[----:B------:R-:W-:Y:S01]  /*2de80*/  IMAD.WIDE R134, R3, 0x4, R8 ;  /* 0x0000000403867825 */ /* 0x000fe200078e0208 */
[----:B------:R-:W-:Y:S01]  /*2de90*/  @P6 STG.E [R218.64], R235 ;  /* 0x000000ebda006986 */ /* 0x000fe2000c101904 */
[----:B------:R-:W-:Y:S02]  /*2dea0*/  ISETP.LT.AND P3, PT, R222, c[0x0][0x178], !P2 ;  /* 0x00005e00de007a0c */ /* 0x000fe40005761270 */
[----:B------:R-:W-:Y:S01]  /*2deb0*/  ISETP.LT.AND P2, PT, R221, c[0x0][0x178], !P2 ;  /* 0x00005e00dd007a0c */ /* 0x000fe20005741270 */
[----:B------:R1:W-:Y:S01]  /*2dec0*/  @P5 STG.E [R134.64], R233 ;  /* 0x000000e986005986 */ /* 0x0003e2000c101904 */
[----:B------:R-:W-:-:S03]  /*2ded0*/  ISETP.LT.AND P5, PT, R224, c[0x0][0x178], !P1 ;  /* 0x00005e00e0007a0c */ /* 0x000fc60004fa1270 */
[----:B-1----:R-:W4:Y:S04]  /*2dee0*/  LDL.LU R251, [R1+0x32c] ;  /* 0x00032c0001fb7983 */ /* 0x002f280000300800 */
[----:B------:R-:W4:Y:S01]  /*2def0*/  LDL.LU R220, [R1+0x3f8] ;  /* 0x0003f80001dc7983 */ /* 0x000f220000300800 */
[----:B------:R-:W-:-:S03]  /*2df00*/  IADD3 R0, R3, c[0x0][0x198], RZ ;  /* 0x0000660003007a10 */ /* 0x000fc60007ffe0ff */
[----:B------:R-:W4:Y:S01]  /*2df10*/  LDL.LU R234, [R1+0x3d8] ;  /* 0x0003d80001ea7983 */ /* 0x000f220000300800 */
[----:B------:R-:W-:Y:S01]  /*2df20*/  ISETP.LT.AND P0, PT, R223, c[0x0][0x178], !P1 ;  /* 0x00005e00df007a0c */ /* 0x000fe20004f01270 */
[C---:B------:R-:W-:Y:S01]  /*2df30*/  IMAD.WIDE R132, R3.reuse, 0x4, R6 ;  /* 0x0000000403847825 */ /* 0x040fe200078e0206 */
[----:B------:R-:W-:Y:S01]  /*2df40*/  ISETP.LT.AND P4, PT, R222, c[0x0][0x178], !P1 ;  /* 0x00005e00de007a0c */ /* 0x000fe20004f81270 */
[----:B------:R-:W4:Y:S02]  /*2df50*/  LDL.LU R233, [R1+0x3a8] ;  /* 0x0003a80001e97983 */ /* 0x000f240000300800 */
[----:B------:R-:W-:-:S04]  /*2df60*/  IMAD.WIDE R134, R3, 0x4, R4 ;  /* 0x0000000403867825 */ /* 0x000fc800078e0204 */
[C---:B------:R-:W-:Y:S01]  /*2df70*/  IMAD.WIDE R216, R0.reuse, 0x4, R10 ;  /* 0x0000000400d87825 */ /* 0x040fe200078e020a */
[----:B--2---:R1:W-:Y:S04]  /*2df80*/  @P3 STG.E [R132.64], R232 ;  /* 0x000000e884003986 */ /* 0x0043e8000c101904 */
[----:B------:R2:W-:Y:S04]  /*2df90*/  @P2 STG.E [R134.64], R228 ;  /* 0x000000e486002986 */ /* 0x0005e8000c101904 */
[----:B----4-:R4:W-:Y:S01]  /*2dfa0*/  @P5 STG.E [R216.64], R229 ;  /* 0x000000e5d8005986 */ /* 0x0109e2000c101904 */
[----:B-1----:R-:W-:-:S03]  /*2dfb0*/  IMAD.WIDE R132, R0, 0x4, R8 ;  /* 0x0000000400847825 */ /* 0x002fc600078e0208 */
[----:B------:R-:W3:Y:S01]  /*2dfc0*/  LDL.LU R232, [R1+0x378] ;  /* 0x0003780001e87983 */ /* 0x000ee20000300800 */
[----:B--2---:R-:W-:-:S03]  /*2dfd0*/  IMAD.WIDE R134, R0, 0x4, R6 ;  /* 0x0000000400867825 */ /* 0x004fc600078e0206 */
[----:B----4-:R-:W2:Y:S04]  /*2dfe0*/  LDL.LU R229, [R1+0x3fc] ;  /* 0x0003fc0001e57983 */ /* 0x010ea80000300800 */
[----:B------:R1:W-:Y:S04]  /*2dff0*/  @P0 STG.E [R132.64], R230 ;  /* 0x000000e684000986 */ /* 0x0003e8000c101904 */
[----:B------:R4:W-:Y:S04]  /*2e000*/  @P4 STG.E [R134.64], R231 ;  /* 0x000000e786004986 */ /* 0x0009e8000c101904 */
[----:B-1----:R-:W2:Y:S04]  /*2e010*/  LDL.LU R230, [R1+0x3dc] ;  /* 0x0003dc0001e67983 */ /* 0x002ea80000300800 */
[----:B----4-:R-:W4:Y:S01]  /*2e020*/  LDL.LU R231, [R1+0x3ac] ;  /* 0x0003ac0001e77983 */ /* 0x010f220000300800 */
[----:B------:R-:W-:-:S04]  /*2e030*/  IADD3 R218, R225, 0x2a, RZ ;  /* 0x0000002ae1da7810 */ /* 0x000fc80007ffe0ff */
[----:B------:R-:W-:Y:S02]  /*2e040*/  ISETP.GE.AND P6, PT, R218, c[0x0][0x17c], PT ;  /* 0x00005f00da007a0c */ /* 0x000fe40003fc6270 */
[----:B------:R-:W-:Y:S02]  /*2e050*/  ISETP.LT.AND P1, PT, R221, c[0x0][0x178], !P1 ;  /* 0x00005e00dd007a0c */ /* 0x000fe40004f21270 */
[----:B------:R-:W-:Y:S02]  /*2e060*/  ISETP.LT.AND P2, PT, R224, c[0x0][0x178], !P6 ;  /* 0x00005e00e0007a0c */ /* 0x000fe40007741270 */
[----:B------:R-:W-:Y:S02]  /*2e070*/  ISETP.LT.AND P5, PT, R223, c[0x0][0x178], !P6 ;  /* 0x00005e00df007a0c */ /* 0x000fe400077a1270 */
[C---:B------:R-:W-:Y:S01]  /*2e080*/  IADD3 R3, R0.reuse, c[0x0][0x198], RZ ;  /* 0x0000660000037a10 */ /* 0x040fe20007ffe0ff */
[----:B------:R-:W-:Y:S01]  /*2e090*/  IMAD.WIDE R132, R0, 0x4, R4 ;  /* 0x0000000400847825 */ /* 0x000fe200078e0204 */
[----:B------:R-:W-:-:S02]  /*2e0a0*/  IADD3 R219, R225, 0x2b, RZ ;  /* 0x0000002be1db7810 */ /* 0x000fc40007ffe0ff */
[----:B------:R-:W-:Y:S01]  /*2e0b0*/  ISETP.LT.AND P4, PT, R222, c[0x0][0x178], !P6 ;  /* 0x00005e00de007a0c */ /* 0x000fe20007781270 */
[----:B------:R-:W-:Y:S01]  /*2e0c0*/  IMAD.WIDE R134, R3, 0x4, R10 ;  /* 0x0000000403867825 */ /* 0x000fe200078e020a */
[----:B------:R-:W-:-:S03]  /*2e0d0*/  ISETP.GE.AND P3, PT, R219, c[0x0][0x17c], PT ;  /* 0x00005f00db007a0c */ /* 0x000fc60003f66270 */
[----:B------:R-:W-:Y:S01]  /*2e0e0*/  IMAD.WIDE R216, R3, 0x4, R8 ;  /* 0x0000000403d87825 */ /* 0x000fe200078e0208 */
[----:B------:R1:W-:Y:S01]  /*2e0f0*/  @P1 STG.E [R132.64], R251 ;  /* 0x000000fb84001986 */ /* 0x0003e2000c101904 */
[----:B------:R-:W-:-:S03]  /*2e100*/  ISETP.LT.AND P6, PT, R221, c[0x0][0x178], !P6 ;  /* 0x00005e00dd007a0c */ /* 0x000fc600077c1270 */
[----:B------:R1:W-:Y:S04]  /*2e110*/  @P2 STG.E [R134.64], R220 ;  /* 0x000000dc86002986 */ /* 0x0003e8000c101904 */
[----:B------:R1:W-:Y:S01]  /*2e120*/  @P5 STG.E [R216.64], R234 ;  /* 0x000000ead8005986 */ /* 0x0003e2000c101904 */
[----:B------:R-:W-:-:S03]  /*2e130*/  ISETP.LT.AND P5, PT, R224, c[0x0][0x178], !P3 ;  /* 0x00005e00e0007a0c */ /* 0x000fc60005fa1270 */
[----:B-1----:R-:W4:Y:S01]  /*2e140*/  LDL.LU R251, [R1+0x37c] ;  /* 0x00037c0001fb7983 */ /* 0x002f220000300800 */
[----:B------:R-:W-:Y:S01]  /*2e150*/  IMAD.WIDE R132, R3, 0x4, R6 ;  /* 0x0000000403847825 */ /* 0x000fe200078e0206 */
[----:B------:R-:W-:Y:S02]  /*2e160*/  ISETP.LT.AND P1, PT, R223, c[0x0][0x178], !P3 ;  /* 0x00005e00df007a0c */ /* 0x000fe40005f21270 */
[----:B------:R-:W4:Y:S01]  /*2e170*/  LDL.LU R219, [R1+0x448] ;  /* 0x0004480001db7983 */ /* 0x000f220000300800 */
[C---:B------:R-:W-:Y:S01]  /*2e180*/  IMAD.WIDE R134, R3.reuse, 0x4, R4 ;  /* 0x0000000403867825 */ /* 0x040fe200078e0204 */
[----:B------:R-:W-:Y:S02]  /*2e190*/  IADD3 R3, R3, c[0x0][0x198], RZ ;  /* 0x0000660003037a10 */ /* 0x000fe40007ffe0ff */
[----:B------:R-:W4:Y:S01]  /*2e1a0*/  LDL.LU R235, [R1+0x428] ;  /* 0x0004280001eb7983 */ /* 0x000f220000300800 */
[----:B------:R-:W-:-:S03]  /*2e1b0*/  ISETP.LT.AND P2, PT, R222, c[0x0][0x178], !P3 ;  /* 0x00005e00de007a0c */ /* 0x000fc60005f41270 */
[----:B------:R1:W-:Y:S01]  /*2e1c0*/  @P4 STG.E [R132.64], R233 ;  /* 0x000000e984004986 */ /* 0x0003e2000c101904 */
[----:B------:R-:W-:-:S03]  /*2e1d0*/  IMAD.WIDE R216, R3, 0x4, R6 ;  /* 0x0000000403d87825 */ /* 0x000fc600078e0206 */
[----:B------:R-:W4:Y:S01]  /*2e1e0*/  LDL.LU R228, [R1+0x3e8] ;  /* 0x0003e80001e47983 */ /* 0x000f220000300800 */
[----:B-1----:R-:W-:-:S03]  /*2e1f0*/  IMAD.WIDE R132, R3, 0x4, R10 ;  /* 0x0000000403847825 */ /* 0x002fc600078e020a */
[----:B---3--:R1:W-:Y:S04]  /*2e200*/  @P6 STG.E [R134.64], R232 ;  /* 0x000000e886006986 */ /* 0x0083e8000c101904 */
[----:B--2---:R2:W-:Y:S01]  /*2e210*/  @P5 STG.E [R132.64], R229 ;  /* 0x000000e584005986 */ /* 0x0045e2000c101904 */
[----:B-1----:R-:W-:-:S03]  /*2e220*/  IMAD.WIDE R134, R3, 0x4, R8 ;  /* 0x0000000403867825 */ /* 0x002fc600078e0208 */
[----:B--2---:R-:W2:Y:S04]  /*2e230*/  LDL.LU R229, [R1+0x3b8] ;  /* 0x0003b80001e57983 */ /* 0x004ea80000300800 */
[----:B------:R1:W-:Y:S04]  /*2e240*/  @P1 STG.E [R134.64], R230 ;  /* 0x000000e686001986 */ /* 0x0003e8000c101904 */
[----:B----4-:R3:W-:Y:S04]  /*2e250*/  @P2 STG.E [R216.64], R231 ;  /* 0x000000e7d8002986 */ /* 0x0107e8000c101904 */
[----:B-1----:R-:W4:Y:S04]  /*2e260*/  LDL.LU R230, [R1+0x44c] ;  /* 0x00044c0001e67983 */ /* 0x002f280000300800 */
[----:B------:R-:W4:Y:S04]  /*2e270*/  LDL.LU R232, [R1+0x42c] ;  /* 0x00042c0001e87983 */ /* 0x000f280000300800 */
[----:B---3--:R-:W3:Y:S01]  /*2e280*/  LDL.LU R231, [R1+0x3ec] ;  /* 0x0003ec0001e77983 */ /* 0x008ee20000300800 */
[----:B------:R-:W-:-:S02]  /*2e290*/  IADD3 R218, R225, 0x2c, RZ ;  /* 0x0000002ce1da7810 */ /* 0x000fc40007ffe0ff */
[----:B------:R-:W-:Y:S02]  /*2e2a0*/  ISETP.LT.AND P3, PT, R221, c[0x0][0x178], !P3 ;  /* 0x00005e00dd007a0c */ /* 0x000fe40005f61270 */
[----:B------:R-:W-:Y:S02]  /*2e2b0*/  ISETP.GE.AND P0, PT, R218, c[0x0][0x17c], PT ;  /* 0x00005f00da007a0c */ /* 0x000fe40003f06270 */
[----:B------:R-:W-:Y:S02]  /*2e2c0*/  IADD3 R0, R225, 0x2d, RZ ;  /* 0x0000002de1007810 */ /* 0x000fe40007ffe0ff */
[----:B------:R-:W-:Y:S01]  /*2e2d0*/  ISETP.LT.AND P6, PT, R224, c[0x0][0x178], !P0 ;  /* 0x00005e00e0007a0c */ /* 0x000fe200047c1270 */
[----:B------:R-:W-:Y:S01]  /*2e2e0*/  IMAD.WIDE R132, R3, 0x4, R4 ;  /* 0x0000000403847825 */ /* 0x000fe200078e0204 */
[----:B------:R-:W-:Y:S02]  /*2e2f0*/  ISETP.GE.AND P4, PT, R0, c[0x0][0x17c], PT ;  /* 0x00005f0000007a0c */ /* 0x000fe40003f86270 */
[----:B------:R-:W-:-:S02]  /*2e300*/  ISETP.LT.AND P5, PT, R223, c[0x0][0x178], !P0 ;  /* 0x00005e00df007a0c */ /* 0x000fc400047a1270 */
[----:B------:R-:W-:Y:S02]  /*2e310*/  IADD3 R0, R3, c[0x0][0x198], RZ ;  /* 0x0000660003007a10 */ /* 0x000fe40007ffe0ff */
[----:B------:R-:W-:Y:S01]  /*2e320*/  ISETP.LT.AND P1, PT, R222, c[0x0][0x178], !P0 ;  /* 0x00005e00de007a0c */ /* 0x000fe20004721270 */
[----:B------:R1:W-:Y:S02]  /*2e330*/  @P3 STG.E [R132.64], R251 ;  /* 0x000000fb84003986 */ /* 0x0003e4000c101904 */
[----:B------:R-:W-:Y:S01]  /*2e340*/  IMAD.WIDE R134, R0, 0x4, R10 ;  /* 0x0000000400867825 */ /* 0x000fe200078e020a */
[----:B------:R-:W-:-:S03]  /*2e350*/  ISETP.LT.AND P0, PT, R221, c[0x0][0x178], !P0 ;  /* 0x00005e00dd007a0c */ /* 0x000fc60004701270 */
[----:B------:R-:W-:Y:S01]  /*2e360*/  IMAD.WIDE R216, R0, 0x4, R8 ;  /* 0x0000000400d87825 */ /* 0x000fe200078e0208 */
[----:B------:R1:W-:Y:S01]  /*2e370*/  @P6 STG.E [R134.64], R219 ;  /* 0x000000db86006986 */ /* 0x0003e2000c101904 */
[----:B------:R-:W-:-:S03]  /*2e380*/  ISETP.LT.AND P6, PT, R224, c[0x0][0x178], !P4 ;  /* 0x00005e00e0007a0c */ /* 0x000fc600067c1270 */
[----:B-1----:R-:W3:Y:S01]  /*2e390*/  LDL.LU R251, [R1+0x3bc] ;  /* 0x0003bc0001fb7983 */ /* 0x002ee20000300800 */
[----:B------:R-:W-:Y:S01]  /*2e3a0*/  ISETP.LT.AND P3, PT, R223, c[0x0][0x178], !P4 ;  /* 0x00005e00df007a0c */ /* 0x000fe20006761270 */
[C---:B------:R-:W-:Y:S02]  /*2e3b0*/  IMAD.WIDE R132, R0.reuse, 0x4, R6 ;  /* 0x0000000400847825 */ /* 0x040fe400078e0206 */
[----:B------:R-:W3:Y:S01]  /*2e3c0*/  LDL.LU R220, [R1+0x468] ;  /* 0x0004680001dc7983 */ /* 0x000ee20000300800 */
[----:B------:R-:W-:-:S03]  /*2e3d0*/  IADD3 R3, R0, c[0x0][0x198], RZ ;  /* 0x0000660000037a10 */ /* 0x000fc60007ffe0ff */
[----:B------:R1:W-:Y:S01]  /*2e3e0*/  @P5 STG.E [R216.64], R235 ;  /* 0x000000ebd8005986 */ /* 0x0003e2000c101904 */
[----:B------:R-:W-:Y:S01]  /*2e3f0*/  ISETP.LT.AND P5, PT, R222, c[0x0][0x178], !P4 ;  /* 0x00005e00de007a0c */ /* 0x000fe200067a1270 */
[----:B------:R-:W-:Y:S02]  /*2e400*/  IMAD.WIDE R134, R0, 0x4, R4 ;  /* 0x0000000400867825 */ /* 0x000fe400078e0204 */
[----:B------:R-:W3:Y:S04]  /*2e410*/  LDL.LU R234, [R1+0x458] ;  /* 0x0004580001ea7983 */ /* 0x000ee80000300800 */
[----:B------:R1:W-:Y:S02]  /*2e420*/  @P1 STG.E [R132.64], R228 ;  /* 0x000000e484001986 */ /* 0x0003e4000c101904 */
[----:B-1----:R-:W-:-:S02]  /*2e430*/  IADD3 R216, R225, 0x2f, RZ ;  /* 0x0000002fe1d87810 */ /* 0x002fc40007ffe0ff */
[----:B------:R-:W3:Y:S02]  /*2e440*/  LDL.LU R233, [R1+0x438] ;  /* 0x0004380001e97983 */ /* 0x000ee40000300800 */
[----:B------:R-:W-:Y:S01]  /*2e450*/  ISETP.GE.AND P1, PT, R216, c[0x0][0x17c], PT ;  /* 0x00005f00d8007a0c */ /* 0x000fe20003f26270 */
[C---:B------:R-:W-:Y:S01]  /*2e460*/  IMAD.WIDE R216, R3.reuse, 0x4, R8 ;  /* 0x0000000403d87825 */ /* 0x040fe200078e0208 */
[----:B------:R-:W3:Y:S03]  /*2e470*/  LDL.LU R228, [R1+0x418] ;  /* 0x0004180001e47983 */ /* 0x000ee60000300800 */
[C---:B------:R-:W-:Y:S01]  /*2e480*/  IMAD.WIDE R132, R3.reuse, 0x4, R10 ;  /* 0x0000000403847825 */ /* 0x040fe200078e020a */
[----:B--2---:R1:W-:Y:S03]  /*2e490*/  @P0 STG.E [R134.64], R229 ;  /* 0x000000e586000986 */ /* 0x0043e6000c101904 */
[----:B-1----:R-:W-:Y:S01]  /*2e4a0*/  IMAD.WIDE R134, R3, 0x4, R6 ;  /* 0x0000000403867825 */ /* 0x002fe200078e0206 */
[----:B------:R-:W2:Y:S04]  /*2e4b0*/  LDL.LU R229, [R1+0x46c] ;  /* 0x00046c0001e57983 */ /* 0x000ea80000300800 */
[----:B----4-:R1:W-:Y:S04]  /*2e4c0*/  @P6 STG.E [R132.64], R230 ;  /* 0x000000e684006986 */ /* 0x0103e8000c101904 */
[----:B------:R-:W-:Y:S04]  /*2e4d0*/  @P3 STG.E [R216.64], R232 ;  /* 0x000000e8d8003986 */ /* 0x000fe8000c101904 */
[----:B---3--:R3:W-:Y:S04]  /*2e4e0*/  @P5 STG.E [R134.64], R231 ;  /* 0x000000e786005986 */ /* 0x0087e8000c101904 */
[----:B-1----:R-:W4:Y:S04]  /*2e4f0*/  LDL.LU R230, [R1+0x45c] ;  /* 0x00045c0001e67983 */ /* 0x002f280000300800 */
[----:B---3--:R-:W3:Y:S01]  /*2e500*/  LDL.LU R231, [R1+0x43c] ;  /* 0x00043c0001e77983 */ /* 0x008ee20000300800 */
[----:B------:R-:W-:-:S02]  /*2e510*/  IADD3 R218, R225, 0x2e, RZ ;  /* 0x0000002ee1da7810 */ /* 0x000fc40007ffe0ff */
[----:B------:R-:W-:Y:S02]  /*2e520*/  ISETP.LT.AND P4, PT, R221, c[0x0][0x178], !P4 ;  /* 0x00005e00dd007a0c */ /* 0x000fe40006781270 */
[----:B------:R-:W-:Y:S01]  /*2e530*/  ISETP.GE.AND P2, PT, R218, c[0x0][0x17c], PT ;  /* 0x00005f00da007a0c */ /* 0x000fe20003f46270 */
[----:B------:R-:W-:-:S03]  /*2e540*/  IMAD.WIDE R132, R3, 0x4, R4 ;  /* 0x0000000403847825 */ /* 0x000fc600078e0204 */
[----:B------:R-:W-:Y:S02]  /*2e550*/  ISETP.LT.AND P0, PT, R224, c[0x0][0x178], !P2 ;  /* 0x00005e00e0007a0c */ /* 0x000fe40005701270 */
[----:B------:R-:W-:Y:S02]  /*2e560*/  ISETP.LT.AND P3, PT, R223, c[0x0][0x178], !P2 ;  /* 0x00005e00df007a0c */ /* 0x000fe40005761270 */
[----:B------:R-:W-:Y:S02]  /*2e570*/  IADD3 R0, R3, c[0x0][0x198], RZ ;  /* 0x0000660003007a10 */ /* 0x000fe40007ffe0ff */
[----:B------:R-:W-:Y:S01]  /*2e580*/  ISETP.LT.AND P6, PT, R222, c[0x0][0x178], !P2 ;  /* 0x00005e00de007a0c */ /* 0x000fe200057c1270 */
[----:B------:R1:W-:Y:S02]  /*2e590*/  @P4 STG.E [R132.64], R251 ;  /* 0x000000fb84004986 */ /* 0x0003e4000c101904 */
[----:B------:R-:W-:Y:S01]  /*2e5a0*/  IMAD.WIDE R134, R0, 0x4, R8 ;  /* 0x0000000400867825 */ /* 0x000fe200078e0208 */
[----:B------:R-:W-:-:S02]  /*2e5b0*/  ISETP.LT.AND P2, PT, R221, c[0x0][0x178], !P2 ;  /* 0x00005e00dd007a0c */ /* 0x000fc40005741270 */
[----:B------:R-:W-:Y:S02]  /*2e5c0*/  ISETP.LT.AND P4, PT, R224, c[0x0][0x178], !P1 ;  /* 0x00005e00e0007a0c */ /* 0x000fe40004f81270 */
[----:B------:R-:W-:Y:S01]  /*2e5d0*/  ISETP.LT.AND P5, PT, R223, c[0x0][0x178], !P1 ;  /* 0x00005e00df007a0c */ /* 0x000fe20004fa1270 */
[C---:B-1----:R-:W-:Y:S01]  /*2e5e0*/  IMAD.WIDE R132, R0.reuse, 0x4, R10 ;  /* 0x0000000400847825 */ /* 0x042fe200078e020a */
[----:B------:R-:W-:Y:S01]  /*2e5f0*/  IADD3 R216, R225, 0x30, RZ ;  /* 0x00000030e1d87810 */ /* 0x000fe20007ffe0ff */
[----:B------:R-:W3:Y:S01]  /*2e600*/  LDL.LU R251, [R1+0x41c] ;  /* 0x00041c0001fb7983 */ /* 0x000ee20000300800 */
[----:B------:R-:W-:-:S03]  /*2e610*/  IADD3 R3, R0, c[0x0][0x198], RZ ;  /* 0x0000660000037a10 */ /* 0x000fc60007ffe0ff */
[----:B------:R1:W-:Y:S04]  /*2e620*/  @P0 STG.E [R132.64], R220 ;  /* 0x000000dc84000986 */ /* 0x0003e8000c101904 */
[----:B------:R1:W-:Y:S01]  /*2e630*/  @P3 STG.E [R134.64], R234 ;  /* 0x000000ea86003986 */ /* 0x0003e2000c101904 */
[----:B------:R-:W-:Y:S02]  /*2e640*/  ISETP.LT.AND P3, PT, R222, c[0x0][0x178], !P1 ;  /* 0x00005e00de007a0c */ /* 0x000fe40004f61270 */
[----:B------:R-:W-:Y:S01]  /*2e650*/  ISETP.GE.AND P0, PT, R216, c[0x0][0x17c], PT ;  /* 0x00005f00d8007a0c */ /* 0x000fe20003f06270 */
[C---:B------:R-:W-:Y:S01]  /*2e660*/  IMAD.WIDE R216, R3.reuse, 0x4, R10 ;  /* 0x0000000403d87825 */ /* 0x040fe200078e020a */
[----:B------:R-:W3:Y:S03]  /*2e670*/  LDL.LU R235, [R1+0x480] ;  /* 0x0004800001eb7983 */ /* 0x000ee60000300800 */
[C---:B-1----:R-:W-:Y:S01]  /*2e680*/  IMAD.WIDE R132, R0.reuse, 0x4, R6 ;  /* 0x0000000400847825 */ /* 0x042fe200078e0206 */
[----:B------:R-:W3:Y:S03]  /*2e690*/  LDL.LU R232, [R1+0x200] ;  /* 0x0002000001e87983 */ /* 0x000ee60000300800 */
[----:B------:R-:W-:Y:S01]  /*2e6a0*/  IMAD.WIDE R134, R0, 0x4, R4 ;  /* 0x0000000400867825 */ /* 0x000fe200078e0204 */
[----:B------:R1:W-:Y:S03]  /*2e6b0*/  @P6 STG.E [R132.64], R233 ;  /* 0x000000e984006986 */ /* 0x0003e6000c101904 */
[C---:B------:R-:W-:Y:S01]  /*2e6c0*/  IMAD.WIDE R218, R3.reuse, 0x4, R8 ;  /* 0x0000000403da7825 */ /* 0x040fe200078e0208 */
[----:B------:R1:W-:Y:S01]  /*2e6d0*/  @P2 STG.E [R134.64], R228 ;  /* 0x000000e486002986 */ /* 0x0003e2000c101904 */
[----:B------:R-:W-:-:S02]  /*2e6e0*/  IADD3 R0, R3, c[0x0][0x198], RZ ;  /* 0x0000660003007a10 */ /* 0x000fc40007ffe0ff */
[C---:B-1----:R-:W-:Y:S01]  /*2e6f0*/  IMAD.WIDE R132, R3.reuse, 0x4, R6 ;  /* 0x0000000403847825 */ /* 0x042fe200078e0206 */
[----:B------:R-:W3:Y:S04]  /*2e700*/  LDL.LU R228, [R1+0x1a0] ;  /* 0x0001a00001e47983 */ /* 0x000ee80000300800 */
[----:B--2---:R1:W-:Y:S04]  /*2e710*/  @P4 STG.E [R216.64], R229 ;  /* 0x000000e5d8004986 */ /* 0x0043e8000c101904 */
[----:B-1----:R-:W2:Y:S04]  /*2e720*/  LDL.LU R229, [R1+0x494] ;  /* 0x0004940001e57983 */ /* 0x002ea80000300800 */
[----:B----4-:R1:W-:Y:S04]  /*2e730*/  @P5 STG.E [R218.64], R230 ;  /* 0x000000e6da005986 */ /* 0x0103e8000c101904 */
[----:B---3--:R3:W-:Y:S04]  /*2e740*/  @P3 STG.E [R132.64], R231 ;  /* 0x000000e784003986 */ /* 0x0087e8000c101904 */
[----:B-1----:R-:W4:Y:S01]  /*2e750*/  LDL.LU R230, [R1+0x484] ;  /* 0x0004840001e67983 */ /* 0x002f220000300800 */
[----:B---3--:R-:W-:-:S03]  /*2e760*/  IMAD.WIDE R132, R3, 0x4, R4 ;  /* 0x0000000403847825 */ /* 0x008fc600078e0204 */
[----:B------:R-:W3:Y:S04]  /*2e770*/  LDL.LU R3, [R1+0x490] ;  /* 0x0004900001037983 */ /* 0x000ee80000300800 */
[----:B------:R-:W2:Y:S01]  /*2e780*/  LDL.LU R231, [R1+0x204] ;  /* 0x0002040001e77983 */ /* 0x000ea20000300800 */
[----:B------:R-:W-:Y:S02]  /*2e790*/  ISETP.LT.AND P2, PT, R221, c[0x0][0x178], !P1 ;  /* 0x00005e00dd007a0c */ /* 0x000fe40004f41270 */
[----:B------:R-:W-:Y:S02]  /*2e7a0*/  ISETP.LT.AND P4, PT, R224, c[0x0][0x178], !P0 ;  /* 0x00005e00e0007a0c */ /* 0x000fe40004781270 */
[----:B------:R-:W-:Y:S02]  /*2e7b0*/  IADD3 R134, R225, 0x31, RZ ;  /* 0x00000031e1867810 */ /* 0x000fe40007ffe0ff */
[----:B------:R-:W-:-:S02]  /*2e7c0*/  ISETP.LT.AND P5, PT, R223, c[0x0][0x178], !P0 ;  /* 0x00005e00df007a0c */ /* 0x000fc400047a1270 */
[----:B------:R-:W-:Y:S02]  /*2e7d0*/  ISETP.LT.AND P6, PT, R222, c[0x0][0x178], !P0 ;  /* 0x00005e00de007a0c */ /* 0x000fe400047c1270 */
[----:B------:R-:W-:Y:S01]  /*2e7e0*/  ISETP.GE.AND P1, PT, R134, c[0x0][0x17c], PT ;  /* 0x00005f0086007a0c */ /* 0x000fe20003f26270 */
[----:B------:R-:W-:Y:S01]  /*2e7f0*/  IMAD.WIDE R134, R0, 0x4, R10 ;  /* 0x0000000400867825 */ /* 0x000fe200078e020a */
[----:B------:R-:W-:Y:S01]  /*2e800*/  IADD3 R216, R225, 0x32, RZ ;  /* 0x00000032e1d87810 */ /* 0x000fe20007ffe0ff */
[----:B------:R1:W-:Y:S01]  /*2e810*/  @P2 STG.E [R132.64], R251 ;  /* 0x000000fb84002986 */ /* 0x0003e2000c101904 */
[----:B------:R-:W-:Y:S02]  /*2e820*/  ISETP.LT.AND P0, PT, R221, c[0x0][0x178], !P0 ;  /* 0x00005e00dd007a0c */ /* 0x000fe40004701270 */
[----:B------:R-:W-:Y:S01]  /*2e830*/  ISETP.GE.AND P3, PT, R216, c[0x0][0x17c], PT ;  /* 0x00005f00d8007a0c */ /* 0x000fe20003f66270 */
[----:B------:R-:W-:-:S04]  /*2e840*/  IMAD.WIDE R216, R0, 0x4, R8 ;  /* 0x0000000400d87825 */ /* 0x000fc800078e0208 */
[----:B------:R-:W-:Y:S01]  /*2e850*/  IMAD.WIDE R218, R0, 0x4, R6 ;  /* 0x0000000400da7825 */ /* 0x000fe200078e0206 */
[----:B-1----:R-:W4:Y:S01]  /*2e860*/  LDL.LU R251, [R1+0x1a4] ;  /* 0x0001a40001fb7983 */ /* 0x002f220000300800 */
[----:B------:R-:W-:-:S03]  /*2e870*/  ISETP.LT.AND P2, PT, R222, c[0x0][0x178], !P1 ;  /* 0x00005e00de007a0c */ /* 0x000fc60004f41270 */
[----:B------:R-:W4:Y:S04]  /*2e880*/  LDL.LU R220, [R1+0x4b0] ;  /* 0x0004b00001dc7983 */ /* 0x000f280000300800 */
[----:B------:R-:W4:Y:S04]  /*2e890*/  LDL.LU R234, [R1+0x4a0] ;  /* 0x0004a00001ea7983 */ /* 0x000f280000300800 */
[----:B------:R-:W4:Y:S04]  /*2e8a0*/  LDL.LU R233, [R1+0x210] ;  /* 0x0002100001e97983 */ /* 0x000f280000300800 */
[----:B---3--:R1:W-:Y:S01]  /*2e8b0*/  @P4 STG.E [R134.64], R3 ;  /* 0x0000000386004986 */ /* 0x0083e2000c101904 */
[----:B------:R-:W-:-:S03]  /*2e8c0*/  ISETP.LT.AND P4, PT, R224, c[0x0][0x178], !P1 ;  /* 0x00005e00e0007a0c */ /* 0x000fc60004f81270 */
[----:B------:R3:W-:Y:S04]  /*2e8d0*/  @P5 STG.E [R216.64], R235 ;  /* 0x000000ebd8005986 */ /* 0x0007e8000c101904 */
[----:B------:R2:W-:Y:S01]  /*2e8e0*/  @P6 STG.E [R218.64], R232 ;  /* 0x000000e8da006986 */ /* 0x0005e2000c101904 */
[----:B------:R-:W-:Y:S02]  /*2e8f0*/  ISETP.LT.AND P6, PT, R223, c[0x0][0x178], !P1 ;  /* 0x00005e00df007a0c */ /* 0x000fe40004fc1270 */
[C---:B-1----:R-:W-:Y:S01]  /*2e900*/  IADD3 R3, R0.reuse, c[0x0][0x198], RZ ;  /* 0x0000660000037a10 */ /* 0x042fe20007ffe0ff */
[----:B---3--:R-:W-:-:S04]  /*2e910*/  IMAD.WIDE R216, R0, 0x4, R4 ;  /* 0x0000000400d87825 */ /* 0x008fc800078e0204 */
[C---:B------:R-:W-:Y:S01]  /*2e920*/  IMAD.WIDE R132, R3.reuse, 0x4, R10 ;  /* 0x0000000403847825 */ /* 0x040fe200078e020a */
[----:B------:R-:W-:Y:S03]  /*2e930*/  @P0 STG.E [R216.64], R228 ;  /* 0x000000e4d8000986 */ /* 0x000fe6000c101904 */
[C---:B------:R-:W-:Y:S01]  /*2e940*/  IMAD.WIDE R134, R3.reuse, 0x4, R8 ;  /* 0x0000000403867825 */ /* 0x040fe200078e0208 */
[----:B--2---:R1:W-:Y:S04]  /*2e950*/  @P4 STG.E [R132.64], R229 ;  /* 0x000000e584004986 */ /* 0x0043e8000c101904 */
[----:B------:R-:W2:Y:S04]  /*2e960*/  LDL.LU R232, [R1+0x10] ;  /* 0x0000100001e87983 */ /* 0x000ea80000300800 */
[----:B----4-:R3:W-:Y:S01]  /*2e970*/  @P6 STG.E [R134.64], R230 ;  /* 0x000000e686006986 */ /* 0x0107e2000c101904 */
[----:B-1----:R-:W-:-:S03]  /*2e980*/  IMAD.WIDE R132, R3, 0x4, R6 ;  /* 0x0000000403847825 */ /* 0x002fc600078e0206 */
[----:B------:R-:W4:Y:S04]  /*2e990*/  LDL.LU R229, [R1+0x4b4] ;  /* 0x0004b40001e57983 */ /* 0x000f280000300800 */
[----:B------:R1:W-:Y:S04]  /*2e9a0*/  @P2 STG.E [R132.64], R231 ;  /* 0x000000e784002986 */ /* 0x0003e8000c101904 */
[----:B---3--:R-:W3:Y:S04]  /*2e9b0*/  LDL.LU R230, [R1+0x4a4] ;  /* 0x0004a40001e67983 */ /* 0x008ee80000300800 */
[----:B-1----:R-:W3:Y:S01]  /*2e9c0*/  LDL.LU R231, [R1+0x214] ;  /* 0x0002140001e77983 */ /* 0x002ee20000300800 */
[----:B------:R-:W-:-:S02]  /*2e9d0*/  ISETP.LT.AND P1, PT, R221, c[0x0][0x178], !P1 ;  /* 0x00005e00dd007a0c */ /* 0x000fc40004f21270 */
[----:B------:R-:W-:Y:S01]  /*2e9e0*/  ISETP.LT.AND P5, PT, R224, c[0x0][0x178], !P3 ;  /* 0x00005e00e0007a0c */ /* 0x000fe20005fa1270 */
[----:B------:R-:W-:Y:S01]  /*2e9f0*/  IMAD.WIDE R134, R3, 0x4, R4 ;  /* 0x0000000403867825 */ /* 0x000fe200078e0204 */
[----:B------:R-:W-:Y:S01]  /*2ea00*/  ISETP.LT.AND P6, PT, R223, c[0x0][0x178], !P3 ;  /* 0x00005e00df007a0c */ /* 0x000fe20005fc1270 */
[----:B------:R-:W3:Y:S01]  /*2ea10*/  LDL.LU R228, [R1+0x14] ;  /* 0x0000140001e47983 */ /* 0x000ee20000300800 */
[----:B------:R-:W-:Y:S02]  /*2ea20*/  IADD3 R0, R3, c[0x0][0x198], RZ ;  /* 0x0000660003007a10 */ /* 0x000fe40007ffe0ff */
[----:B------:R-:W-:Y:S02]  /*2ea30*/  ISETP.LT.AND P4, PT, R222, c[0x0][0x178], !P3 ;  /* 0x00005e00de007a0c */ /* 0x000fe40005f81270 */
[----:B------:R-:W-:Y:S01]  /*2ea40*/  IADD3 R218, R225, 0x33, RZ ;  /* 0x00000033e1da7810 */ /* 0x000fe20007ffe0ff */
[----:B------:R-:W-:Y:S01]  /*2ea50*/  IMAD.WIDE R216, R0, 0x4, R10 ;  /* 0x0000000400d87825 */ /* 0x000fe200078e020a */
[----:B------:R-:W-:Y:S01]  /*2ea60*/  ISETP.LT.AND P3, PT, R221, c[0x0][0x178], !P3 ;  /* 0x00005e00dd007a0c */ /* 0x000fe20005f61270 */
[----:B------:R1:W-:Y:S01]  /*2ea70*/  @P1 STG.E [R134.64], R251 ;  /* 0x000000fb86001986 */ /* 0x0003e2000c101904 */
[----:B------:R-:W-:Y:S01]  /*2ea80*/  ISETP.GE.AND P0, PT, R218, c[0x0][0x17c], PT ;  /* 0x00005f00da007a0c */ /* 0x000fe20003f06270 */
[----:B------:R-:W-:Y:S01]  /*2ea90*/  IMAD.WIDE R132, R0, 0x4, R6 ;  /* 0x0000000400847825 */ /* 0x000fe200078e0206 */
[----:B------:R-:W-:Y:S01]  /*2eaa0*/  IADD3 R3, R225, 0x34, RZ ;  /* 0x00000034e1037810 */ /* 0x000fe20007ffe0ff */
[----:B------:R1:W-:Y:S01]  /*2eab0*/  @P5 STG.E [R216.64], R220 ;  /* 0x000000dcd8005986 */ /* 0x0003e2000c101904 */
[----:B------:R-:W-:-:S02]  /*2eac0*/  ISETP.LT.AND P2, PT, R224, c[0x0][0x178], !P0 ;  /* 0x00005e00e0007a0c */ /* 0x000fc40004741270 */
[----:B------:R-:W-:Y:S01]  /*2ead0*/  ISETP.LT.AND P5, PT, R223, c[0x0][0x178], !P0 ;  /* 0x00005e00df007a0c */ /* 0x000fe200047a1270 */
[C---:B-1----:R-:W-:Y:S01]  /*2eae0*/  IMAD.WIDE R134, R0.reuse, 0x4, R8 ;  /* 0x0000000400867825 */ /* 0x042fe200078e0208 */
[----:B------:R-:W-:Y:S01]  /*2eaf0*/  ISETP.GE.AND P1, PT, R3, c[0x0][0x17c], PT ;  /* 0x00005f0003007a0c */ /* 0x000fe20003f26270 */
[----:B------:R-:W3:Y:S01]  /*2eb00*/  LDL.LU R251, [R1+0x510] ;  /* 0x0005100001fb7983 */ /* 0x000ee20000300800 */
[----:B------:R-:W-:-:S03]  /*2eb10*/  IADD3 R3, R0, c[0x0][0x198], RZ ;  /* 0x0000660000037a10 */ /* 0x000fc60007ffe0ff */
[----:B------:R1:W-:Y:S01]  /*2eb20*/  @P6 STG.E [R134.64], R234 ;  /* 0x000000ea86006986 */ /* 0x0003e2000c101904 */
[----:B------:R-:W-:-:S03]  /*2eb30*/  ISETP.LT.AND P6, PT, R222, c[0x0][0x178], !P0 ;  /* 0x00005e00de007a0c */ /* 0x000fc600047c1270 */
[----:B------:R1:W-:Y:S01]  /*2eb40*/  @P4 STG.E [R132.64], R233 ;  /* 0x000000e984004986 */ /* 0x0003e2000c101904 */
[----:B------:R-:W-:-:S03]  /*2eb50*/  IMAD.WIDE R216, R3, 0x4, R8 ;  /* 0x0000000403d87825 */ /* 0x000fc600078e0208 */
[----:B------:R-:W3:Y:S01]  /*2eb60*/  LDL.LU R235, [R1+0x230] ;  /* 0x0002300001eb7983 */ /* 0x000ee20000300800 */
[----:B-1----:R-:W-:-:S04]  /*2eb70*/  IMAD.WIDE R134, R3, 0x4, R10 ;  /* 0x0000000403867825 */ /* 0x002fc800078e020a */
[----:B------:R-:W-:Y:S01]  /*2eb80*/  IMAD.WIDE R132, R0, 0x4, R4 ;  /* 0x0000000400847825 */ /* 0x000fe200078e0204 */
[----:B------:R-:W3:Y:S01]  /*2eb90*/  LDL.LU R233, [R1+0x220] ;  /* 0x0002200001e97983 */ /* 0x000ee20000300800 */
[----:B------:R-:W-:-:S03]  /*2eba0*/  IADD3 R0, R3, c[0x0][0x198], RZ ;  /* 0x0000660003007a10 */ /* 0x000fc60007ffe0ff */
[----:B--2---:R1:W-:Y:S04]  /*2ebb0*/  @P3 STG.E [R132.64], R232 ;  /* 0x000000e884003986 */ /* 0x0043e8000c101904 */
[----:B----4-:R2:W-:Y:S01]  /*2ebc0*/  @P2 STG.E [R134.64], R229 ;  /* 0x000000e586002986 */ /* 0x0105e2000c101904 */
[----:B-1----:R-:W-:-:S03]  /*2ebd0*/  IMAD.WIDE R132, R3, 0x4, R6 ;  /* 0x0000000403847825 */ /* 0x002fc600078e0206 */
[----:B---3--:R1:W-:Y:S04]  /*2ebe0*/  @P5 STG.E [R216.64], R230 ;  /* 0x000000e6d8005986 */ /* 0x0083e8000c101904 */
[----:B--2---:R-:W2:Y:S04]  /*2ebf0*/  LDL.LU R229, [R1+0x514] ;  /* 0x0005140001e57983 */ /* 0x004ea80000300800 */
[----:B------:R-:W3:Y:S04]  /*2ec00*/  LDL.LU R232, [R1+0x4e4] ;  /* 0x0004e40001e87983 */ /* 0x000ee80000300800 */
[----:B------:R4:W-:Y:S04]  /*2ec10*/  @P6 STG.E [R132.64], R231 ;  /* 0x000000e784006986 */ /* 0x0009e8000c101904 */
[----:B-1----:R-:W2:Y:S04]  /*2ec20*/  LDL.LU R230, [R1+0x234] ;  /* 0x0002340001e67983 */ /* 0x002ea80000300800 */
[----:B----4-:R-:W4:Y:S01]  /*2ec30*/  LDL.LU R231, [R1+0x224] ;  /* 0x0002240001e77983 */ /* 0x010f220000300800 */
[----:B------:R-:W-:-:S03]  /*2ec40*/  IMAD.WIDE R132, R3, 0x4, R4 ;  /* 0x0000000403847825 */ /* 0x000fc600078e0204 */
[----:B------:R-:W2:Y:S01]  /*2ec50*/  LDL.LU R3, [R1+0x4e0] ;  /* 0x0004e00001037983 */ /* 0x000ea20000300800 */
[----:B------:R-:W-:Y:S02]  /*2ec60*/  ISETP.LT.AND P0, PT, R221, c[0x0][0x178], !P0 ;  /* 0x00005e00dd007a0c */ /* 0x000fe40004701270 */
[----:B------:R-:W-:Y:S02]  /*2ec70*/  ISETP.LT.AND P5, PT, R224, c[0x0][0x178], !P1 ;  /* 0x00005e00e0007a0c */ /* 0x000fe40004fa1270 */
[----:B------:R-:W-:Y:S02]  /*2ec80*/  ISETP.LT.AND P3, PT, R223, c[0x0][0x178], !P1 ;  /* 0x00005e00df007a0c */ /* 0x000fe40004f61270 */
[----:B------:R-:W-:Y:S02]  /*2ec90*/  ISETP.LT.AND P2, PT, R222, c[0x0][0x178], !P1 ;  /* 0x00005e00de007a0c */ /* 0x000fe40004f41270 */
[C---:B------:R-:W-:Y:S02]  /*2eca0*/  IADD3 R134, R225.reuse, 0x36, RZ ;  /* 0x00000036e1867810 */ /* 0x040fe40007ffe0ff */
[----:B------:R-:W-:Y:S01]  /*2ecb0*/  IADD3 R218, R225, 0x35, RZ ;  /* 0x00000035e1da7810 */ /* 0x000fe20007ffe0ff */
[----:B------:R-:W-:Y:S01]  /*2ecc0*/  IMAD.WIDE R216, R0, 0x4, R8 ;  /* 0x0000000400d87825 */ /* 0x000fe200078e0208 */
[----:B------:R-:W-:Y:S01]  /*2ecd0*/  ISETP.GE.AND P6, PT, R134, c[0x0][0x17c], PT ;  /* 0x00005f0086007a0c */ /* 0x000fe20003fc6270 */
[----:B------:R-:W3:Y:S01]  /*2ece0*/  LDL.LU R220, [R1+0x500] ;  /* 0x0005000001dc7983 */ /* 0x000ee20000300800 */
[----:B------:R-:W-:Y:S01]  /*2ecf0*/  ISETP.GE.AND P4, PT, R218, c[0x0][0x17c], PT ;  /* 0x00005f00da007a0c */ /* 0x000fe20003f86270 */
[----:B------:R-:W-:-:S02]  /*2ed00*/  IMAD.WIDE R134, R0, 0x4, R10 ;  /* 0x0000000400867825 */ /* 0x000fc400078e020a */
[----:B------:R1:W-:Y:S02]  /*2ed10*/  @P0 STG.E [R132.64], R228 ;  /* 0x000000e484000986 */ /* 0x0003e4000c101904 */
[----:B------:R-:W-:Y:S02]  /*2ed20*/  IMAD.WIDE R218, R0, 0x4, R6 ;  /* 0x0000000400da7825 */ /* 0x000fe400078e0206 */
[----:B------:R-:W3:Y:S01]  /*2ed30*/  LDL.LU R234, [R1+0x4c0] ;  /* 0x0004c00001ea7983 */ /* 0x000ee20000300800 */
[----:B------:R-:W-:-:S03]  /*2ed40*/  ISETP.LT.AND P1, PT, R221, c[0x0][0x178], !P1 ;  /* 0x00005e00dd007a0c */ /* 0x000fc60004f21270 */
[----:B------:R1:W-:Y:S04]  /*2ed50*/  @P5 STG.E [R134.64], R251 ;  /* 0x000000fb86005986 */ /* 0x0003e8000c101904 */
[----:B-1----:R-:W3:Y:S04]  /*2ed60*/  LDL.LU R228, [R1+0x584] ;  /* 0x0005840001e47983 */ /* 0x002ee80000300800 */
[----:B------:R-:W3:Y:S01]  /*2ed70*/  LDL.LU R251, [R1+0xe8c] ;  /* 0x000e8c0001fb7983 */ /* 0x000ee20000300800 */
[----:B------:R-:W-:-:S03]  /*2ed80*/  IMAD.WIDE R132, R0, 0x4, R4 ;  /* 0x0000000400847825 */ /* 0x000fc600078e0204 */
[----:B--2---:R-:W-:Y:S04]  /*2ed90*/  @P3 STG.E [R216.64], R3 ;  /* 0x00000003d8003986 */ /* 0x004fe8000c101904 */
[----:B------:R1:W-:Y:S01]  /*2eda0*/  @P2 STG.E [R218.64], R235 ;  /* 0x000000ebda002986 */ /* 0x0003e2000c101904 */
[----:B------:R-:W-:-:S03]  /*2edb0*/  ISETP.LT.AND P2, PT, R224, c[0x0][0x178], !P4 ;  /* 0x00005e00e0007a0c */ /* 0x000fc60006741270 */
[----:B-1----:R-:W2:Y:S01]  /*2edc0*/  LDL.LU R218, [R1+0x580] ;  /* 0x0005800001da7983 */ /* 0x002ea20000300800 */
[----:B------:R-:W-:Y:S02]  /*2edd0*/  IADD3 R3, R0, c[0x0][0x198], RZ ;  /* 0x0000660000037a10 */ /* 0x000fe40007ffe0ff */
[----:B------:R-:W-:Y:S01]  /*2ede0*/  ISETP.LT.AND P3, PT, R223, c[0x0][0x178], !P4 ;  /* 0x00005e00df007a0c */ /* 0x000fe20006761270 */
[----:B------:R-:W2:Y:S04]  /*2edf0*/  LDL.LU R219, [R1+0x570] ;  /* 0x0005700001db7983 */ /* 0x000ea80000300800 */
[----:B------:R1:W-:Y:S01]  /*2ee00*/  @P1 STG.E [R132.64], R233 ;  /* 0x000000e984001986 */ /* 0x0003e2000c101904 */
[----:B------:R-:W-:Y:S01]  /*2ee10*/  ISETP.LT.AND P1, PT, R222, c[0x0][0x178], !P4 ;  /* 0x00005e00de007a0c */ /* 0x000fe20006721270 */
[----:B------:R-:W-:Y:S01]  /*2ee20*/  IMAD.WIDE R216, R3, 0x4, R10 ;  /* 0x0000000403d87825 */ /* 0x000fe200078e020a */
[----:B------:R-:W-:-:S03]  /*2ee30*/  ISETP.LT.AND P4, PT, R221, c[0x0][0x178], !P4 ;  /* 0x00005e00dd007a0c */ /* 0x000fc60006781270 */
[C---:B------:R-:W-:Y:S01]  /*2ee40*/  IMAD.WIDE R134, R3.reuse, 0x4, R6 ;  /* 0x0000000403867825 */ /* 0x040fe200078e0206 */
[----:B------:R3:W-:Y:S03]  /*2ee50*/  @P2 STG.E [R216.64], R229 ;  /* 0x000000e5d8002986 */ /* 0x0007e6000c101904 */
[C---:B-1----:R-:W-:Y:S01]  /*2ee60*/  IMAD.WIDE R132, R3.reuse, 0x4, R8 ;  /* 0x0000000403847825 */ /* 0x042fe200078e0208 */
[----:B---3--:R-:W3:Y:S03]  /*2ee70*/  LDL.LU R229, [R1+0x574] ;  /* 0x0005740001e57983 */ /* 0x008ee60000300800 */
[----:B------:R-:W-:Y:S01]  /*2ee80*/  IMAD.WIDE R216, R3, 0x4, R4 ;  /* 0x0000000403d87825 */ /* 0x000fe200078e0204 */
[----:B------:R-:W-:Y:S04]  /*2ee90*/  @P3 STG.E [R132.64], R232 ;  /* 0x000000e884003986 */ /* 0x000fe8000c101904 */
[----:B------:R1:W-:Y:S04]  /*2eea0*/  @P1 STG.E [R134.64], R230 ;  /* 0x000000e686001986 */ /* 0x0003e8000c101904 */
[----:B----4-:R4:W-:Y:S04]  /*2eeb0*/  @P4 STG.E [R216.64], R231 ;  /* 0x000000e7d8004986 */ /* 0x0109e8000c101904 */
[----:B-1----:R-:W3:Y:S04]  /*2eec0*/  LDL.LU R230, [R1+0x504] ;  /* 0x0005040001e67983 */ /* 0x002ee80000300800 */
[----:B----4-:R-:W4:Y:S01]  /*2eed0*/  LDL.LU R231, [R1+0x4c4] ;  /* 0x0004c40001e77983 */ /* 0x010f220000300800 */
[----:B------:R-:W-:-:S02]  /*2eee0*/  IADD3 R0, R225, 0x37, RZ ;  /* 0x00000037e1007810 */ /* 0x000fc40007ffe0ff */
[----:B------:R-:W-:Y:S01]  /*2eef0*/  ISETP.LT.AND P5, PT, R224, c[0x0][0x178], !P6 ;  /* 0x00005e00e0007a0c */ /* 0x000fe200077a1270 */
[----:B------:R-:W4:Y:S01]  /*2ef00*/  LDL.LU R235, [R1+0x498] ;  /* 0x0004980001eb7983 */ /* 0x000f220000300800 */
[----:B------:R-:W-:Y:S02]  /*2ef10*/  ISETP.GE.AND P0, PT, R0, c[0x0][0x17c], PT ;  /* 0x00005f0000007a0c */ /* 0x000fe40003f06270 */
[----:B------:R-:W-:Y:S01]  /*2ef20*/  IADD3 R0, R3, c[0x0][0x198], RZ ;  /* 0x0000660003007a10 */ /* 0x000fe20007ffe0ff */
[----:B------:R-:W4:Y:S04]  /*2ef30*/  LDL.LU R233, [R1+0x488] ;  /* 0x0004880001e97983 */ /* 0x000f280000300800 */
[----:B------:R-:W-:Y:S01]  /*2ef40*/  IMAD.WIDE R132, R0, 0x4, R10 ;  /* 0x0000000400847825 */ /* 0x000fe200078e020a */
[----:B------:R-:W-:Y:S01]  /*2ef50*/  ISETP.LT.AND P1, PT, R223, c[0x0][0x178], !P6 ;  /* 0x00005e00df007a0c */ /* 0x000fe20007721270 */
[----:B------:R-:W4:Y:S01]  /*2ef60*/  LDL.LU R232, [R1+0x208] ;  /* 0x0002080001e87983 */ /* 0x000f220000300800 */
[----:B------:R-:W-:-:S02]  /*2ef70*/  ISETP.LT.AND P3, PT, R222, c[0x0][0x178], !P6 ;  /* 0x00005e00de007a0c */ /* 0x000fc40007761270 */
[----:B------:R-:W-:Y:S01]  /*2ef80*/  IADD3 R216, R225, 0x38, RZ ;  /* 0x00000038e1d87810 */ /* 0x000fe20007ffe0ff */
[----:B------:R-:W-:Y:S01]  /*2ef90*/  IMAD.WIDE R134, R0, 0x4, R8 ;  /* 0x0000000400867825 */ /* 0x000fe200078e0208 */
[----:B------:R-:W-:Y:S02]  /*2efa0*/  ISETP.LT.AND P4, PT, R223, c[0x0][0x178], !P0 ;  /* 0x00005e00df007a0c */ /* 0x000fe40004781270 */
[----:B------:R-:W-:Y:S01]  /*2efb0*/  ISETP.GE.AND P2, PT, R216, c[0x0][0x17c], PT ;  /* 0x00005f00d8007a0c */ /* 0x000fe20003f46270 */
[C---:B------:R-:W-:Y:S01]  /*2efc0*/  IMAD.WIDE R216, R0.reuse, 0x4, R4 ;  /* 0x0000000400d87825 */ /* 0x040fe200078e0204 */
[----:B------:R-:W-:Y:S01]  /*2efd0*/  IADD3 R3, R0, c[0x0][0x198], RZ ;  /* 0x0000660000037a10 */ /* 0x000fe20007ffe0ff */
[----:B--2---:R1:W-:Y:S01]  /*2efe0*/  @P5 STG.E [R132.64], R218 ;  /* 0x000000da84005986 */ /* 0x0043e2000c101904 */
[----:B------:R-:W-:Y:S02]  /*2eff0*/  ISETP.LT.AND P5, PT, R221, c[0x0][0x178], !P6 ;  /* 0x00005e00dd007a0c */ /* 0x000fe400077a1270 */
[----:B------:R-:W-:Y:S01]  /*2f000*/  ISETP.LT.AND P6, PT, R224, c[0x0][0x178], !P0 ;  /* 0x00005e00e0007a0c */ /* 0x000fe200047c1270 */
[----:B------:R2:W-:Y:S01]  /*2f010*/  @P1 STG.E [R134.64], R219 ;  /* 0x000000db86001986 */ /* 0x0005e2000c101904 */
[----:B-1----:R-:W-:-:S04]  /*2f020*/  IMAD.WIDE R132, R0, 0x4, R6 ;  /* 0x0000000400847825 */ /* 0x002fc800078e0206 */
[----:B--2---:R-:W-:Y:S01]  /*2f030*/  IMAD.WIDE R134, R3, 0x4, R10 ;  /* 0x0000000403867825 */ /* 0x004fe200078e020a */
[----:B------:R1:W-:Y:S04]  /*2f040*/  @P3 STG.E [R132.64], R220 ;  /* 0x000000dc84003986 */ /* 0x0003e8000c101904 */
[----:B------:R-:W-:Y:S01]  /*2f050*/  @P5 STG.E [R216.64], R234 ;  /* 0x000000ead8005986 */ /* 0x000fe2000c101904 */
[----:B------:R-:W-:-:S03]  /*2f060*/  ISETP.LT.AND P5, PT, R222, c[0x0][0x178], !P0 ;  /* 0x00005e00de007a0c */ /* 0x000fc600047a1270 */
[----:B------:R2:W-:Y:S01]  /*2f070*/  @P6 STG.E [R134.64], R228 ;  /* 0x000000e486006986 */ /* 0x0005e2000c101904 */
[----:B-1----:R-:W-:Y:S01]  /*2f080*/  IMAD.WIDE R132, R3, 0x4, R8 ;  /* 0x0000000403847825 */ /* 0x002fe200078e0208 */
[----:B------:R-:W-:-:S04]  /*2f090*/  ISETP.LT.AND P0, PT, R221, c[0x0][0x178], !P0 ;  /* 0x00005e00dd007a0c */ /* 0x000fc80004701270 */
[----:B---3--:R1:W-:Y:S04]  /*2f0a0*/  @P4 STG.E [R132.64], R229 ;  /* 0x000000e584004986 */ /* 0x0083e8000c101904 */
[----:B--2---:R-:W2:Y:S01]  /*2f0b0*/  LDL.LU R228, [R1+0x1a8] ;  /* 0x0001a80001e47983 */ /* 0x004ea20000300800 */
[----:B------:R-:W-:-:S03]  /*2f0c0*/  IMAD.WIDE R134, R3, 0x4, R4 ;  /* 0x0000000403867825 */ /* 0x000fc600078e0204 */
[----:B-1----:R-:W3:Y:S01]  /*2f0d0*/  LDL.LU R229, [R1+0x49c] ;  /* 0x00049c0001e57983 */ /* 0x002ee20000300800 */
[----:B------:R-:W-:-:S03]  /*2f0e0*/  IMAD.WIDE R132, R3, 0x4, R6 ;  /* 0x0000000403847825 */ /* 0x000fc600078e0206 */
[----:B------:R-:W3:Y:S04]  /*2f0f0*/  LDL.LU R234, [R1+0x48c] ;  /* 0x00048c0001ea7983 */ /* 0x000ee80000300800 */
[----:B------:R1:W-:Y:S04]  /*2f100*/  @P5 STG.E [R132.64], R230 ;  /* 0x000000e684005986 */ /* 0x0003e8000c101904 */
[----:B----4-:R4:W-:Y:S04]  /*2f110*/  @P0 STG.E [R134.64], R231 ;  /* 0x000000e786000986 */ /* 0x0109e8000c101904 */
[----:B-1----:R-:W3:Y:S04]  /*2f120*/  LDL.LU R230, [R1+0x20c] ;  /* 0x00020c0001e67983 */ /* 0x002ee80000300800 */
[----:B----4-:R-:W4:Y:S01]  /*2f130*/  LDL.LU R231, [R1+0x1ac] ;  /* 0x0001ac0001e77983 */ /* 0x010f220000300800 */
[----:B------:R-:W-:-:S02]  /*2f140*/  ISETP.LT.AND P1, PT, R224, c[0x0][0x178], !P2 ;  /* 0x00005e00e0007a0c */ /* 0x000fc40005721270 */
[----:B------:R-:W-:Y:S01]  /*2f150*/  ISETP.LT.AND P3, PT, R223, c[0x0][0x178], !P2 ;  /* 0x00005e00df007a0c */ /* 0x000fe20005761270 */
[----:B------:R-:W4:Y:S01]  /*2f160*/  LDL.LU R219, [R1+0x4b8] ;  /* 0x0004b80001db7983 */ /* 0x000f220000300800 */
[----:B------:R-:W-:Y:S02]  /*2f170*/  IADD3 R0, R225, 0x39, RZ ;  /* 0x00000039e1007810 */ /* 0x000fe40007ffe0ff */
[----:B------:R-:W-:Y:S02]  /*2f180*/  ISETP.LT.AND P6, PT, R222, c[0x0][0x178], !P2 ;  /* 0x00005e00de007a0c */ /* 0x000fe400057c1270 */
[----:B------:R-:W-:Y:S02]  /*2f190*/  IADD3 R3, R3, c[0x0][0x198], RZ ;  /* 0x0000660003037a10 */ /* 0x000fe40007ffe0ff */
[----:B------:R-:W-:Y:S02]  /*2f1a0*/  IADD3 R216, R225, 0x3a, RZ ;  /* 0x0000003ae1d87810 */ /* 0x000fe40007ffe0ff */
[----:B------:R-:W-:Y:S01]  /*2f1b0*/  ISETP.GE.AND P4, PT, R0, c[0x0][0x17c], PT ;  /* 0x00005f0000007a0c */ /* 0x000fe20003f86270 */
[----:B------:R-:W-:Y:S01]  /*2f1c0*/  IMAD.WIDE R132, R3, 0x4, R10 ;  /* 0x0000000403847825 */ /* 0x000fe200078e020a */
[----:B------:R-:W-:-:S02]  /*2f1d0*/  ISETP.LT.AND P2, PT, R221, c[0x0][0x178], !P2 ;  /* 0x00005e00dd007a0c */ /* 0x000fc40005741270 */
[----:B------:R-:W-:Y:S01]  /*2f1e0*/  ISETP.GE.AND P5, PT, R216, c[0x0][0x17c], PT ;  /* 0x00005f00d8007a0c */ /* 0x000fe20003fa6270 */
[----:B------:R-:W-:Y:S01]  /*2f1f0*/  IMAD.WIDE R134, R3, 0x4, R8 ;  /* 0x0000000403867825 */ /* 0x000fe200078e0208 */
[----:B------:R-:W-:-:S03]  /*2f200*/  ISETP.LT.AND P0, PT, R224, c[0x0][0x178], !P4 ;  /* 0x00005e00e0007a0c */ /* 0x000fc60006701270 */
[C---:B------:R-:W-:Y:S01]  /*2f210*/  IMAD.WIDE R216, R3.reuse, 0x4, R6 ;  /* 0x0000000403d87825 */ /* 0x040fe200078e0206 */
[----:B------:R1:W-:Y:S01]  /*2f220*/  @P1 STG.E [R132.64], R235 ;  /* 0x000000eb84001986 */ /* 0x0003e2000c101904 */
[----:B------:R-:W-:Y:S02]  /*2f230*/  IADD3 R0, R3, c[0x0][0x198], RZ ;  /* 0x0000660003007a10 */ /* 0x000fe40007ffe0ff */
[----:B------:R-:W-:Y:S01]  /*2f240*/  ISETP.LT.AND P1, PT, R223, c[0x0][0x178], !P4 ;  /* 0x00005e00df007a0c */ /* 0x000fe20006721270 */
[----:B------:R1:W-:Y:S04]  /*2f250*/  @P3 STG.E [R134.64], R233 ;  /* 0x000000e986003986 */ /* 0x0003e8000c101904 */
[----:B------:R1:W-:Y:S01]  /*2f260*/  @P6 STG.E [R216.64], R232 ;  /* 0x000000e8d8006986 */ /* 0x0003e2000c101904 */
[----:B------:R-:W-:Y:S01]  /*2f270*/  ISETP.LT.AND P6, PT, R222, c[0x0][0x178], !P4 ;  /* 0x00005e00de007a0c */ /* 0x000fe200067c1270 */
[----:B-1----:R-:W-:-:S02]  /*2f280*/  IMAD.WIDE R132, R3, 0x4, R4 ;  /* 0x0000000403847825 */ /* 0x002fc400078e0204 */
[----:B------:R-:W4:Y:S02]  /*2f290*/  LDL.LU R233, [R1+0x4a8] ;  /* 0x0004a80001e97983 */ /* 0x000f240000300800 */
[----:B------:R-:W-:Y:S01]  /*2f2a0*/  IMAD.WIDE R134, R0, 0x4, R10 ;  /* 0x0000000400867825 */ /* 0x000fe200078e020a */
[----:B------:R-:W-:Y:S01]  /*2f2b0*/  ISETP.LT.AND P4, PT, R221, c[0x0][0x178], !P4 ;  /* 0x00005e00dd007a0c */ /* 0x000fe20006781270 */
[----:B------:R-:W4:Y:S01]  /*2f2c0*/  LDL.LU R232, [R1+0x218] ;  /* 0x0002180001e87983 */ /* 0x000f220000300800 */
        /* <DEDUP_REMOVED lines=9> */
[----:B------:R-:W-:Y:S04]  /*2f360*/  @P1 STG.E [R132.64], R234 ;  /* 0x000000ea84001986 */ /* 0x000fe8000c101904 */
[----:B------:R1:W-:Y:S04]  /*2f370*/  @P6 STG.E [R134.64], R230 ;  /* 0x000000e686006986 */ /* 0x0003e8000c101904 */
[----:B----4-:R4:W-:Y:S04]  /*2f380*/  @P4 STG.E [R216.64], R231 ;  /* 0x000000e7d8004986 */ /* 0x0109e8000c101904 */
[----:B-1----:R-:W2:Y:S04]  /*2f390*/  LDL.LU R230, [R1+0x4ac] ;  /* 0x0004ac0001e67983 */ /* 0x002ea80000300800 */
[----:B------:R-:W2:Y:S04]  /*2f3a0*/  LDL.LU R220, [R1+0x21c] ;  /* 0x00021c0001dc7983 */ /* 0x000ea80000300800 */
[----:B----4-:R-:W4:Y:S01]  /*2f3b0*/  LDL.LU R231, [R1+0x1c] ;  /* 0x00001c0001e77983 */ /* 0x010f220000300800 */
        /* <DEDUP_REMOVED lines=11> */
[C---:B------:R-:W-:Y:S01]  /*2f470*/  IMAD.WIDE R134, R3.reuse, 0x4, R8 ;  /* 0x0000000403867825 */ /* 0x040fe200078e0208 */
[----:B------:R-:W-:Y:S01]  /*2f480*/  ISETP.LT.AND P4, PT, R224, c[0x0][0x178], !P3 ;  /* 0x00005e00e0007a0c */ /* 0x000fe20005f81270 */
[----:B------:R1:W-:Y:S01]  /*2f490*/  @P0 STG.E [R132.64], R219 ;  /* 0x000000db84000986 */ /* 0x0003e2000c101904 */
[----:B------:R-:W-:Y:S02]  /*2f4a0*/  ISETP.GE.AND P0, PT, R0, c[0x0][0x17c], PT ;  /* 0x00005f0000007a0c */ /* 0x000fe40003f06270 */
[C---:B------:R-:W-:Y:S01]  /*2f4b0*/  IADD3 R0, R3.reuse, c[0x0][0x198], RZ ;  /* 0x0000660003007a10 */ /* 0x040fe20007ffe0ff */
[----:B------:R-:W-:Y:S01]  /*2f4c0*/  IMAD.WIDE R216, R3, 0x4, R4 ;  /* 0x0000000403d87825 */ /* 0x000fe200078e0204 */
[----:B------:R1:W-:Y:S01]  /*2f4d0*/  @P1 STG.E [R134.64], R233 ;  /* 0x000000e986001986 */ /* 0x0003e2000c101904 */
[----:B------:R-:W-:Y:S02]  /*2f4e0*/  ISETP.LT.AND P1, PT, R223, c[0x0][0x178], !P3 ;  /* 0x00005e00df007a0c */ /* 0x000fe40005f21270 */
[----:B-1----:R-:W-:-:S04]  /*2f4f0*/  IMAD.WIDE R132, R3, 0x4, R6 ;  /* 0x0000000403847825 */ /* 0x002fc800078e0206 */
[C---:B------:R-:W-:Y:S01]  /*2f500*/  IMAD.WIDE R134, R0.reuse, 0x4, R10 ;  /* 0x0000000400867825 */ /* 0x040fe200078e020a */
[----:B------:R1:W-:Y:S04]  /*2f510*/  @P6 STG.E [R132.64], R232 ;  /* 0x000000e884006986 */ /* 0x0003e8000c101904 */
        /* <DEDUP_REMOVED lines=8> */
[----:B------:R-:W-:-:S04]  /*2f5a0*/  IMAD.WIDE R216, R0, 0x4, R4 ;  /* 0x0000000400d87825 */ /* 0x000fc800078e0204 */
[----:B--2---:R-:W-:Y:S01]  /*2f5b0*/  IMAD.WIDE R134, R0, 0x4, R8 ;  /* 0x0000000400867825 */ /* 0x004fe200078e0208 */
[----:B------:R-:W2:Y:S04]  /*2f5c0*/  LDL.LU R229, [R1+0x4ec] ;  /* 0x0004ec0001e57983 */ /* 0x000ea80000300800 */
[----:B------:R1:W-:Y:S04]  /*2f5d0*/  @P1 STG.E [R134.64], R230 ;  /* 0x000000e686001986 */ /* 0x0003e8000c101904 */
[----:B------:R-:W-:Y:S04]  /*2f5e0*/  @P5 STG.E [R132.64], R220 ;  /* 0x000000dc84005986 */ /* 0x000fe8000c101904 */
[----:B-1----:R-:W2:Y:S04]  /*2f5f0*/  LDL.LU R230, [R1+0x23c] ;  /* 0x00023c0001e67983 */ /* 0x002ea80000300800 */
[----:B----4-:R1:W-:Y:S04]  /*2f600*/  @P3 STG.E [R216.64], R231 ;  /* 0x000000e7d8003986 */ /* 0x0103e8000c101904 */
[----:B-1----:R-:W4:Y:S01]  /*2f610*/  LDL.LU R231, [R1+0x22c] ;  /* 0x00022c0001e77983 */ /* 0x002f220000300800 */
[----:B------:R-:W-:-:S02]  /*2f620*/  ISETP.LT.AND P6, PT, R224, c[0x0][0x178], !P2 ;  /* 0x00005e00e0007a0c */ /* 0x000fc400057c1270 */
[----:B------:R-:W-:Y:S02]  /*2f630*/  ISETP.LT.AND P4, PT, R223, c[0x0][0x178], !P2 ;  /* 0x00005e00df007a0c */ /* 0x000fe40005781270 */
        /* <DEDUP_REMOVED lines=13> */
[----:B-1----:R-:W-:Y:S01]  /*2f710*/  IMAD.WIDE R134, R3, 0x4, R4 ;  /* 0x0000000403867825 */ /* 0x002fe200078e0204 */
[----:B------:R-:W-:Y:S01]  /*2f720*/  IADD3 R220, R225, 0x3f, RZ ;  /* 0x0000003fe1dc7810 */ /* 0x000fe20007ffe0ff */
[----:B------:R-:W4:Y:S02]  /*2f730*/  LDL.LU R235, [R1+0x58c] ;  /* 0x00058c0001eb7983 */ /* 0x000f240000300800 */
[----:B------:R-:W-:Y:S01]  /*2f740*/  IMAD.WIDE R132, R3, 0x4, R6 ;  /* 0x0000000403847825 */ /* 0x000fe200078e0206 */
[----:B------:R-:W-:Y:S01]  /*2f750*/  ISETP.GE.AND P1, PT, R218, c[0x0][0x17c], PT ;  /* 0x00005f00da007a0c */ /* 0x000fe20003f26270 */
[----:B------:R-:W4:Y:S02]  /*2f760*/  LDL.LU R234, [R1+0x57c] ;  /* 0x00057c0001ea7983 */ /* 0x000f240000300800 */
[C---:B------:R-:W-:Y:S02]  /*2f770*/  IMAD.WIDE R216, R0.reuse, 0x4, R10 ;  /* 0x0000000400d87825 */ /* 0x040fe400078e020a */
[----:B------:R1:W-:Y:S02]  /*2f780*/  @P3 STG.E [R132.64], R233 ;  /* 0x000000e984003986 */ /* 0x0003e4000c101904 */
[----:B------:R-:W-:-:S02]  /*2f790*/  IMAD.WIDE R218, R0, 0x4, R8 ;  /* 0x0000000400da7825 */ /* 0x000fc400078e0208 */
[----:B------:R1:W-:Y:S01]  /*2f7a0*/  @P2 STG.E [R134.64], R232 ;  /* 0x000000e886002986 */ /* 0x0003e2000c101904 */
[----:B------:R-:W-:Y:S02]  /*2f7b0*/  ISETP.GE.AND P3, PT, R220, c[0x0][0x17c], PT ;  /* 0x00005f00dc007a0c */ /* 0x000fe40003f66270 */
[----:B------:R-:W-:Y:S01]  /*2f7c0*/  IADD3 R220, R225, 0x40, RZ ;  /* 0x00000040e1dc7810 */ /* 0x000fe20007ffe0ff */
[----:B-1----:R-:W-:Y:S01]  /*2f7d0*/  IMAD.WIDE R132, R0, 0x4, R6 ;  /* 0x0000000400847825 */ /* 0x002fe200078e0206 */
[----:B------:R-:W4:Y:S01]  /*2f7e0*/  LDL.LU R233, [R1+0x50c] ;  /* 0x00050c0001e97983 */ /* 0x000f220000300800 */
[----:B------:R-:W-:Y:S02]  /*2f7f0*/  ISETP.LT.AND P2, PT, R222, c[0x0][0x178], !P1 ;  /* 0x00005e00de007a0c */ /* 0x000fe40004f41270 */
[----:B------:R-:W-:Y:S01]  /*2f800*/  IADD3 R3, R0, c[0x0][0x198], RZ ;  /* 0x0000660000037a10 */ /* 0x000fe20007ffe0ff */
[----:B------:R-:W4:Y:S04]  /*2f810*/  LDL.LU R232, [R1+0x4cc] ;  /* 0x0004cc0001e87983 */ /* 0x000f280000300800 */
[----:B---3--:R1:W-:Y:S01]  /*2f820*/  @P6 STG.E [R216.64], R228 ;  /* 0x000000e4d8006986 */ /* 0x0083e2000c101904 */
[----:B------:R-:W-:-:S03]  /*2f830*/  ISETP.LT.AND P6, PT, R224, c[0x0][0x178], !P1 ;  /* 0x00005e00e0007a0c */ /* 0x000fc60004fc1270 */
[----:B--2---:R-:W-:Y:S01]  /*2f840*/  @P5 STG.E [R218.64], R229 ;  /* 0x000000e5da005986 */ /* 0x004fe2000c101904 */
[----:B------:R-:W-:-:S03]  /*2f850*/  ISETP.LT.AND P5, PT, R223, c[0x0][0x178], !P1 ;  /* 0x00005e00df007a0c */ /* 0x000fc60004fa1270 */
[----:B-1----:R-:W2:Y:S04]  /*2f860*/  LDL.LU R228, [R1+0x560] ;  /* 0x0005600001e47983 */ /* 0x002ea80000300800 */
[----:B------:R1:W-:Y:S01]  /*2f870*/  @P4 STG.E [R132.64], R230 ;  /* 0x000000e684004986 */ /* 0x0003e2000c101904 */
[----:B------:R-:W-:Y:S02]  /*2f880*/  ISETP.LT.AND P4, PT, R221, c[0x0][0x178], !P1 ;  /* 0x00005e00dd007a0c */ /* 0x000fe40004f81270 */
[----:B------:R-:W-:Y:S01]  /*2f890*/  ISETP.GE.AND P1, PT, R220, c[0x0][0x17c], PT ;  /* 0x00005f00dc007a0c */ /* 0x000fe20003f26270 */
[----:B-1----:R-:W-:Y:S02]  /*2f8a0*/  IMAD.WIDE R132, R0, 0x4, R4 ;  /* 0x0000000400847825 */ /* 0x002fe400078e0204 */
[----:B------:R-:W3:Y:S04]  /*2f8b0*/  LDL.LU R0, [R1+0x508] ;  /* 0x0005080001007983 */ /* 0x000ee80000300800 */
[----:B------:R-:W2:Y:S04]  /*2f8c0*/  LDL.LU R220, [R1+0x4c8] ;  /* 0x0004c80001dc7983 */ /* 0x000ea80000300800 */
[----:B----4-:R1:W-:Y:S04]  /*2f8d0*/  @P0 STG.E [R132.64], R231 ;  /* 0x000000e784000986 */ /* 0x0103e8000c101904 */
[----:B-1----:R-:W4:Y:S04]  /*2f8e0*/  LDL.LU R132, [R1+0x588] ;  /* 0x0005880001847983 */ /* 0x002f280000300800 */
[----:B------:R-:W2:Y:S04]  /*2f8f0*/  LDL.LU R133, [R1+0x578] ;  /* 0x0005780001857983 */ /* 0x000ea80000300800 */
[----:B------:R-:W3:Y:S04]  /*2f900*/  LDL.LU R229, [R1+0x190] ;  /* 0x0001900001e57983 */ /* 0x000ee80000300800 */
[----:B------:R-:W3:Y:S04]  /*2f910*/  LDL.LU R230, [R1+0x564] ;  /* 0x0005640001e67983 */ /* 0x000ee80000300800 */
[----:B------:R-:W3:Y:S01]  /*2f920*/  LDL.LU R231, [R1+0x194] ;  /* 0x0001940001e77983 */ /* 0x000ee20000300800 */
[----:B------:R-:W-:-:S04]  /*2f930*/  IMAD.WIDE R134, R3, 0x4, R10 ;  /* 0x0000000403867825 */ /* 0x000fc800078e020a */
[----:B------:R-:W-:-:S04]  /*2f940*/  IMAD.WIDE R216, R3, 0x4, R8 ;  /* 0x0000000403d87825 */ /* 0x000fc800078e0208 */
[----:B------:R-:W-:Y:S01]  /*2f950*/  IMAD.WIDE R218, R3, 0x4, R6 ;  /* 0x0000000403da7825 */ /* 0x000fe200078e0206 */
[----:B------:R-:W-:Y:S01]  /*2f960*/  ISETP.LT.AND P0, PT, R223, c[0x0][0x178], !P3 ;  /* 0x00005e00df007a0c */ /* 0x000fe20005f01270 */
[----:B----4-:R-:W-:Y:S04]  /*2f970*/  @P6 STG.E [R134.64], R132 ;  /* 0x0000008486006986 */ /* 0x010fe8000c101904 */
[----:B--2---:R1:W-:Y:S01]  /*2f980*/  @P5 STG.E [R216.64], R133 ;  /* 0x00000085d8005986 */ /* 0x0043e2000c101904 */
[----:B------:R-:W-:Y:S02]  /*2f990*/  ISETP.LT.AND P5, PT, R224, c[0x0][0x178], !P3 ;  /* 0x00005e00e0007a0c */ /* 0x000fe40005fa1270 */
[----:B------:R-:W-:Y:S01]  /*2f9a0*/  ISETP.LT.AND P6, PT, R222, c[0x0][0x178], !P3 ;  /* 0x00005e00de007a0c */ /* 0x000fe20005fc1270 */
[----:B---3--:R2:W-:Y:S01]  /*2f9b0*/  @P2 STG.E [R218.64], R0 ;  /* 0x00000000da002986 */ /* 0x0085e2000c101904 */
[----:B------:R-:W-:Y:S01]  /*2f9c0*/  ISETP.LT.AND P3, PT, R221, c[0x0][0x178], !P3 ;  /* 0x00005e00dd007a0c */ /* 0x000fe20005f61270 */
[C---:B-1----:R-:W-:Y:S01]  /*2f9d0*/  IMAD.WIDE R132, R3.reuse, 0x4, R4 ;  /* 0x0000000403847825 */ /* 0x042fe200078e0204 */
[----:B------:R-:W-:-:S02]  /*2f9e0*/  IADD3 R3, R3, c[0x0][0x198], RZ ;  /* 0x0000660003037a10 */ /* 0x000fc40007ffe0ff */
[----:B--2---:R-:W-:Y:S02]  /*2f9f0*/  IADD3 R0, R225, 0x41, RZ ;  /* 0x00000041e1007810 */ /* 0x004fe40007ffe0ff */
[----:B------:R1:W-:Y:S01]  /*2fa00*/  @P4 STG.E [R132.64], R220 ;  /* 0x000000dc84004986 */ /* 0x0003e2000c101904 */
[----:B------:R-:W-:Y:S01]  /*2fa10*/  ISETP.LT.AND P4, PT, R224, c[0x0][0x178], !P1 ;  /* 0x00005e00e0007a0c */ /* 0x000fe20004f81270 */
[C---:B------:R-:W-:Y:S01]  /*2fa20*/  IMAD.WIDE R218, R3.reuse, 0x4, R10 ;  /* 0x0000000403da7825 */ /* 0x040fe200078e020a */
[----:B------:R-:W-:Y:S02]  /*2fa30*/  ISETP.GE.AND P2, PT, R0, c[0x0][0x17c], PT ;  /* 0x00005f0000007a0c */ /* 0x000fe40003f46270 */
[C---:B------:R-:W-:Y:S01]  /*2fa40*/  IADD3 R0, R3.reuse, c[0x0][0x198], RZ ;  /* 0x0000660003007a10 */ /* 0x040fe20007ffe0ff */
[C---:B------:R-:W-:Y:S01]  /*2fa50*/  IMAD.WIDE R216, R3.reuse, 0x4, R8 ;  /* 0x0000000403d87825 */ /* 0x040fe200078e0208 */
[----:B------:R2:W-:Y:S03]  /*2fa60*/  @P5 STG.E [R218.64], R235 ;  /* 0x000000ebda005986 */ /* 0x0005e6000c101904 */
[C---:B------:R-:W-:Y:S01]  /*2fa70*/  IMAD.WIDE R134, R3.reuse, 0x4, R6 ;  /* 0x0000000403867825 */ /* 0x040fe200078e0206 */
[----:B------:R-:W-:Y:S03]  /*2fa80*/  @P0 STG.E [R216.64], R234 ;  /* 0x000000ead8000986 */ /* 0x000fe6000c101904 */
[----:B-1----:R-:W-:Y:S01]  /*2fa90*/  IMAD.WIDE R132, R3, 0x4, R4 ;  /* 0x0000000403847825 */ /* 0x002fe200078e0204 */
[----:B------:R1:W-:Y:S03]  /*2faa0*/  @P6 STG.E [R134.64], R233 ;  /* 0x000000e986006986 */ /* 0x0003e6000c101904 */
[----:B--2---:R-:W-:Y:S01]  /*2fab0*/  IMAD.WIDE R218, R0, 0x4, R10 ;  /* 0x0000000400da7825 */ /* 0x004fe200078e020a */
[----:B------:R2:W-:Y:S01]  /*2fac0*/  @P3 STG.E [R132.64], R232 ;  /* 0x000000e884003986 */ /* 0x0005e2000c101904 */
[----:B------:R-:W-:-:S03]  /*2fad0*/  ISETP.LT.AND P3, PT, R223, c[0x0][0x178], !P1 ;  /* 0x00005e00df007a0c */ /* 0x000fc60004f61270 */
[----:B------:R3:W-:Y:S01]  /*2fae0*/  @P4 STG.E [R218.64], R228 ;  /* 0x000000e4da004986 */ /* 0x0007e2000c101904 */
[----:B------:R-:W-:Y:S02]  /*2faf0*/  ISETP.LT.AND P4, PT, R222, c[0x0][0x178], !P1 ;  /* 0x00005e00de007a0c */ /* 0x000fe40004f81270 */
[----:B------:R-:W-:Y:S01]  /*2fb00*/  ISETP.LT.AND P0, PT, R221, c[0x0][0x178], !P1 ;  /* 0x00005e00dd007a0c */ /* 0x000fe20004f01270 */
[----:B-1----:R-:W4:Y:S01]  /*2fb10*/  LDL.LU R233, [R1+0x550] ;  /* 0x0005500001e97983 */ /* 0x002f220000300800 */
[----:B------:R-:W-:Y:S02]  /*2fb20*/  ISETP.LT.AND P6, PT, R224, c[0x0][0x178], !P2 ;  /* 0x00005e00e0007a0c */ /* 0x000fe400057c1270 */
[----:B--2---:R-:W-:Y:S01]  /*2fb30*/  IADD3 R132, R225, 0x42, RZ ;  /* 0x00000042e1847810 */ /* 0x004fe20007ffe0ff */
[----:B------:R-:W2:Y:S01]  /*2fb40*/  LDL.LU R232, [R1] ;  /* 0x0000000001e87983 */ /* 0x000ea20000300800 */
[C---:B------:R-:W-:Y:S01]  /*2fb50*/  IADD3 R3, R0.reuse, c[0x0][0x198], RZ ;  /* 0x0000660000037a10 */ /* 0x040fe20007ffe0ff */
[----:B------:R-:W-:Y:S01]  /*2fb60*/  IMAD.WIDE R134, R0, 0x4, R8 ;  /* 0x0000000400867825 */ /* 0x000fe200078e0208 */
[----:B------:R-:W-:Y:S01]  /*2fb70*/  ISETP.GE.AND P1, PT, R132, c[0x0][0x17c], PT ;  /* 0x00005f0084007a0c */ /* 0x000fe20003f26270 */
[----:B---3--:R-:W3:Y:S02]  /*2fb80*/  LDL.LU R228, [R1+0x554] ;  /* 0x0005540001e47983 */ /* 0x008ee40000300800 */
[----:B------:R-:W-:-:S04]  /*2fb90*/  IMAD.WIDE R132, R0, 0x4, R6 ;  /* 0x0000000400847825 */ /* 0x000fc800078e0206 */
[----:B------:R-:W-:Y:S01]  /*2fba0*/  IMAD.WIDE R216, R0, 0x4, R4 ;  /* 0x0000000400d87825 */ /* 0x000fe200078e0204 */
[----:B------:R-:W-:Y:S03]  /*2fbb0*/  @P3 STG.E [R134.64], R229 ;  /* 0x000000e586003986 */ /* 0x000fe6000c101904 */
[----:B------:R-:W-:Y:S01]  /*2fbc0*/  IMAD.WIDE R218, R3, 0x4, R10 ;  /* 0x0000000403da7825 */ /* 0x000fe200078e020a */
[----:B------:R-:W-:Y:S04]  /*2fbd0*/  @P4 STG.E [R132.64], R240 ;  /* 0x000000f084004986 */ /* 0x000fe8000c101904 */
[----:B------:R-:W-:Y:S04]  /*2fbe0*/  @P0 STG.E [R216.64], R36 ;  /* 0x00000024d8000986 */ /* 0x000fe8000c101904 */
[----:B------:R1:W-:Y:S01]  /*2fbf0*/  @P6 STG.E [R218.64], R230 ;  /* 0x000000e6da006986 */ /* 0x0003e2000c101904 */
[----:B------:R-:W-:-:S03]  /*2fc00*/  ISETP.LT.AND P5, PT, R223, c[0x0][0x178], !P2 ;  /* 0x00005e00df007a0c */ /* 0x000fc600057a1270 */
[----:B-1----:R-:W3:Y:S01]  /*2fc10*/  LDL.LU R230, [R1+0x4] ;  /* 0x0000040001e67983 */ /* 0x002ee20000300800 */
[----:B------:R-:W-:-:S03]  /*2fc20*/  IMAD.WIDE R134, R3, 0x4, R8 ;  /* 0x0000000403867825 */ /* 0x000fc600078e0208 */
[----:B------:R-:W3:Y:S06]  /*2fc30*/  LDL.LU R229, [R1+0x4f0] ;  /* 0x0004f00001e57983 */ /* 0x000eec0000300800 */
[----:B------:R1:W-:Y:S04]  /*2fc40*/  @P5 STG.E [R134.64], R231 ;  /* 0x000000e786005986 */ /* 0x0003e8000c101904 */
[----:B-1----:R-:W3:Y:S01]  /*2fc50*/  LDL.LU R231, [R1+0x4f4] ;  /* 0x0004f40001e77983 */ /* 0x002ee20000300800 */
[----:B------:R-:W-:-:S02]  /*2fc60*/  ISETP.LT.AND P3, PT, R222, c[0x0][0x178], !P2 ;  /* 0x00005e00de007a0c */ /* 0x000fc40005761270 */
[----:B------:R-:W-:Y:S02]  /*2fc70*/  ISETP.LT.AND P2, PT, R221, c[0x0][0x178], !P2 ;  /* 0x00005e00dd007a0c */ /* 0x000fe40005741270 */
[----:B------:R-:W-:Y:S02]  /*2fc80*/  ISETP.LT.AND P5, PT, R224, c[0x0][0x178], !P1 ;  /* 0x00005e00e0007a0c */ /* 0x000fe40004fa1270 */
[C---:B------:R-:W-:Y:S01]  /*2fc90*/  IADD3 R0, R3.reuse, c[0x0][0x198], RZ ;  /* 0x0000660003007a10 */ /* 0x040fe20007ffe0ff */
[----:B------:R-:W-:Y:S01]  /*2fca0*/  IMAD.WIDE R132, R3, 0x4, R6 ;  /* 0x0000000403847825 */ /* 0x000fe200078e0206 */
[----:B------:R-:W-:Y:S02]  /*2fcb0*/  IADD3 R36, R225, 0x43, RZ ;  /* 0x00000043e1247810 */ /* 0x000fe40007ffe0ff */
[----:B------:R-:W-:Y:S01]  /*2fcc0*/  ISETP.LT.AND P0, PT, R223, c[0x0][0x178], !P1 ;  /* 0x00005e00df007a0c */ /* 0x000fe20004f01270 */
[----:B------:R-:W-:Y:S01]  /*2fcd0*/  IMAD.WIDE R134, R3, 0x4, R4 ;  /* 0x0000000403867825 */ /* 0x000fe200078e0204 */
[----:B------:R-:W-:-:S02]  /*2fce0*/  ISETP.LT.AND P4, PT, R222, c[0x0][0x178], !P1 ;  /* 0x00005e00de007a0c */ /* 0x000fc40004f81270 */
[----:B------:R-:W-:Y:S01]  /*2fcf0*/  ISETP.GE.AND P6, PT, R36, c[0x0][0x17c], PT ;  /* 0x00005f0024007a0c */ /* 0x000fe20003fc6270 */
[----:B------:R-:W-:Y:S01]  /*2fd00*/  IMAD.WIDE R216, R0, 0x4, R10 ;  /* 0x0000000400d87825 */ /* 0x000fe200078e020a */
[----:B------:R1:W-:Y:S01]  /*2fd10*/  @P3 STG.E [R132.64], R241 ;  /* 0x000000f184003986 */ /* 0x0003e2000c101904 */
[----:B------:R-:W-:-:S03]  /*2fd20*/  ISETP.LT.AND P1, PT, R221, c[0x0][0x178], !P1 ;  /* 0x00005e00dd007a0c */ /* 0x000fc60004f21270 */
[----:B------:R1:W-:Y:S01]  /*2fd30*/  @P2 STG.E [R134.64], R37 ;  /* 0x0000002586002986 */ /* 0x0003e2000c101904 */
[----:B------:R-:W-:Y:S02]  /*2fd40*/  ISETP.LT.AND P2, PT, R224, c[0x0][0x178], !P6 ;  /* 0x00005e00e0007a0c */ /* 0x000fe40007741270 */
[C---:B------:R-:W-:Y:S01]  /*2fd50*/  IADD3 R3, R0.reuse, c[0x0][0x198], RZ ;  /* 0x0000660000037a10 */ /* 0x040fe20007ffe0ff */
[----:B-1----:R-:W-:-:S04]  /*2fd60*/  IMAD.WIDE R132, R0, 0x4, R6 ;  /* 0x0000000400847825 */ /* 0x002fc800078e0206 */
[----:B------:R-:W-:Y:S01]  /*2fd70*/  IMAD.WIDE R36, R0, 0x4, R8 ;  /* 0x0000000400247825 */ /* 0x000fe200078e0208 */
[----:B------:R-:W-:-:S03]  /*2fd80*/  IADD3 R218, R225, 0x44, RZ ;  /* 0x00000044e1da7810 */ /* 0x000fc60007ffe0ff */
[----:B------:R-:W-:Y:S01]  /*2fd90*/  IMAD.WIDE R134, R3, 0x4, R8 ;  /* 0x0000000403867825 */ /* 0x000fe200078e0208 */
[----:B------:R-:W-:Y:S01]  /*2fda0*/  ISETP.GE.AND P3, PT, R218, c[0x0][0x17c], PT ;  /* 0x00005f00da007a0c */ /* 0x000fe20003f66270 */
[----:B----4-:R-:W-:Y:S01]  /*2fdb0*/  @P5 STG.E [R216.64], R233 ;  /* 0x000000e9d8005986 */ /* 0x010fe2000c101904 */
[----:B------:R-:W-:-:S03]  /*2fdc0*/  ISETP.LT.AND P5, PT, R223, c[0x0][0x178], !P6 ;  /* 0x00005e00df007a0c */ /* 0x000fc600077a1270 */
[----:B--2---:R1:W-:Y:S04]  /*2fdd0*/  @P0 STG.E [R36.64], R232 ;  /* 0x000000e824000986 */ /* 0x0043e8000c101904 */
[----:B------:R2:W-:Y:S01]  /*2fde0*/  @P4 STG.E [R132.64], R236 ;  /* 0x000000ec84004986 */ /* 0x0005e2000c101904 */
[----:B------:R-:W-:Y:S02]  /*2fdf0*/  ISETP.LT.AND P4, PT, R222, c[0x0][0x178], !P6 ;  /* 0x00005e00de007a0c */ /* 0x000fe40007781270 */
[----:B------:R-:W-:Y:S01]  /*2fe00*/  ISETP.LT.AND P6, PT, R221, c[0x0][0x178], !P6 ;  /* 0x00005e00dd007a0c */ /* 0x000fe200077c1270 */
[----:B-1----:R-:W-:-:S04]  /*2fe10*/  IMAD.WIDE R36, R0, 0x4, R4 ;  /* 0x0000000400247825 */ /* 0x002fc800078e0204 */
[----:B--2---:R-:W-:Y:S01]  /*2fe20*/  IMAD.WIDE R132, R3, 0x4, R10 ;  /* 0x0000000403847825 */ /* 0x004fe200078e020a */
[----:B------:R1:W-:Y:S01]  /*2fe30*/  @P1 STG.E [R36.64], R32 ;  /* 0x0000002024001986 */ /* 0x0003e2000c101904 */
[----:B------:R-:W-:-:S03]  /*2fe40*/  IADD3 R216, R225, 0x45, RZ ;  /* 0x00000045e1d87810 */ /* 0x000fc60007ffe0ff */
[----:B---3--:R2:W-:Y:S01]  /*2fe50*/  @P2 STG.E [R132.64], R228 ;  /* 0x000000e484002986 */ /* 0x0085e2000c101904 */
[----:B------:R-:W-:Y:S02]  /*2fe60*/  ISETP.LT.AND P1, PT, R223, c[0x0][0x178], !P3 ;  /* 0x00005e00df007a0c */ /* 0x000fe40005f21270 */
[----:B------:R-:W-:Y:S01]  /*2fe70*/  ISETP.GE.AND P0, PT, R216, c[0x0][0x17c], PT ;  /* 0x00005f00d8007a0c */ /* 0x000fe20003f06270 */
[----:B-1----:R-:W-:-:S04]  /*2fe80*/  IMAD.WIDE R36, R3, 0x4, R6 ;  /* 0x0000000403247825 */ /* 0x002fc800078e0206 */
[C---:B--2---:R-:W-:Y:S01]  /*2fe90*/  IMAD.WIDE R132, R3.reuse, 0x4, R4 ;  /* 0x0000000403847825 */ /* 0x044fe200078e0204 */
[----:B------:R1:W-:Y:S01]  /*2fea0*/  @P5 STG.E [R134.64], R230 ;  /* 0x000000e686005986 */ /* 0x0003e2000c101904 */
[----:B------:R-:W-:Y:S02]  /*2feb0*/  ISETP.LT.AND P5, PT, R224, c[0x0][0x178], !P3 ;  /* 0x00005e00e0007a0c */ /* 0x000fe40005fa1270 */
[----:B------:R-:W-:Y:S01]  /*2fec0*/  IADD3 R3, R3, c[0x0][0x198], RZ ;  /* 0x0000660003037a10 */ /* 0x000fe20007ffe0ff */
[----:B------:R2:W-:Y:S01]  /*2fed0*/  @P4 STG.E [R36.64], R237 ;  /* 0x000000ed24004986 */ /* 0x0005e2000c101904 */
[----:B------:R-:W-:Y:S02]  /*2fee0*/  ISETP.LT.AND P2, PT, R222, c[0x0][0x178], !P3 ;  /* 0x00005e00de007a0c */ /* 0x000fe40005f41270 */
[----:B------:R-:W-:Y:S01]  /*2fef0*/  ISETP.LT.AND P3, PT, R221, c[0x0][0x178], !P3 ;  /* 0x00005e00dd007a0c */ /* 0x000fe20005f61270 */
[----:B------:R3:W-:Y:S01]  /*2ff00*/  @P6 STG.E [R132.64], R33 ;  /* 0x0000002184006986 */ /* 0x0007e2000c101904 */
[----:B------:R-:W-:-:S02]  /*2ff10*/  ISETP.LT.AND P6, PT, R224, c[0x0][0x178], !P0 ;  /* 0x00005e00e0007a0c */ /* 0x000fc400047c1270 */
[C---:B-1----:R-:W-:Y:S01]  /*2ff20*/  IADD3 R135, R3.reuse, c[0x0][0x198], RZ ;  /* 0x0000660003877a10 */ /* 0x042fe20007ffe0ff */
[----:B------:R-:W4:Y:S01]  /*2ff30*/  LDL.LU R230, [R1+0x4d0] ;  /* 0x0004d00001e67983 */ /* 0x000f220000300800 */
[----:B--2---:R-:W-:-:S04]  /*2ff40*/  IMAD.WIDE R36, R3, 0x4, R8 ;  /* 0x0000000403247825 */ /* 0x004fc800078e0208 */
[----:B---3--:R-:W-:-:S04]  /*2ff50*/  IMAD.WIDE R32, R3, 0x4, R10 ;  /* 0x0000000403207825 */ /* 0x008fc800078e020a */
[C---:B------:R-:W-:Y:S01]  /*2ff60*/  IMAD.WIDE R132, R3.reuse, 0x4, R6 ;  /* 0x0000000403847825 */ /* 0x040fe200078e0206 */
[----:B------:R1:W-:Y:S04]  /*2ff70*/  @P5 STG.E [R32.64], R229 ;  /* 0x000000e520005986 */ /* 0x0003e8000c101904 */
[----:B------:R2:W-:Y:S04]  /*2ff80*/  @P1 STG.E [R36.64], R248 ;  /* 0x000000f824001986 */ /* 0x0005e8000c101904 */
[----:B------:R-:W-:Y:S01]  /*2ff90*/  @P2 STG.E [R132.64], R20 ;  /* 0x0000001484002986 */ /* 0x000fe2000c101904 */
[----:B-1----:R-:W-:-:S04]  /*2ffa0*/  IMAD.WIDE R32, R3, 0x4, R4 ;  /* 0x0000000403207825 */ /* 0x002fc800078e0204 */
[----:B--2---:R-:W-:Y:S01]  /*2ffb0*/  IMAD.WIDE R36, R135, 0x4, R10 ;  /* 0x0000000487247825 */ /* 0x004fe200078e020a */
[----:B------:R-:W-:Y:S04]  /*2ffc0*/  @P3 STG.E [R32.64], R28 ;  /* 0x0000001c20003986 */ /* 0x000fe8000c101904 */
[----:B------:R1:W-:Y:S04]  /*2ffd0*/  @P6 STG.E [R36.64], R231 ;  /* 0x000000e724006986 */ /* 0x0003e8000c101904 */
[----:B-1----:R-:W2:Y:S01]  /*2ffe0*/  LDL.LU R231, [R1+0x4d4] ;  /* 0x0004d40001e77983 */ /* 0x002ea20000300800 */
[----:B------:R-:W-:-:S02]  /*2fff0*/  ISETP.LT.AND P5, PT, R223, c[0x0][0x178], !P0 ;  /* 0x00005e00df007a0c */ /* 0x000fc400047a1270 */
[----:B------:R-:W-:Y:S02]  /*30000*/  ISETP.LT.AND P1, PT, R222, c[0x0][0x178], !P0 ;  /* 0x00005e00de007a0c */ /* 0x000fe40004721270 */
[----:B------:R-:W-:Y:S01]  /*30010*/  IADD3 R0, R225, 0x46, RZ ;  /* 0x00000046e1007810 */ /* 0x000fe20007ffe0ff */
[----:B------:R-:W-:Y:S01]  /*30020*/  IMAD.WIDE R132, R135, 0x4, R8 ;  /* 0x0000000487847825 */ /* 0x000fe200078e0208 */
[----:B------:R-:W-:Y:S01]  /*30030*/  ISETP.LT.AND P0, PT, R221, c[0x0][0x178], !P0 ;  /* 0x00005e00dd007a0c */ /* 0x000fe20004701270 */
[----:B------:R-:W3:Y:S01]  /*30040*/  LDL.LU R234, [R1+0x568] ;  /* 0x0005680001ea7983 */ /* 0x000ee20000300800 */
[----:B------:R-:W-:Y:S01]  /*30050*/  ISETP.GE.AND P4, PT, R0, c[0x0][0x17c], PT ;  /* 0x00005f0000007a0c */ /* 0x000fe20003f86270 */
[----:B------:R-:W-:Y:S01]  /*30060*/  IMAD.WIDE R216, R135, 0x4, R6 ;  /* 0x0000000487d87825 */ /* 0x000fe200078e0206 */
[----:B------:R-:W-:Y:S01]  /*30070*/  IADD3 R0, R225, 0x47, RZ ;  /* 0x00000047e1007810 */ /* 0x000fe20007ffe0ff */
[----:B------:R-:W3:Y:S01]  /*30080*/  LDL.LU R233, [R1+0x198] ;  /* 0x0001980001e97983 */ /* 0x000ee20000300800 */
[C---:B------:R-:W-:Y:S01]  /*30090*/  IADD3 R3, R135.reuse, c[0x0][0x198], RZ ;  /* 0x0000660087037a10 */ /* 0x040fe20007ffe0ff */
[----:B------:R-:W-:Y:S01]  /*300a0*/  IMAD.WIDE R134, R135, 0x4, R4 ;  /* 0x0000000487867825 */ /* 0x000fe200078e0204 */
[----:B------:R-:W-:Y:S01]  /*300b0*/  ISETP.GE.AND P2, PT, R0, c[0x0][0x17c], PT ;  /* 0x00005f0000007a0c */ /* 0x000fe20003f46270 */
[----:B------:R1:W-:Y:S01]  /*300c0*/  @P5 STG.E [R132.64], R249 ;  /* 0x000000f984005986 */ /* 0x0003e2000c101904 */
[----:B------:R-:W-:-:S02]  /*300d0*/  ISETP.LT.AND P6, PT, R224, c[0x0][0x178], !P4 ;  /* 0x00005e00e0007a0c */ /* 0x000fc400067c1270 */
[----:B------:R-:W-:Y:S01]  /*300e0*/  ISETP.LT.AND P3, PT, R223, c[0x0][0x178], !P4 ;  /* 0x00005e00df007a0c */ /* 0x000fe20006761270 */
[----:B------:R-:W-:Y:S01]  /*300f0*/  @P1 STG.E [R216.64], R21 ;  /* 0x00000015d8001986 */ /* 0x000fe2000c101904 */
[----:B------:R-:W-:Y:S02]  /*30100*/  ISETP.LT.AND P5, PT, R222, c[0x0][0x178], !P4 ;  /* 0x00005e00de007a0c */ /* 0x000fe400067a1270 */
[----:B------:R-:W-:Y:S01]  /*30110*/  ISETP.LT.AND P4, PT, R221, c[0x0][0x178], !P4 ;  /* 0x00005e00dd007a0c */ /* 0x000fe20006781270 */
[----:B------:R1:W-:Y:S01]  /*30120*/  @P0 STG.E [R134.64], R29 ;  /* 0x0000001d86000986 */ /* 0x0003e2000c101904 */
[----:B------:R-:W-:Y:S01]  /*30130*/  ISETP.LT.AND P0, PT, R224, c[0x0][0x178], !P2 ;  /* 0x00005e00e0007a0c */ /* 0x000fe20005701270 */
[C---:B------:R-:W-:Y:S02]  /*30140*/  IMAD.WIDE R32, R3.reuse, 0x4, R10 ;  /* 0x0000000403207825 */ /* 0x040fe400078e020a */
[----:B------:R-:W3:Y:S02]  /*30150*/  LDL.LU R228, [R1+0x56c] ;  /* 0x00056c0001e47983 */ /* 0x000ee40000300800 */
[----:B------:R-:W-:-:S04]  /*30160*/  IMAD.WIDE R36, R3, 0x4, R8 ;  /* 0x0000000403247825 */ /* 0x000fc800078e0208 */
[----:B-1----:R-:W-:-:S04]  /*30170*/  IMAD.WIDE R132, R3, 0x4, R6 ;  /* 0x0000000403847825 */ /* 0x002fc800078e0206 */
[C---:B------:R-:W-:Y:S01]  /*30180*/  IMAD.WIDE R218, R3.reuse, 0x4, R4 ;  /* 0x0000000403da7825 */ /* 0x040fe200078e0204 */
[----:B------:R-:W-:-:S05]  /*30190*/  IADD3 R3, R3, c[0x0][0x198], RZ ;  /* 0x0000660003037a10 */ /* 0x000fca0007ffe0ff */
[----:B------:R-:W-:Y:S01]  /*301a0*/  IMAD.WIDE R134, R3, 0x4, R10 ;  /* 0x0000000403867825 */ /* 0x000fe200078e020a */
[----:B----4-:R-:W-:Y:S04]  /*301b0*/  @P6 STG.E [R32.64], R230 ;  /* 0x000000e620006986 */ /* 0x010fe8000c101904 */
[----:B------:R-:W-:Y:S04]  /*301c0*/  @P3 STG.E [R36.64], R244 ;  /* 0x000000f424003986 */ /* 0x000fe8000c101904 */
[----:B------:R-:W-:Y:S04]  /*301d0*/  @P5 STG.E [R132.64], R16 ;  /* 0x0000001084005986 */ /* 0x000fe8000c101904 */
[----:B------:R-:W-:Y:S04]  /*301e0*/  @P4 STG.E [R218.64], R24 ;  /* 0x00000018da004986 */ /* 0x000fe8000c101904 */
[----:B--2---:R1:W-:Y:S04]  /*301f0*/  @P0 STG.E [R134.64], R231 ;  /* 0x000000e786000986 */ /* 0x0043e8000c101904 */
[----:B-1----:R-:W2:Y:S01]  /*30200*/  LDL.LU R231, [R1+0x19c] ;  /* 0x00019c0001e77983 */ /* 0x002ea20000300800 */
[----:B------:R-:W-:-:S02]  /*30210*/  IADD3 R0, R225, 0x48, RZ ;  /* 0x00000048e1007810 */ /* 0x000fc40007ffe0ff */
[----:B------:R-:W-:Y:S02]  /*30220*/  ISETP.LT.AND P3, PT, R223, c[0x0][0x178], !P2 ;  /* 0x00005e00df007a0c */ /* 0x000fe40005761270 */
[C---:B------:R-:W-:Y:S01]  /*30230*/  IADD3 R217, R3.reuse, c[0x0][0x198], RZ ;  /* 0x0000660003d97a10 */ /* 0x040fe20007ffe0ff */
[----:B------:R-:W-:Y:S01]  /*30240*/  IMAD.WIDE R20, R3, 0x4, R8 ;  /* 0x0000000403147825 */ /* 0x000fe200078e0208 */
[----:B------:R-:W-:Y:S01]  /*30250*/  ISETP.GE.AND P1, PT, R0, c[0x0][0x17c], PT ;  /* 0x00005f0000007a0c */ /* 0x000fe20003f26270 */
[----:B------:R-:W4:Y:S01]  /*30260*/  LDL.LU R232, [R1+0x558] ;  /* 0x0005580001e87983 */ /* 0x000f220000300800 */
[----:B------:R-:W-:Y:S02]  /*30270*/  ISETP.LT.AND P6, PT, R222, c[0x0][0x178], !P2 ;  /* 0x00005e00de007a0c */ /* 0x000fe400057c1270 */
[----:B------:R-:W-:Y:S01]  /*30280*/  ISETP.LT.AND P2, PT, R221, c[0x0][0x178], !P2 ;  /* 0x00005e00dd007a0c */ /* 0x000fe20005741270 */
[----:B------:R-:W-:Y:S01]  /*30290*/  IMAD.WIDE R28, R3, 0x4, R6 ;  /* 0x00000004031c7825 */ /* 0x000fe200078e0206 */
[----:B------:R-:W-:Y:S01]  /*302a0*/  ISETP.LT.AND P4, PT, R224, c[0x0][0x178], !P1 ;  /* 0x00005e00e0007a0c */ /* 0x000fe20004f81270 */
[----:B------:R-:W4:Y:S01]  /*302b0*/  LDL.LU R229, [R1+0x8] ;  /* 0x0000080001e57983 */ /* 0x000f220000300800 */
[----:B------:R-:W-:Y:S01]  /*302c0*/  ISETP.LT.AND P5, PT, R223, c[0x0][0x178], !P1 ;  /* 0x00005e00df007a0c */ /* 0x000fe20004fa1270 */
[----:B------:R-:W-:Y:S01]  /*302d0*/  IMAD.WIDE R32, R3, 0x4, R4 ;  /* 0x0000000403207825 */ /* 0x000fe200078e0204 */
[----:B------:R-:W-:Y:S01]  /*302e0*/  IADD3 R0, R225, 0x49, RZ ;  /* 0x00000049e1007810 */ /* 0x000fe20007ffe0ff */
[----:B------:R1:W-:Y:S02]  /*302f0*/  @P3 STG.E [R20.64], R245 ;  /* 0x000000f514003986 */ /* 0x0003e4000c101904 */
[C---:B------:R-:W-:Y:S01]  /*30300*/  IMAD.WIDE R36, R217.reuse, 0x4, R10 ;  /* 0x00000004d9247825 */ /* 0x040fe200078e020a */
[----:B------:R-:W-:Y:S01]  /*30310*/  ISETP.GE.AND P0, PT, R0, c[0x0][0x17c], PT ;  /* 0x00005f0000007a0c */ /* 0x000fe20003f06270 */
[----:B------:R1:W-:Y:S02]  /*30320*/  @P6 STG.E [R28.64], R17 ;  /* 0x000000111c006986 */ /* 0x0003e4000c101904 */
[----:B------:R-:W-:Y:S01]  /*30330*/  IMAD.WIDE R132, R217, 0x4, R8 ;  /* 0x00000004d9847825 */ /* 0x000fe200078e0208 */
[----:B------:R-:W-:Y:S01]  /*30340*/  ISETP.LT.AND P3, PT, R222, c[0x0][0x178], !P1 ;  /* 0x00005e00de007a0c */ /* 0x000fe20004f61270 */
[----:B------:R1:W-:Y:S01]  /*30350*/  @P2 STG.E [R32.64], R25 ;  /* 0x0000001920002986 */ /* 0x0003e2000c101904 */
[----:B------:R-:W-:-:S03]  /*30360*/  ISETP.LT.AND P2, PT, R221, c[0x0][0x178], !P1 ;  /* 0x00005e00dd007a0c */ /* 0x000fc60004f41270 */
[----:B---3--:R-:W-:Y:S01]  /*30370*/  @P4 STG.E [R36.64], R234 ;  /* 0x000000ea24004986 */ /* 0x008fe2000c101904 */
[----:B------:R-:W-:-:S03]  /*30380*/  ISETP.LT.AND P4, PT, R224, c[0x0][0x178], !P0 ;  /* 0x00005e00e0007a0c */ /* 0x000fc60004781270 */
[----:B------:R-:W-:Y:S01]  /*30390*/  @P5 STG.E [R132.64], R233 ;  /* 0x000000e984005986 */ /* 0x000fe2000c101904 */
[----:B------:R-:W-:Y:S02]  /*303a0*/  ISETP.LT.AND P5, PT, R223, c[0x0][0x178], !P0 ;  /* 0x00005e00df007a0c */ /* 0x000fe400047a1270 */
[C---:B------:R-:W-:Y:S01]  /*303b0*/  IADD3 R3, R217.reuse, c[0x0][0x198], RZ ;  /* 0x00006600d9037a10 */ /* 0x040fe20007ffe0ff */
[C---:B-1----:R-:W-:Y:S01]  /*303c0*/  IMAD.WIDE R20, R217.reuse, 0x4, R6 ;  /* 0x00000004d9147825 */ /* 0x042fe200078e0206 */
[----:B------:R-:W3:Y:S03]  /*303d0*/  LDL.LU R230, [R1+0x55c] ;  /* 0x00055c0001e67983 */ /* 0x000ee60000300800 */
[----:B------:R-:W-:Y:S01]  /*303e0*/  IMAD.WIDE R16, R217, 0x4, R4 ;  /* 0x00000004d9107825 */ /* 0x000fe200078e0204 */
[----:B------:R-:W-:Y:S03]  /*303f0*/  @P3 STG.E [R20.64], R242 ;  /* 0x000000f214003986 */ /* 0x000fe6000c101904 */
[C---:B------:R-:W-:Y:S01]  /*30400*/  IMAD.WIDE R24, R3.reuse, 0x4, R10 ;  /* 0x0000000403187825 */ /* 0x040fe200078e020a */
[----:B------:R-:W-:Y:S03]  /*30410*/  @P2 STG.E [R16.64], R38 ;  /* 0x0000002610002986 */ /* 0x000fe6000c101904 */
[----:B------:R-:W-:Y:S01]  /*30420*/  IMAD.WIDE R28, R3, 0x4, R8 ;  /* 0x00000004031c7825 */ /* 0x000fe200078e0208 */
[----:B------:R-:W-:Y:S04]  /*30430*/  @P4 STG.E [R24.64], R228 ;  /* 0x000000e418004986 */ /* 0x000fe8000c101904 */
[----:B--2---:R1:W-:Y:S04]  /*30440*/  @P5 STG.E [R28.64], R231 ;  /* 0x000000e71c005986 */ /* 0x0043e8000c101904 */
[----:B-1----:R-:W2:Y:S01]  /*30450*/  LDL.LU R231, [R1+0xc] ;  /* 0x00000c0001e77983 */ /* 0x002ea20000300800 */
[----:B------:R-:W-:-:S02]  /*30460*/  ISETP.LT.AND P6, PT, R222, c[0x0][0x178], !P0 ;  /* 0x00005e00de007a0c */ /* 0x000fc400047c1270 */
[----:B------:R-:W-:Y:S01]  /*30470*/  IADD3 R0, R225, 0x4a, RZ ;  /* 0x0000004ae1007810 */ /* 0x000fe20007ffe0ff */
[----:B------:R-:W-:Y:S01]  /*30480*/  IMAD.WIDE R32, R3, 0x4, R6 ;  /* 0x0000000403207825 */ /* 0x000fe200078e0206 */
[----:B------:R-:W2:Y:S02]  /*30490*/  LDL.LU R228, [R1+0x4f8] ;  /* 0x0004f80001e47983 */ /* 0x000ea40000300800 */
[----:B------:R-:W-:Y:S02]  /*304a0*/  ISETP.GE.AND P1, PT, R0, c[0x0][0x17c], PT ;  /* 0x00005f0000007a0c */ /* 0x000fe40003f26270 */
[----:B------:R-:W-:Y:S02]  /*304b0*/  ISETP.LT.AND P0, PT, R221, c[0x0][0x178], !P0 ;  /* 0x00005e00dd007a0c */ /* 0x000fe40004701270 */
[----:B------:R-:W-:-:S03]  /*304c0*/  ISETP.LT.AND P4, PT, R224, c[0x0][0x178], !P1 ;  /* 0x00005e00e0007a0c */ /* 0x000fc60004f81270 */
[----:B------:R-:W-:Y:S01]  /*304d0*/  @P6 STG.E [R32.64], R243 ;  /* 0x000000f320006986 */ /* 0x000fe2000c101904 */
[----:B------:R-:W-:Y:S02]  /*304e0*/  ISETP.LT.AND P6, PT, R223, c[0x0][0x178], !P1 ;  /* 0x00005e00df007a0c */ /* 0x000fe40004fc1270 */
[C---:B------:R-:W-:Y:S01]  /*304f0*/  IADD3 R37, R3.reuse, c[0x0][0x198], RZ ;  /* 0x0000660003257a10 */ /* 0x040fe20007ffe0ff */
[----:B------:R-:W-:Y:S01]  /*30500*/  IMAD.WIDE R20, R3, 0x4, R4 ;  /* 0x0000000403147825 */ /* 0x000fe200078e0204 */
[----:B------:R-:W-:-:S03]  /*30510*/  IADD3 R0, R225, 0x4b, RZ ;  /* 0x0000004be1007810 */ /* 0x000fc60007ffe0ff */
[C---:B------:R-:W-:Y:S01]  /*30520*/  IMAD.WIDE R16, R37.reuse, 0x4, R10 ;  /* 0x0000000425107825 */ /* 0x040fe200078e020a */
[----:B------:R-:W-:Y:S03]  /*30530*/  @P0 STG.E [R20.64], R39 ;  /* 0x0000002714000986 */ /* 0x000fe6000c101904 */
[----:B------:R-:W-:Y:S01]  /*30540*/  IMAD.WIDE R24, R37, 0x4, R8 ;  /* 0x0000000425187825 */ /* 0x000fe200078e0208 */
[----:B------:R-:W-:Y:S01]  /*30550*/  ISETP.GE.AND P3, PT, R0, c[0x0][0x17c], PT ;  /* 0x00005f0000007a0c */ /* 0x000fe20003f66270 */
[----:B----4-:R-:W-:Y:S01]  /*30560*/  @P4 STG.E [R16.64], R232 ;  /* 0x000000e810004986 */ /* 0x010fe2000c101904 */
[----:B------:R-:W-:-:S03]  /*30570*/  ISETP.LT.AND P2, PT, R222, c[0x0][0x178], !P1 ;  /* 0x00005e00de007a0c */ /* 0x000fc60004f41270 */
[----:B------:R1:W-:Y:S01]  /*30580*/  @P6 STG.E [R24.64], R229 ;  /* 0x000000e518006986 */ /* 0x0003e2000c101904 */
[----:B------:R-:W-:Y:S02]  /*30590*/  ISETP.LT.AND P1, PT, R221, c[0x0][0x178], !P1 ;  /* 0x00005e00dd007a0c */ /* 0x000fe40004f21270 */
[----:B------:R-:W-:Y:S02]  /*305a0*/  ISETP.LT.AND P5, PT, R224, c[0x0][0x178], !P3 ;  /* 0x00005e00e0007a0c */ /* 0x000fe40005fa1270 */
[----:B------:R-:W-:Y:S01]  /*305b0*/  IADD3 R3, R37, c[0x0][0x198], RZ ;  /* 0x0000660025037a10 */ /* 0x000fe20007ffe0ff */
[----:B-1----:R-:W4:Y:S01]  /*305c0*/  LDL.LU R229, [R1+0x4fc] ;  /* 0x0004fc0001e57983 */ /* 0x002f220000300800 */
[----:B------:R-:W-:Y:S01]  /*305d0*/  ISETP.LT.AND P6, PT, R223, c[0x0][0x178], !P3 ;  /* 0x00005e00df007a0c */ /* 0x000fe20005fc1270 */
[----:B------:R-:W-:-:S04]  /*305e0*/  IMAD.WIDE R28, R37, 0x4, R6 ;  /* 0x00000004251c7825 */ /* 0x000fc800078e0206 */
[----:B------:R-:W-:Y:S01]  /*305f0*/  IMAD.WIDE R32, R37, 0x4, R4 ;  /* 0x0000000425207825 */ /* 0x000fe200078e0204 */
[----:B------:R-:W-:Y:S03]  /*30600*/  @P2 STG.E [R28.64], R238 ;  /* 0x000000ee1c002986 */ /* 0x000fe6000c101904 */
[C---:B------:R-:W-:Y:S01]  /*30610*/  IMAD.WIDE R36, R3.reuse, 0x4, R10 ;  /* 0x0000000403247825 */ /* 0x040fe200078e020a */
[----:B------:R-:W-:Y:S03]  /*30620*/  @P1 STG.E [R32.64], R34 ;  /* 0x0000002220001986 */ /* 0x000fe6000c101904 */
[----:B------:R-:W-:Y:S01]  /*30630*/  IMAD.WIDE R16, R3, 0x4, R8 ;  /* 0x0000000403107825 */ /* 0x000fe200078e0208 */
[----:B---3--:R1:W-:Y:S04]  /*30640*/  @P5 STG.E [R36.64], R230 ;  /* 0x000000e624005986 */ /* 0x0083e8000c101904 */
[----:B-1----:R-:W3:Y:S04]  /*30650*/  LDL.LU R230, [R1+0x4d8] ;  /* 0x0004d80001e67983 */ /* 0x002ee80000300800 */
[----:B--2---:R1:W-:Y:S04]  /*30660*/  @P6 STG.E [R16.64], R231 ;  /* 0x000000e710006986 */ /* 0x0043e8000c101904 */
[----:B-1----:R-:W2:Y:S01]  /*30670*/  LDL.LU R231, [R1+0x4dc] ;  /* 0x0004dc0001e77983 */ /* 0x002ea20000300800 */
[----:B------:R-:W-:-:S02]  /*30680*/  IADD3 R0, R225, 0x4c, RZ ;  /* 0x0000004ce1007810 */ /* 0x000fc40007ffe0ff */
[----:B------:R-:W-:Y:S02]  /*30690*/  ISETP.LT.AND P4, PT, R222, c[0x0][0x178], !P3 ;  /* 0x00005e00de007a0c */ /* 0x000fe40005f81270 */
[----:B------:R-:W-:Y:S02]  /*306a0*/  ISETP.GE.AND P0, PT, R0, c[0x0][0x17c], PT ;  /* 0x00005f0000007a0c */ /* 0x000fe40003f06270 */
[----:B------:R-:W-:Y:S02]  /*306b0*/  ISETP.LT.AND P3, PT, R221, c[0x0][0x178], !P3 ;  /* 0x00005e00dd007a0c */ /* 0x000fe40005f61270 */
[----:B------:R-:W-:Y:S02]  /*306c0*/  ISETP.LT.AND P2, PT, R224, c[0x0][0x178], !P0 ;  /* 0x00005e00e0007a0c */ /* 0x000fe40004741270 */
[----:B------:R-:W-:Y:S02]  /*306d0*/  ISETP.LT.AND P5, PT, R223, c[0x0][0x178], !P0 ;  /* 0x00005e00df007a0c */ /* 0x000fe400047a1270 */
[C---:B------:R-:W-:Y:S01]  /*306e0*/  IADD3 R39, R3.reuse, c[0x0][0x198], RZ ;  /* 0x0000660003277a10 */ /* 0x040fe20007ffe0ff */
[----:B------:R-:W-:Y:S01]  /*306f0*/  IMAD.WIDE R20, R3, 0x4, R6 ;  /* 0x0000000403147825 */ /* 0x000fe200078e0206 */
[----:B------:R-:W-:-:S03]  /*30700*/  IADD3 R0, R225, 0x4d, RZ ;  /* 0x0000004de1007810 */ /* 0x000fc60007ffe0ff */
[----:B------:R-:W-:Y:S01]  /*30710*/  IMAD.WIDE R24, R3, 0x4, R4 ;  /* 0x0000000403187825 */ /* 0x000fe200078e0204 */
[----:B------:R-:W-:-:S03]  /*30720*/  ISETP.GE.AND P1, PT, R0, c[0x0][0x17c], PT ;  /* 0x00005f0000007a0c */ /* 0x000fc60003f26270 */
[C---:B------:R-:W-:Y:S01]  /*30730*/  IMAD.WIDE R28, R39.reuse, 0x4, R10 ;  /* 0x00000004271c7825 */ /* 0x040fe200078e020a */
[----:B------:R1:W-:Y:S03]  /*30740*/  @P4 STG.E [R20.64], R239 ;  /* 0x000000ef14004986 */ /* 0x0003e6000c101904 */
[----:B------:R-:W-:Y:S01]  /*30750*/  IMAD.WIDE R32, R39, 0x4, R8 ;  /* 0x0000000427207825 */ /* 0x000fe200078e0208 */
[----:B------:R1:W-:Y:S01]  /*30760*/  @P3 STG.E [R24.64], R35 ;  /* 0x0000002318003986 */ /* 0x0003e2000c101904 */
[----:B------:R-:W-:Y:S02]  /*30770*/  ISETP.LT.AND P6, PT, R222, c[0x0][0x178], !P0 ;  /* 0x00005e00de007a0c */ /* 0x000fe400047c1270 */
[----:B------:R-:W-:Y:S01]  /*30780*/  ISETP.LT.AND P0, PT, R221, c[0x0][0x178], !P0 ;  /* 0x00005e00dd007a0c */ /* 0x000fe20004701270 */
[----:B------:R1:W-:Y:S01]  /*30790*/  @P2 STG.E [R28.64], R228 ;  /* 0x000000e41c002986 */ /* 0x0003e2000c101904 */
[----:B------:R-:W-:-:S03]  /*307a0*/  ISETP.LT.AND P3, PT, R223, c[0x0][0x178], !P1 ;  /* 0x00005e00df007a0c */ /* 0x000fc60004f61270 */
[----:B------:R1:W-:Y:S01]  /*307b0*/  @P5 STG.E [R32.64], R250 ;  /* 0x000000fa20005986 */ /* 0x0003e2000c101904 */
[----:B------:R-:W-:Y:S02]  /*307c0*/  ISETP.LT.AND P5, PT, R224, c[0x0][0x178], !P1 ;  /* 0x00005e00e0007a0c */ /* 0x000fe40004fa1270 */
[----:B------:R-:W-:Y:S02]  /*307d0*/  ISETP.LT.AND P2, PT, R222, c[0x0][0x178], !P1 ;  /* 0x00005e00de007a0c */ /* 0x000fe40004f41270 */
[----:B------:R-:W-:Y:S02]  /*307e0*/  IADD3 R3, R39, c[0x0][0x198], RZ ;  /* 0x0000660027037a10 */ /* 0x000fe40007ffe0ff */
[----:B------:R-:W-:Y:S01]  /*307f0*/  ISETP.LT.AND P1, PT, R221, c[0x0][0x178], !P1 ;  /* 0x00005e00dd007a0c */ /* 0x000fe20004f21270 */
[----:B------:R-:W-:Y:S01]  /*30800*/  IMAD.WIDE R16, R39, 0x4, R6 ;  /* 0x0000000427107825 */ /* 0x000fe200078e0206 */
[----:B------:R-:W-:-:S03]  /*30810*/  IADD3 R0, R225, 0x4e, RZ ;  /* 0x0000004ee1007810 */ /* 0x000fc60007ffe0ff */
[----:B-1----:R-:W-:Y:S01]  /*30820*/  IMAD.WIDE R20, R39, 0x4, R4 ;  /* 0x0000000427147825 */ /* 0x002fe200078e0204 */
[----:B------:R-:W-:-:S03]  /*30830*/  ISETP.GE.AND P4, PT, R0, c[0x0][0x17c], PT ;  /* 0x00005f0000007a0c */ /* 0x000fc60003f86270 */
[C---:B------:R-:W-:Y:S01]  /*30840*/  IMAD.WIDE R24, R3.reuse, 0x4, R10 ;  /* 0x0000000403187825 */ /* 0x040fe200078e020a */
[----:B------:R1:W-:Y:S03]  /*30850*/  @P6 STG.E [R16.64], R22 ;  /* 0x0000001610006986 */ /* 0x0003e6000c101904 */
[----:B------:R-:W-:Y:S01]  /*30860*/  IMAD.WIDE R28, R3, 0x4, R8 ;  /* 0x00000004031c7825 */ /* 0x000fe200078e0208 */
[----:B------:R-:W-:Y:S01]  /*30870*/  IADD3 R0, R225, 0x4f, RZ ;  /* 0x0000004fe1007810 */ /* 0x000fe20007ffe0ff */
[----:B------:R-:W-:Y:S02]  /*30880*/  @P0 STG.E [R20.64], R30 ;  /* 0x0000001e14000986 */ /* 0x000fe4000c101904 */
[C---:B------:R-:W-:Y:S02]  /*30890*/  IMAD.WIDE R32, R3.reuse, 0x4, R6 ;  /* 0x0000000403207825 */ /* 0x040fe400078e0206 */
[----:B----4-:R-:W-:Y:S02]  /*308a0*/  @P5 STG.E [R24.64], R229 ;  /* 0x000000e518005986 */ /* 0x010fe4000c101904 */
[----:B------:R-:W-:-:S02]  /*308b0*/  IMAD.WIDE R34, R3, 0x4, R4 ;  /* 0x0000000403227825 */ /* 0x000fc400078e0204 */
[----:B------:R-:W-:Y:S01]  /*308c0*/  @P3 STG.E [R28.64], R251 ;  /* 0x000000fb1c003986 */ /* 0x000fe2000c101904 */
[----:B------:R-:W-:-:S03]  /*308d0*/  ISETP.GE.AND P6, PT, R0, c[0x0][0x17c], PT ;  /* 0x00005f0000007a0c */ /* 0x000fc60003fc6270 */
[----:B------:R4:W-:Y:S01]  /*308e0*/  @P2 STG.E [R32.64], R23 ;  /* 0x0000001720002986 */ /* 0x0009e2000c101904 */
[----:B------:R-:W-:Y:S02]  /*308f0*/  ISETP.LT.AND P2, PT, R224, c[0x0][0x178], !P4 ;  /* 0x00005e00e0007a0c */ /* 0x000fe40006741270 */
[----:B------:R-:W-:Y:S01]  /*30900*/  ISETP.LT.AND P3, PT, R223, c[0x0][0x178], !P4 ;  /* 0x00005e00df007a0c */ /* 0x000fe20006761270 */
[----:B------:R-:W-:Y:S01]  /*30910*/  @P1 STG.E [R34.64], R31 ;  /* 0x0000001f22001986 */ /* 0x000fe2000c101904 */
[----:B------:R-:W-:Y:S02]  /*30920*/  ISETP.LT.AND P1, PT, R222, c[0x0][0x178], !P4 ;  /* 0x00005e00de007a0c */ /* 0x000fe40006721270 */
[----:B------:R-:W-:Y:S02]  /*30930*/  IADD3 R3, R3, c[0x0][0x198], RZ ;  /* 0x0000660003037a10 */ /* 0x000fe40007ffe0ff */
[----:B------:R-:W-:Y:S02]  /*30940*/  ISETP.LT.AND P4, PT, R221, c[0x0][0x178], !P4 ;  /* 0x00005e00dd007a0c */ /* 0x000fe40006781270 */
[----:B------:R-:W-:Y:S01]  /*30950*/  ISETP.LT.AND P5, PT, R224, c[0x0][0x178], !P6 ;  /* 0x00005e00e0007a0c */ /* 0x000fe200077a1270 */
[C---:B-1----:R-:W-:Y:S01]  /*30960*/  IMAD.WIDE R16, R3.reuse, 0x4, R10 ;  /* 0x0000000403107825 */ /* 0x042fe200078e020a */
[----:B----4-:R-:W-:-:S03]  /*30970*/  IADD3 R33, R3, c[0x0][0x198], RZ ;  /* 0x0000660003217a10 */ /* 0x010fc60007ffe0ff */
[C---:B------:R-:W-:Y:S01]  /*30980*/  IMAD.WIDE R20, R3.reuse, 0x4, R8 ;  /* 0x0000000403147825 */ /* 0x040fe200078e0208 */
[----:B---3--:R1:W-:Y:S03]  /*30990*/  @P2 STG.E [R16.64], R230 ;  /* 0x000000e610002986 */ /* 0x0083e6000c101904 */
[----:B------:R-:W-:Y:S01]  /*309a0*/  IMAD.WIDE R22, R3, 0x4, R6 ;  /* 0x0000000403167825 */ /* 0x000fe200078e0206 */
[----:B------:R-:W-:-:S03]  /*309b0*/  IADD3 R0, R225, 0x50, RZ ;  /* 0x00000050e1007810 */ /* 0x000fc60007ffe0ff */
[----:B------:R-:W-:Y:S01]  /*309c0*/  IMAD.WIDE R24, R3, 0x4, R4 ;  /* 0x0000000403187825 */ /* 0x000fe200078e0204 */
[----:B------:R3:W-:Y:S03]  /*309d0*/  @P3 STG.E [R20.64], R246 ;  /* 0x000000f614003986 */ /* 0x0007e6000c101904 */
[----:B------:R-:W-:Y:S01]  /*309e0*/  IMAD.WIDE R28, R33, 0x4, R10 ;  /* 0x00000004211c7825 */ /* 0x000fe200078e020a */
[----:B------:R4:W-:Y:S01]  /*309f0*/  @P1 STG.E [R22.64], R18 ;  /* 0x0000001216001986 */ /* 0x0009e2000c101904 */
[----:B------:R-:W-:Y:S02]  /*30a00*/  ISETP.LT.AND P1, PT, R223, c[0x0][0x178], !P6 ;  /* 0x00005e00df007a0c */ /* 0x000fe40007721270 */
[----:B------:R-:W-:Y:S01]  /*30a10*/  ISETP.LT.AND P3, PT, R222, c[0x0][0x178], !P6 ;  /* 0x00005e00de007a0c */ /* 0x000fe20007761270 */
[----:B------:R4:W-:Y:S01]  /*30a20*/  @P4 STG.E [R24.64], R26 ;  /* 0x0000001a18004986 */ /* 0x0009e2000c101904 */
[----:B------:R-:W-:Y:S01]  /*30a30*/  ISETP.GE.AND P0, PT, R0, c[0x0][0x17c], PT ;  /* 0x00005f0000007a0c */ /* 0x000fe20003f06270 */
[C---:B-1----:R-:W-:Y:S01]  /*30a40*/  IMAD.WIDE R16, R33.reuse, 0x4, R8 ;  /* 0x0000000421107825 */ /* 0x042fe200078e0208 */
[----:B------:R-:W-:-:S02]  /*30a50*/  IADD3 R31, R33, c[0x0][0x198], RZ ;  /* 0x00006600211f7a10 */ /* 0x000fc40007ffe0ff */
[----:B------:R-:W-:Y:S01]  /*30a60*/  IADD3 R0, R225, 0x51, RZ ;  /* 0x00000051e1007810 */ /* 0x000fe20007ffe0ff */
[----:B---3--:R-:W-:-:S04]  /*30a70*/  IMAD.WIDE R20, R33, 0x4, R6 ;  /* 0x0000000421147825 */ /* 0x008fc800078e0206 */
[----:B----4-:R-:W-:Y:S01]  /*30a80*/  IMAD.WIDE R22, R33, 0x4, R4 ;  /* 0x0000000421167825 */ /* 0x010fe200078e0204 */
[----:B------:R-:W-:Y:S02]  /*30a90*/  ISETP.LT.AND P4, PT, R223, c[0x0][0x178], !P0 ;  /* 0x00005e00df007a0c */ /* 0x000fe40004781270 */
[----:B------:R-:W-:Y:S01]  /*30aa0*/  ISETP.GE.AND P2, PT, R0, c[0x0][0x17c], PT ;  /* 0x00005f0000007a0c */ /* 0x000fe20003f46270 */
[----:B------:R-:W-:Y:S01]  /*30ab0*/  IMAD.WIDE R24, R31, 0x4, R10 ;  /* 0x000000041f187825 */ /* 0x000fe200078e020a */
[C---:B------:R-:W-:Y:S02]  /*30ac0*/  IADD3 R3, R225.reuse, 0x52, RZ ;  /* 0x00000052e1037810 */ /* 0x040fe40007ffe0ff */
[----:B------:R-:W-:Y:S01]  /*30ad0*/  IADD3 R0, R225, 0x53, RZ ;  /* 0x00000053e1007810 */ /* 0x000fe20007ffe0ff */
[----:B--2---:R1:W-:Y:S01]  /*30ae0*/  @P5 STG.E [R28.64], R231 ;  /* 0x000000e71c005986 */ /* 0x0043e2000c101904 */
[----:B------:R-:W-:Y:S02]  /*30af0*/  ISETP.LT.AND P5, PT, R221, c[0x0][0x178], !P6 ;  /* 0x00005e00dd007a0c */ /* 0x000fe400077a1270 */
[C---:B------:R-:W-:Y:S01]  /*30b00*/  ISETP.LT.AND P6, PT, R224.reuse, c[0x0][0x178], !P0 ;  /* 0x00005e00e0007a0c */ /* 0x040fe200047c1270 */
[----:B------:R2:W-:Y:S04]  /*30b10*/  @P1 STG.E [R16.64], R247 ;  /* 0x000000f710001986 */ /* 0x0005e8000c101904 */
[----:B------:R3:W-:Y:S01]  /*30b20*/  @P3 STG.E [R20.64], R19 ;  /* 0x0000001314003986 */ /* 0x0007e2000c101904 */
[----:B------:R-:W-:-:S05]  /*30b30*/  ISETP.LT.AND P1, PT, R224, c[0x0][0x178], !P2 ;  /* 0x00005e00e0007a0c */ /* 0x000fca0005721270 */
[----:B------:R4:W-:Y:S01]  /*30b40*/  @P5 STG.E [R22.64], R27 ;  /* 0x0000001b16005986 */ /* 0x0009e2000c101904 */
[C---:B------:R-:W-:Y:S02]  /*30b50*/  ISETP.LT.AND P5, PT, R222.reuse, c[0x0][0x178], !P0 ;  /* 0x00005e00de007a0c */ /* 0x040fe400047a1270 */
[----:B------:R-:W-:Y:S01]  /*30b60*/  ISETP.LT.AND P0, PT, R221, c[0x0][0x178], !P0 ;  /* 0x00005e00dd007a0c */ /* 0x000fe20004701270 */
[----:B------:R4:W-:Y:S01]  /*30b70*/  @P6 STG.E [R24.64], R52 ;  /* 0x0000003418006986 */ /* 0x0009e2000c101904 */
[----:B------:R-:W-:Y:S01]  /*30b80*/  ISETP.LT.AND P3, PT, R223, c[0x0][0x178], !P2 ;  /* 0x00005e00df007a0c */ /* 0x000fe20005761270 */
[----:B-1----:R-:W-:Y:S01]  /*30b90*/  IMAD.WIDE R28, R31, 0x4, R8 ;  /* 0x000000041f1c7825 */ /* 0x002fe200078e0208 */
[----:B------:R-:W-:-:S03]  /*30ba0*/  ISETP.LT.AND P6, PT, R222, c[0x0][0x178], !P2 ;  /* 0x00005e00de007a0c */ /* 0x000fc600057c1270 */
[----:B--2---:R-:W-:-:S04]  /*30bb0*/  IMAD.WIDE R16, R31, 0x4, R6 ;  /* 0x000000041f107825 */ /* 0x004fc800078e0206 */
[C---:B---3--:R-:W-:Y:S01]  /*30bc0*/  IMAD.WIDE R18, R31.reuse, 0x4, R4 ;  /* 0x000000041f127825 */ /* 0x048fe200078e0204 */
[----:B------:R-:W-:Y:S01]  /*30bd0*/  IADD3 R31, R31, c[0x0][0x198], RZ ;  /* 0x000066001f1f7a10 */ /* 0x000fe20007ffe0ff */
[----:B------:R-:W-:Y:S01]  /*30be0*/  @P4 STG.E [R28.64], R64 ;  /* 0x000000401c004986 */ /* 0x000fe2000c101904 */
[----:B------:R-:W-:-:S03]  /*30bf0*/  ISETP.GE.AND P4, PT, R3, c[0x0][0x17c], PT ;  /* 0x00005f0003007a0c */ /* 0x000fc60003f86270 */
[C---:B------:R-:W-:Y:S01]  /*30c00*/  IMAD.WIDE R20, R31.reuse, 0x4, R10 ;  /* 0x000000041f147825 */ /* 0x040fe200078e020a */
[----:B------:R1:W-:Y:S03]  /*30c10*/  @P5 STG.E [R16.64], R84 ;  /* 0x0000005410005986 */ /* 0x0003e6000c101904 */
[C---:B----4-:R-:W-:Y:S01]  /*30c20*/  IMAD.WIDE R22, R31.reuse, 0x4, R8 ;  /* 0x000000041f167825 */ /* 0x050fe200078e0208 */
[----:B------:R2:W-:Y:S03]  /*30c30*/  @P0 STG.E [R18.64], R100 ;  /* 0x0000006412000986 */ /* 0x0005e6000c101904 */
[----:B------:R-:W-:Y:S01]  /*30c40*/  IMAD.WIDE R24, R31, 0x4, R6 ;  /* 0x000000041f187825 */ /* 0x000fe200078e0206 */
[----:B------:R-:W-:Y:S01]  /*30c50*/  ISETP.LT.AND P2, PT, R221, c[0x0][0x178], !P2 ;  /* 0x00005e00dd007a0c */ /* 0x000fe20005741270 */
[----:B------:R3:W-:Y:S01]  /*30c60*/  @P1 STG.E [R20.64], R53 ;  /* 0x0000003514001986 */ /* 0x0007e2000c101904 */
[----:B------:R-:W-:-:S02]  /*30c70*/  ISETP.LT.AND P0, PT, R224, c[0x0][0x178], !P4 ;  /* 0x00005e00e0007a0c */ /* 0x000fc40006701270 */
[----:B------:R-:W-:Y:S01]  /*30c80*/  ISETP.LT.AND P1, PT, R223, c[0x0][0x178], !P4 ;  /* 0x00005e00df007a0c */ /* 0x000fe20006721270 */
[----:B------:R4:W-:Y:S01]  /*30c90*/  @P3 STG.E [R22.64], R65 ;  /* 0x0000004116003986 */ /* 0x0009e2000c101904 */
[----:B------:R-:W-:-:S03]  /*30ca0*/  IADD3 R3, R31, c[0x0][0x198], RZ ;  /* 0x000066001f037a10 */ /* 0x000fc60007ffe0ff */
[----:B------:R4:W-:Y:S01]  /*30cb0*/  @P6 STG.E [R24.64], R85 ;  /* 0x0000005518006986 */ /* 0x0009e2000c101904 */
[----:B------:R-:W-:Y:S01]  /*30cc0*/  ISETP.LT.AND P6, PT, R222, c[0x0][0x178], !P4 ;  /* 0x00005e00de007a0c */ /* 0x000fe200067c1270 */
[----:B-1----:R-:W-:Y:S01]  /*30cd0*/  IMAD.WIDE R16, R31, 0x4, R4 ;  /* 0x000000041f107825 */ /* 0x002fe200078e0204 */
[----:B------:R-:W-:-:S03]  /*30ce0*/  ISETP.GE.AND P5, PT, R0, c[0x0][0x17c], PT ;  /* 0x00005f0000007a0c */ /* 0x000fc60003fa6270 */
[----:B--2---:R-:W-:Y:S01]  /*30cf0*/  IMAD.WIDE R18, R3, 0x4, R10 ;  /* 0x0000000403127825 */ /* 0x004fe200078e020a */
[----:B------:R-:W-:-:S03]  /*30d00*/  ISETP.LT.AND P4, PT, R221, c[0x0][0x178], !P4 ;  /* 0x00005e00dd007a0c */ /* 0x000fc60006781270 */
[C---:B---3--:R-:W-:Y:S01]  /*30d10*/  IMAD.WIDE R20, R3.reuse, 0x4, R8 ;  /* 0x0000000403147825 */ /* 0x048fe200078e0208 */
[----:B------:R1:W-:Y:S03]  /*30d20*/  @P2 STG.E [R16.64], R101 ;  /* 0x0000006510002986 */ /* 0x0003e6000c101904 */
[----:B----4-:R-:W-:Y:S01]  /*30d30*/  IMAD.WIDE R22, R3, 0x4, R6 ;  /* 0x0000000403167825 */ /* 0x010fe200078e0206 */
[----:B------:R2:W-:Y:S01]  /*30d40*/  @P0 STG.E [R18.64], R48 ;  /* 0x0000003012000986 */ /* 0x0005e2000c101904 */
[----:B------:R-:W-:-:S03]  /*30d50*/  ISETP.LT.AND P0, PT, R224, c[0x0][0x178], !P5 ;  /* 0x00005e00e0007a0c */ /* 0x000fc60006f01270 */
[----:B------:R3:W-:Y:S01]  /*30d60*/  @P1 STG.E [R20.64], R60 ;  /* 0x0000003c14001986 */ /* 0x0007e2000c101904 */
[----:B------:R-:W-:-:S03]  /*30d70*/  ISETP.LT.AND P1, PT, R223, c[0x0][0x178], !P5 ;  /* 0x00005e00df007a0c */ /* 0x000fc60006f21270 */
[----:B------:R4:W-:Y:S01]  /*30d80*/  @P6 STG.E [R22.64], R80 ;  /* 0x0000005016006986 */ /* 0x0009e2000c101904 */
[----:B------:R-:W-:Y:S02]  /*30d90*/  ISETP.LT.AND P6, PT, R222, c[0x0][0x178], !P5 ;  /* 0x00005e00de007a0c */ /* 0x000fe40006fc1270 */
[----:B------:R-:W-:Y:S02]  /*30da0*/  IADD3 R0, R225, 0x54, RZ ;  /* 0x00000054e1007810 */ /* 0x000fe40007ffe0ff */
[----:B------:R-:W-:Y:S02]  /*30db0*/  IADD3 R27, R3, c[0x0][0x198], RZ ;  /* 0x00006600031b7a10 */ /* 0x000fe40007ffe0ff */
[----:B------:R-:W-:Y:S01]  /*30dc0*/  ISETP.LT.AND P5, PT, R221, c[0x0][0x178], !P5 ;  /* 0x00005e00dd007a0c */ /* 0x000fe20006fa1270 */
[----:B------:R-:W-:Y:S01]  /*30dd0*/  IMAD.WIDE R24, R3, 0x4, R4 ;  /* 0x0000000403187825 */ /* 0x000fe200078e0204 */
[----:B------:R-:W-:-:S03]  /*30de0*/  ISETP.GE.AND P3, PT, R0, c[0x0][0x17c], PT ;  /* 0x00005f0000007a0c */ /* 0x000fc60003f66270 */
[C---:B-1----:R-:W-:Y:S01]  /*30df0*/  IMAD.WIDE R16, R27.reuse, 0x4, R10 ;  /* 0x000000041b107825 */ /* 0x042fe200078e020a */
[----:B------:R1:W-:Y:S01]  /*30e00*/  @P4 STG.E [R24.64], R96 ;  /* 0x0000006018004986 */ /* 0x0003e2000c101904 */
[----:B------:R-:W-:Y:S02]  /*30e10*/  ISETP.LT.AND P4, PT, R224, c[0x0][0x178], !P3 ;  /* 0x00005e00e0007a0c */ /* 0x000fe40005f81270 */
[----:B--2---:R-:W-:Y:S01]  /*30e20*/  IMAD.WIDE R18, R27, 0x4, R8 ;  /* 0x000000041b127825 */ /* 0x004fe200078e0208 */
[----:B------:R-:W-:-:S03]  /*30e30*/  IADD3 R0, R225, 0x55, RZ ;  /* 0x00000055e1007810 */ /* 0x000fc60007ffe0ff */
[C---:B---3--:R-:W-:Y:S01]  /*30e40*/  IMAD.WIDE R20, R27.reuse, 0x4, R6 ;  /* 0x000000041b147825 */ /* 0x048fe200078e0206 */
[----:B------:R2:W-:Y:S03]  /*30e50*/  @P0 STG.E [R16.64], R49 ;  /* 0x0000003110000986 */ /* 0x0005e6000c101904 */
[C---:B----4-:R-:W-:Y:S01]  /*30e60*/  IMAD.WIDE R22, R27.reuse, 0x4, R4 ;  /* 0x000000041b167825 */ /* 0x050fe200078e0204 */
[----:B------:R-:W-:Y:S01]  /*30e70*/  IADD3 R3, R27, c[0x0][0x198], RZ ;  /* 0x000066001b037a10 */ /* 0x000fe20007ffe0ff */
[----:B------:R3:W-:Y:S01]  /*30e80*/  @P1 STG.E [R18.64], R61 ;  /* 0x0000003d12001986 */ /* 0x0007e2000c101904 */
[----:B------:R-:W-:Y:S02]  /*30e90*/  ISETP.GE.AND P2, PT, R0, c[0x0][0x17c], PT ;  /* 0x00005f0000007a0c */ /* 0x000fe40003f46270 */
[----:B------:R-:W-:Y:S01]  /*30ea0*/  ISETP.LT.AND P1, PT, R223, c[0x0][0x178], !P3 ;  /* 0x00005e00df007a0c */ /* 0x000fe20005f21270 */
[----:B------:R4:W-:Y:S01]  /*30eb0*/  @P6 STG.E [R20.64], R81 ;  /* 0x0000005114006986 */ /* 0x0009e2000c101904 */
[----:B-1----:R-:W-:-:S03]  /*30ec0*/  IMAD.WIDE R24, R3, 0x4, R10 ;  /* 0x0000000403187825 */ /* 0x002fc600078e020a */
[----:B------:R1:W-:Y:S01]  /*30ed0*/  @P5 STG.E [R22.64], R97 ;  /* 0x0000006116005986 */ /* 0x0003e2000c101904 */
[----:B------:R-:W-:Y:S02]  /*30ee0*/  ISETP.LT.AND P5, PT, R222, c[0x0][0x178], !P3 ;  /* 0x00005e00de007a0c */ /* 0x000fe40005fa1270 */
[----:B------:R-:W-:Y:S02]  /*30ef0*/  ISETP.LT.AND P3, PT, R221, c[0x0][0x178], !P3 ;  /* 0x00005e00dd007a0c */ /* 0x000fe40005f61270 */
[----:B------:R-:W-:Y:S01]  /*30f00*/  ISETP.LT.AND P6, PT, R224, c[0x0][0x178], !P2 ;  /* 0x00005e00e0007a0c */ /* 0x000fe200057c1270 */
[----:B------:R1:W-:Y:S01]  /*30f10*/  @P4 STG.E [R24.64], R44 ;  /* 0x0000002c18004986 */ /* 0x0003e2000c101904 */
[C---:B------:R-:W-:Y:S01]  /*30f20*/  IADD3 R27, R3.reuse, c[0x0][0x198], RZ ;  /* 0x00006600031b7a10 */ /* 0x040fe20007ffe0ff */
[----:B--2---:R-:W-:Y:S01]  /*30f30*/  IMAD.WIDE R16, R3, 0x4, R8 ;  /* 0x0000000403107825 */ /* 0x004fe200078e0208 */
[----:B------:R-:W-:Y:S02]  /*30f40*/  ISETP.LT.AND P4, PT, R223, c[0x0][0x178], !P2 ;  /* 0x00005e00df007a0c */ /* 0x000fe40005781270 */
[----:B------:R-:W-:Y:S01]  /*30f50*/  IADD3 R0, R225, 0x56, RZ ;  /* 0x00000056e1007810 */ /* 0x000fe20007ffe0ff */
[C---:B---3--:R-:W-:Y:S01]  /*30f60*/  IMAD.WIDE R18, R3.reuse, 0x4, R6 ;  /* 0x0000000403127825 */ /* 0x048fe200078e0206 */
[----:B------:R2:W-:Y:S03]  /*30f70*/  @P1 STG.E [R16.64], R56 ;  /* 0x0000003810001986 */ /* 0x0005e6000c101904 */
[----:B----4-:R-:W-:Y:S01]  /*30f80*/  IMAD.WIDE R20, R3, 0x4, R4 ;  /* 0x0000000403147825 */ /* 0x010fe200078e0204 */
[----:B------:R-:W-:Y:S01]  /*30f90*/  ISETP.GE.AND P0, PT, R0, c[0x0][0x17c], PT ;  /* 0x00005f0000007a0c */ /* 0x000fe20003f06270 */
[----:B------:R3:W-:Y:S02]  /*30fa0*/  @P5 STG.E [R18.64], R76 ;  /* 0x0000004c12005986 */ /* 0x0007e4000c101904 */
[----:B-1----:R-:W-:-:S02]  /*30fb0*/  IMAD.WIDE R22, R27, 0x4, R10 ;  /* 0x000000041b167825 */ /* 0x002fc400078e020a */
[----:B------:R1:W-:Y:S01]  /*30fc0*/  @P3 STG.E [R20.64], R92 ;  /* 0x0000005c14003986 */ /* 0x0003e2000c101904 */
[----:B------:R-:W-:Y:S01]  /*30fd0*/  ISETP.LT.AND P3, PT, R222, c[0x0][0x178], !P2 ;  /* 0x00005e00de007a0c */ /* 0x000fe20005761270 */
[----:B------:R-:W-:Y:S01]  /*30fe0*/  IMAD.WIDE R24, R27, 0x4, R8 ;  /* 0x000000041b187825 */ /* 0x000fe200078e0208 */
[----:B------:R-:W-:Y:S01]  /*30ff0*/  ISETP.LT.AND P2, PT, R221, c[0x0][0x178], !P2 ;  /* 0x00005e00dd007a0c */ /* 0x000fe20005741270 */
[----:B------:R4:W-:Y:S01]  /*31000*/  @P6 STG.E [R22.64], R45 ;  /* 0x0000002d16006986 */ /* 0x0009e2000c101904 */
[----:B------:R-:W-:Y:S02]  /*31010*/  ISETP.LT.AND P6, PT, R224, c[0x0][0x178], !P0 ;  /* 0x00005e00e0007a0c */ /* 0x000fe400047c1270 */
[----:B------:R-:W-:Y:S01]  /*31020*/  ISETP.LT.AND P5, PT, R223, c[0x0][0x178], !P0 ;  /* 0x00005e00df007a0c */ /* 0x000fe200047a1270 */
[----:B------:R4:W-:Y:S01]  /*31030*/  @P4 STG.E [R24.64], R57 ;  /* 0x0000003918004986 */ /* 0x0009e2000c101904 */
[C---:B------:R-:W-:Y:S01]  /*31040*/  IADD3 R3, R27.reuse, c[0x0][0x198], RZ ;  /* 0x000066001b037a10 */ /* 0x040fe20007ffe0ff */
[----:B--2---:R-:W-:Y:S01]  /*31050*/  IMAD.WIDE R16, R27, 0x4, R6 ;  /* 0x000000041b107825 */ /* 0x004fe200078e0206 */
[----:B------:R-:W-:-:S02]  /*31060*/  ISETP.LT.AND P4, PT, R222, c[0x0][0x178], !P0 ;  /* 0x00005e00de007a0c */ /* 0x000fc40004781270 */
[----:B------:R-:W-:Y:S01]  /*31070*/  IADD3 R0, R225, 0x57, RZ ;  /* 0x00000057e1007810 */ /* 0x000fe20007ffe0ff */
[----:B---3--:R-:W-:Y:S01]  /*31080*/  IMAD.WIDE R18, R27, 0x4, R4 ;  /* 0x000000041b127825 */ /* 0x008fe200078e0204 */
[----:B------:R2:W-:Y:S03]  /*31090*/  @P3 STG.E [R16.64], R77 ;  /* 0x0000004d10003986 */ /* 0x0005e6000c101904 */
[----:B-1----:R-:W-:Y:S01]  /*310a0*/  IMAD.WIDE R20, R3, 0x4, R10 ;  /* 0x0000000403147825 */ /* 0x002fe200078e020a */
[----:B------:R-:W-:-:S03]  /*310b0*/  ISETP.GE.AND P1, PT, R0, c[0x0][0x17c], PT ;  /* 0x00005f0000007a0c */ /* 0x000fc60003f26270 */
[----:B----4-:R-:W-:Y:S01]  /*310c0*/  IMAD.WIDE R22, R3, 0x4, R8 ;  /* 0x0000000403167825 */ /* 0x010fe200078e0208 */
[----:B------:R1:W-:Y:S01]  /*310d0*/  @P2 STG.E [R18.64], R93 ;  /* 0x0000005d12002986 */ /* 0x0003e2000c101904 */
[----:B------:R-:W-:Y:S02]  /*310e0*/  ISETP.LT.AND P0, PT, R221, c[0x0][0x178], !P0 ;  /* 0x00005e00dd007a0c */ /* 0x000fe40004701270 */
[----:B------:R-:W-:Y:S01]  /*310f0*/  IMAD.WIDE R24, R3, 0x4, R6 ;  /* 0x0000000403187825 */ /* 0x000fe200078e0206 */
[----:B------:R3:W-:Y:S01]  /*31100*/  @P6 STG.E [R20.64], R40 ;  /* 0x0000002814006986 */ /* 0x0007e2000c101904 */
[----:B------:R-:W-:-:S03]  /*31110*/  ISETP.LT.AND P6, PT, R224, c[0x0][0x178], !P1 ;  /* 0x00005e00e0007a0c */ /* 0x000fc60004fc1270 */
[----:B------:R4:W-:Y:S01]  /*31120*/  @P5 STG.E [R22.64], R12 ;  /* 0x0000000c16005986 */ /* 0x0009e2000c101904 */
[----:B------:R-:W-:Y:S02]  /*31130*/  ISETP.LT.AND P5, PT, R223, c[0x0][0x178], !P1 ;  /* 0x00005e00df007a0c */ /* 0x000fe40004fa1270 */
[----:B------:R-:W-:Y:S01]  /*31140*/  IADD3 R27, R3, c[0x0][0x198], RZ ;  /* 0x00006600031b7a10 */ /* 0x000fe20007ffe0ff */
[----:B------:R3:W-:Y:S01]  /*31150*/  @P4 STG.E [R24.64], R72 ;  /* 0x0000004818004986 */ /* 0x0007e2000c101904 */
[----:B------:R-:W-:Y:S02]  /*31160*/  ISETP.LT.AND P2, PT, R222, c[0x0][0x178], !P1 ;  /* 0x00005e00de007a0c */ /* 0x000fe40004f41270 */
[----:B------:R-:W-:Y:S01]  /*31170*/  ISETP.LT.AND P4, PT, R221, c[0x0][0x178], !P1 ;  /* 0x00005e00dd007a0c */ /* 0x000fe20004f81270 */
[----:B--2---:R-:W-:Y:S01]  /*31180*/  IMAD.WIDE R16, R3, 0x4, R4 ;  /* 0x0000000403107825 */ /* 0x004fe200078e0204 */
[----:B------:R-:W-:-:S03]  /*31190*/  IADD3 R0, R225, 0x58, RZ ;  /* 0x00000058e1007810 */ /* 0x000fc60007ffe0ff */
[----:B-1----:R-:W-:Y:S01]  /*311a0*/  IMAD.WIDE R18, R27, 0x4, R10 ;  /* 0x000000041b127825 */ /* 0x002fe200078e020a */
[----:B------:R-:W-:-:S03]  /*311b0*/  ISETP.GE.AND P3, PT, R0, c[0x0][0x17c], PT ;  /* 0x00005f0000007a0c */ /* 0x000fc60003f66270 */
[----:B---3--:R-:W-:Y:S01]  /*311c0*/  IMAD.WIDE R20, R27, 0x4, R8 ;  /* 0x000000041b147825 */ /* 0x008fe200078e0208 */
[----:B------:R-:W-:Y:S01]  /*311d0*/  IADD3 R0, R225, 0x59, RZ ;  /* 0x00000059e1007810 */ /* 0x000fe20007ffe0ff */
[----:B------:R-:W-:Y:S02]  /*311e0*/  @P0 STG.E [R16.64], R88 ;  /* 0x0000005810000986 */ /* 0x000fe4000c101904 */
[C---:B----4-:R-:W-:Y:S02]  /*311f0*/  IMAD.WIDE R22, R27.reuse, 0x4, R6 ;  /* 0x000000041b167825 */ /* 0x050fe400078e0206 */
[----:B------:R-:W-:Y:S02]  /*31200*/  @P6 STG.E [R18.64], R41 ;  /* 0x0000002912006986 */ /* 0x000fe4000c101904 */
[----:B------:R-:W-:Y:S01]  /*31210*/  IMAD.WIDE R24, R27, 0x4, R4 ;  /* 0x000000041b187825 */ /* 0x000fe200078e0204 */
[----:B------:R-:W-:Y:S01]  /*31220*/  ISETP.GE.AND P1, PT, R0, c[0x0][0x17c], PT ;  /* 0x00005f0000007a0c */ /* 0x000fe20003f26270 */
[----:B------:R1:W-:Y:S01]  /*31230*/  @P5 STG.E [R20.64], R13 ;  /* 0x0000000d14005986 */ /* 0x0003e2000c101904 */
[----:B------:R-:W-:-:S02]  /*31240*/  ISETP.LT.AND P5, PT, R224, c[0x0][0x178], !P3 ;  /* 0x00005e00e0007a0c */ /* 0x000fc40005fa1270 */
[----:B------:R-:W-:Y:S01]  /*31250*/  ISETP.LT.AND P0, PT, R223, c[0x0][0x178], !P3 ;  /* 0x00005e00df007a0c */ /* 0x000fe20005f01270 */
[----:B------:R2:W-:Y:S01]  /*31260*/  @P2 STG.E [R22.64], R73 ;  /* 0x0000004916002986 */ /* 0x0005e2000c101904 */
[----:B------:R-:W-:Y:S02]  /*31270*/  ISETP.LT.AND P6, PT, R222, c[0x0][0x178], !P3 ;  /* 0x00005e00de007a0c */ /* 0x000fe40005fc1270 */
[----:B------:R-:W-:Y:S01]  /*31280*/  IADD3 R27, R27, c[0x0][0x198], RZ ;  /* 0x000066001b1b7a10 */ /* 0x000fe20007ffe0ff */
[----:B------:R3:W-:Y:S01]  /*31290*/  @P4 STG.E [R24.64], R89 ;  /* 0x0000005918004986 */ /* 0x0007e2000c101904 */
[----:B------:R-:W-:Y:S02]  /*312a0*/  ISETP.LT.AND P3, PT, R221, c[0x0][0x178], !P3 ;  /* 0x00005e00dd007a0c */ /* 0x000fe40005f61270 */
[----:B------:R-:W-:Y:S01]  /*312b0*/  ISETP.LT.AND P4, PT, R224, c[0x0][0x178], !P1 ;  /* 0x00005e00e0007a0c */ /* 0x000fe20004f81270 */
[C---:B-1----:R-:W-:Y:S01]  /*312c0*/  IMAD.WIDE R12, R27.reuse, 0x4, R10 ;  /* 0x000000041b0c7825 */ /* 0x042fe200078e020a */
[----:B------:R-:W-:-:S03]  /*312d0*/  IADD3 R3, R27, c[0x0][0x198], RZ ;  /* 0x000066001b037a10 */ /* 0x000fc60007ffe0ff */
[----:B------:R-:W-:Y:S01]  /*312e0*/  IMAD.WIDE R16, R27, 0x4, R8 ;  /* 0x000000041b107825 */ /* 0x000fe200078e0208 */
[----:B------:R-:W-:-:S03]  /*312f0*/  IADD3 R0, R225, 0x5a, RZ ;  /* 0x0000005ae1007810 */ /* 0x000fc60007ffe0ff */
[C---:B------:R-:W-:Y:S01]  /*31300*/  IMAD.WIDE R18, R27.reuse, 0x4, R6 ;  /* 0x000000041b127825 */ /* 0x040fe200078e0206 */
[----:B------:R1:W-:Y:S03]  /*31310*/  @P5 STG.E [R12.64], R54 ;  /* 0x000000360c005986 */ /* 0x0003e6000c101904 */
[----:B------:R-:W-:Y:S01]  /*31320*/  IMAD.WIDE R20, R27, 0x4, R4 ;  /* 0x000000041b147825 */ /* 0x000fe200078e0204 */
[----:B------:R4:W-:Y:S03]  /*31330*/  @P0 STG.E [R16.64], R66 ;  /* 0x0000004210000986 */ /* 0x0009e6000c101904 */
[----:B--2---:R-:W-:Y:S01]  /*31340*/  IMAD.WIDE R22, R3, 0x4, R10 ;  /* 0x0000000403167825 */ /* 0x004fe200078e020a */
[----:B------:R2:W-:Y:S01]  /*31350*/  @P6 STG.E [R18.64], R86 ;  /* 0x0000005612006986 */ /* 0x0005e2000c101904 */
[----:B------:R-:W-:-:S03]  /*31360*/  ISETP.GE.AND P2, PT, R0, c[0x0][0x17c], PT ;  /* 0x00005f0000007a0c */ /* 0x000fc60003f46270 */
[----:B------:R1:W-:Y:S01]  /*31370*/  @P3 STG.E [R20.64], R102 ;  /* 0x0000006614003986 */ /* 0x0003e2000c101904 */
[----:B------:R-:W-:-:S03]  /*31380*/  ISETP.LT.AND P3, PT, R223, c[0x0][0x178], !P1 ;  /* 0x00005e00df007a0c */ /* 0x000fc60004f61270 */
[----:B------:R2:W-:Y:S01]  /*31390*/  @P4 STG.E [R22.64], R55 ;  /* 0x0000003716004986 */ /* 0x0005e2000c101904 */
[----:B------:R-:W-:Y:S02]  /*313a0*/  ISETP.LT.AND P4, PT, R222, c[0x0][0x178], !P1 ;  /* 0x00005e00de007a0c */ /* 0x000fe40004f81270 */
[----:B------:R-:W-:Y:S02]  /*313b0*/  ISETP.LT.AND P0, PT, R221, c[0x0][0x178], !P1 ;  /* 0x00005e00dd007a0c */ /* 0x000fe40004f01270 */
[----:B------:R-:W-:Y:S02]  /*313c0*/  ISETP.LT.AND P6, PT, R224, c[0x0][0x178], !P2 ;  /* 0x00005e00e0007a0c */ /* 0x000fe400057c1270 */
[----:B------:R-:W-:Y:S02]  /*313d0*/  ISETP.LT.AND P5, PT, R223, c[0x0][0x178], !P2 ;  /* 0x00005e00df007a0c */ /* 0x000fe400057a1270 */
[C---:B---3--:R-:W-:Y:S01]  /*313e0*/  IADD3 R25, R3.reuse, c[0x0][0x198], RZ ;  /* 0x0000660003197a10 */ /* 0x048fe20007ffe0ff */
[----:B-1----:R-:W-:Y:S01]  /*313f0*/  IMAD.WIDE R12, R3, 0x4, R8 ;  /* 0x00000004030c7825 */ /* 0x002fe200078e0208 */
[----:B------:R-:W-:-:S03]  /*31400*/  IADD3 R0, R225, 0x5b, RZ ;  /* 0x0000005be1007810 */ /* 0x000fc60007ffe0ff */
[C---:B----4-:R-:W-:Y:S01]  /*31410*/  IMAD.WIDE R16, R3.reuse, 0x4, R6 ;  /* 0x0000000403107825 */ /* 0x050fe200078e0206 */
[----:B------:R1:W-:Y:S03]  /*31420*/  @P3 STG.E [R12.64], R67 ;  /* 0x000000430c003986 */ /* 0x0003e6000c101904 */
[----:B--2---:R-:W-:Y:S01]  /*31430*/  IMAD.WIDE R18, R3, 0x4, R4 ;  /* 0x0000000403127825 */ /* 0x004fe200078e0204 */
[----:B------:R-:W-:-:S03]  /*31440*/  ISETP.GE.AND P1, PT, R0, c[0x0][0x17c], PT ;  /* 0x00005f0000007a0c */ /* 0x000fc60003f26270 */
[C---:B------:R-:W-:Y:S01]  /*31450*/  IMAD.WIDE R20, R25.reuse, 0x4, R10 ;  /* 0x0000000419147825 */ /* 0x040fe200078e020a */
[----:B------:R2:W-:Y:S03]  /*31460*/  @P4 STG.E [R16.64], R87 ;  /* 0x0000005710004986 */ /* 0x0005e6000c101904 */
[----:B------:R-:W-:Y:S01]  /*31470*/  IMAD.WIDE R22, R25, 0x4, R8 ;  /* 0x0000000419167825 */ /* 0x000fe200078e0208 */
[----:B------:R3:W-:Y:S01]  /*31480*/  @P0 STG.E [R18.64], R103 ;  /* 0x0000006712000986 */ /* 0x0007e2000c101904 */
[----:B------:R-:W-:Y:S02]  /*31490*/  ISETP.LT.AND P3, PT, R222, c[0x0][0x178], !P2 ;  /* 0x00005e00de007a0c */ /* 0x000fe40005761270 */
[----:B------:R-:W-:Y:S01]  /*314a0*/  ISETP.LT.AND P2, PT, R221, c[0x0][0x178], !P2 ;  /* 0x00005e00dd007a0c */ /* 0x000fe20005741270 */
[----:B------:R4:W-:Y:S04]  /*314b0*/  @P6 STG.E [R20.64], R50 ;  /* 0x0000003214006986 */ /* 0x0009e8000c101904 */
[----:B------:R3:W-:Y:S01]  /*314c0*/  @P5 STG.E [R22.64], R62 ;  /* 0x0000003e16005986 */ /* 0x0007e2000c101904 */
[----:B------:R-:W-:-:S02]  /*314d0*/  ISETP.LT.AND P5, PT, R224, c[0x0][0x178], !P1 ;  /* 0x00005e00e0007a0c */ /* 0x000fc40004fa1270 */
[C---:B------:R-:W-:Y:S01]  /*314e0*/  IADD3 R27, R25.reuse, c[0x0][0x198], RZ ;  /* 0x00006600191b7a10 */ /* 0x040fe20007ffe0ff */
[----:B-1----:R-:W-:Y:S01]  /*314f0*/  IMAD.WIDE R12, R25, 0x4, R6 ;  /* 0x00000004190c7825 */ /* 0x002fe200078e0206 */
[----:B------:R-:W-:-:S03]  /*31500*/  IADD3 R3, R225, 0x5c, RZ ;  /* 0x0000005ce1037810 */ /* 0x000fc60007ffe0ff */
[----:B--2---:R-:W-:Y:S01]  /*31510*/  IMAD.WIDE R16, R25, 0x4, R4 ;  /* 0x0000000419107825 */ /* 0x004fe200078e0204 */
[----:B------:R-:W-:Y:S02]  /*31520*/  ISETP.LT.AND P0, PT, R223, c[0x0][0x178], !P1 ;  /* 0x00005e00df007a0c */ /* 0x000fe40004f01270 */
[----:B------:R-:W-:Y:S01]  /*31530*/  ISETP.GE.AND P6, PT, R3, c[0x0][0x17c], PT ;  /* 0x00005f0003007a0c */ /* 0x000fe20003fc6270 */
[----:B---3--:R-:W-:Y:S01]  /*31540*/  IMAD.WIDE R18, R27, 0x4, R10 ;  /* 0x000000041b127825 */ /* 0x008fe200078e020a */
[----:B------:R-:W-:Y:S01]  /*31550*/  ISETP.LT.AND P4, PT, R222, c[0x0][0x178], !P1 ;  /* 0x00005e00de007a0c */ /* 0x000fe20004f81270 */
[----:B------:R1:W-:Y:S01]  /*31560*/  @P3 STG.E [R12.64], R82 ;  /* 0x000000520c003986 */ /* 0x0003e2000c101904 */
[----:B------:R-:W-:-:S03]  /*31570*/  ISETP.LT.AND P1, PT, R221, c[0x0][0x178], !P1 ;  /* 0x00005e00dd007a0c */ /* 0x000fc60004f21270 */
[----:B------:R2:W-:Y:S01]  /*31580*/  @P2 STG.E [R16.64], R98 ;  /* 0x0000006210002986 */ /* 0x0005e2000c101904 */
[----:B------:R-:W-:-:S03]  /*31590*/  ISETP.LT.AND P2, PT, R224, c[0x0][0x178], !P6 ;  /* 0x00005e00e0007a0c */ /* 0x000fc60007741270 */
[----:B------:R3:W-:Y:S01]  /*315a0*/  @P5 STG.E [R18.64], R51 ;  /* 0x0000003312005986 */ /* 0x0007e2000c101904 */
[----:B------:R-:W-:Y:S01]  /*315b0*/  ISETP.LT.AND P5, PT, R223, c[0x0][0x178], !P6 ;  /* 0x00005e00df007a0c */ /* 0x000fe200077a1270 */
[C---:B----4-:R-:W-:Y:S01]  /*315c0*/  IMAD.WIDE R20, R27.reuse, 0x4, R8 ;  /* 0x000000041b147825 */ /* 0x050fe200078e0208 */
[----:B------:R-:W-:-:S03]  /*315d0*/  IADD3 R3, R27, c[0x0][0x198], RZ ;  /* 0x000066001b037a10 */ /* 0x000fc60007ffe0ff */
[----:B------:R-:W-:Y:S01]  /*315e0*/  IMAD.WIDE R22, R27, 0x4, R6 ;  /* 0x000000041b167825 */ /* 0x000fe200078e0206 */
[----:B------:R-:W-:Y:S01]  /*315f0*/  IADD3 R0, R225, 0x5d, RZ ;  /* 0x0000005de1007810 */ /* 0x000fe20007ffe0ff */
[----:B------:R4:W-:Y:S02]  /*31600*/  @P0 STG.E [R20.64], R63 ;  /* 0x0000003f14000986 */ /* 0x0009e4000c101904 */
[----:B-1----:R-:W-:Y:S01]  /*31610*/  IMAD.WIDE R12, R27, 0x4, R4 ;  /* 0x000000041b0c7825 */ /* 0x002fe200078e0204 */
[----:B------:R-:W-:Y:S01]  /*31620*/  ISETP.GE.AND P3, PT, R0, c[0x0][0x17c], PT ;  /* 0x00005f0000007a0c */ /* 0x000fe20003f66270 */
[----:B------:R1:W-:Y:S02]  /*31630*/  @P4 STG.E [R22.64], R83 ;  /* 0x0000005316004986 */ /* 0x0003e4000c101904 */
[----:B--2---:R-:W-:Y:S01]  /*31640*/  IMAD.WIDE R16, R3, 0x4, R10 ;  /* 0x0000000403107825 */ /* 0x004fe200078e020a */
[----:B------:R-:W-:-:S03]  /*31650*/  ISETP.LT.AND P4, PT, R222, c[0x0][0x178], !P6 ;  /* 0x00005e00de007a0c */ /* 0x000fc60007781270 */
[----:B---3--:R-:W-:Y:S01]  /*31660*/  IMAD.WIDE R18, R3, 0x4, R8 ;  /* 0x0000000403127825 */ /* 0x008fe200078e0208 */
[----:B------:R-:W-:Y:S01]  /*31670*/  ISETP.LT.AND P6, PT, R221, c[0x0][0x178], !P6 ;  /* 0x00005e00dd007a0c */ /* 0x000fe200077c1270 */
[----:B------:R2:W-:Y:S04]  /*31680*/  @P1 STG.E [R12.64], R99 ;  /* 0x000000630c001986 */ /* 0x0005e8000c101904 */
[----:B------:R3:W-:Y:S01]  /*31690*/  @P2 STG.E [R16.64], R46 ;  /* 0x0000002e10002986 */ /* 0x0007e2000c101904 */
[----:B----4-:R-:W-:-:S03]  /*316a0*/  IMAD.WIDE R20, R3, 0x4, R6 ;  /* 0x0000000403147825 */ /* 0x010fc600078e0206 */
[----:B------:R4:W-:Y:S01]  /*316b0*/  @P5 STG.E [R18.64], R58 ;  /* 0x0000003a12005986 */ /* 0x0009e2000c101904 */
[----:B------:R-:W-:Y:S01]  /*316c0*/  ISETP.LT.AND P5, PT, R224, c[0x0][0x178], !P3 ;  /* 0x00005e00e0007a0c */ /* 0x000fe20005fa1270 */
[----:B-1----:R-:W-:Y:S01]  /*316d0*/  IMAD.WIDE R22, R3, 0x4, R4 ;  /* 0x0000000403167825 */ /* 0x002fe200078e0204 */
[----:B------:R-:W-:Y:S02]  /*316e0*/  IADD3 R0, R225, 0x5e, RZ ;  /* 0x0000005ee1007810 */ /* 0x000fe40007ffe0ff */
[----:B------:R-:W-:Y:S02]  /*316f0*/  IADD3 R3, R3, c[0x0][0x198], RZ ;  /* 0x0000660003037a10 */ /* 0x000fe40007ffe0ff */
[----:B------:R-:W-:Y:S01]  /*31700*/  ISETP.GE.AND P0, PT, R0, c[0x0][0x17c], PT ;  /* 0x00005f0000007a0c */ /* 0x000fe20003f06270 */
[----:B------:R1:W-:Y:S01]  /*31710*/  @P4 STG.E [R20.64], R78 ;  /* 0x0000004e14004986 */ /* 0x0003e2000c101904 */
[----:B------:R-:W-:Y:S01]  /*31720*/  ISETP.LT.AND P1, PT, R223, c[0x0][0x178], !P3 ;  /* 0x00005e00df007a0c */ /* 0x000fe20005f21270 */
[----:B--2---:R-:W-:Y:S01]  /*31730*/  IMAD.WIDE R12, R3, 0x4, R10 ;  /* 0x00000004030c7825 */ /* 0x004fe200078e020a */
[----:B------:R-:W-:Y:S01]  /*31740*/  ISETP.LT.AND P2, PT, R222, c[0x0][0x178], !P3 ;  /* 0x00005e00de007a0c */ /* 0x000fe20005f41270 */
[----:B------:R2:W-:Y:S01]  /*31750*/  @P6 STG.E [R22.64], R94 ;  /* 0x0000005e16006986 */ /* 0x0005e2000c101904 */
[----:B------:R-:W-:-:S02]  /*31760*/  ISETP.LT.AND P3, PT, R221, c[0x0][0x178], !P3 ;  /* 0x00005e00dd007a0c */ /* 0x000fc40005f61270 */
[----:B------:R-:W-:Y:S01]  /*31770*/  ISETP.LT.AND P6, PT, R224, c[0x0][0x178], !P0 ;  /* 0x00005e00e0007a0c */ /* 0x000fe200047c1270 */
[----:B------:R1:W-:Y:S01]  /*31780*/  @P5 STG.E [R12.64], R47 ;  /* 0x0000002f0c005986 */ /* 0x0003e2000c101904 */
[----:B------:R-:W-:Y:S02]  /*31790*/  ISETP.LT.AND P5, PT, R223, c[0x0][0x178], !P0 ;  /* 0x00005e00df007a0c */ /* 0x000fe400047a1270 */
[C---:B------:R-:W-:Y:S01]  /*317a0*/  IADD3 R27, R3.reuse, c[0x0][0x198], RZ ;  /* 0x00006600031b7a10 */ /* 0x040fe20007ffe0ff */
[----:B---3--:R-:W-:Y:S01]  /*317b0*/  IMAD.WIDE R16, R3, 0x4, R8 ;  /* 0x0000000403107825 */ /* 0x008fe200078e0208 */
[----:B------:R-:W-:-:S03]  /*317c0*/  IADD3 R0, R225, 0x5f, RZ ;  /* 0x0000005fe1007810 */ /* 0x000fc60007ffe0ff */
[----:B----4-:R-:W-:Y:S01]  /*317d0*/  IMAD.WIDE R18, R3, 0x4, R6 ;  /* 0x0000000403127825 */ /* 0x010fe200078e0206 */
[----:B------:R-:W-:-:S03]  /*317e0*/  ISETP.GE.AND P4, PT, R0, c[0x0][0x17c], PT ;  /* 0x00005f0000007a0c */ /* 0x000fc60003f86270 */
[----:B-1----:R-:W-:Y:S01]  /*317f0*/  IMAD.WIDE R20, R3, 0x4, R4 ;  /* 0x0000000403147825 */ /* 0x002fe200078e0204 */
[----:B------:R1:W-:Y:S03]  /*31800*/  @P1 STG.E [R16.64], R59 ;  /* 0x0000003b10001986 */ /* 0x0003e6000c101904 */
[C---:B--2---:R-:W-:Y:S01]  /*31810*/  IMAD.WIDE R22, R27.reuse, 0x4, R10 ;  /* 0x000000041b167825 */ /* 0x044fe200078e020a */
[----:B------:R2:W-:Y:S01]  /*31820*/  @P2 STG.E [R18.64], R79 ;  /* 0x0000004f12002986 */ /* 0x0005e2000c101904 */
[----:B------:R-:W-:Y:S02]  /*31830*/  ISETP.LT.AND P1, PT, R222, c[0x0][0x178], !P0 ;  /* 0x00005e00de007a0c */ /* 0x000fe40004721270 */
[----:B------:R-:W-:Y:S01]  /*31840*/  IMAD.WIDE R24, R27, 0x4, R8 ;  /* 0x000000041b187825 */ /* 0x000fe200078e0208 */
[----:B------:R3:W-:Y:S01]  /*31850*/  @P3 STG.E [R20.64], R95 ;  /* 0x0000005f14003986 */ /* 0x0007e2000c101904 */
[----:B------:R-:W-:-:S03]  /*31860*/  ISETP.LT.AND P0, PT, R221, c[0x0][0x178], !P0 ;  /* 0x00005e00dd007a0c */ /* 0x000fc60004701270 */
[----:B------:R4:W-:Y:S01]  /*31870*/  @P6 STG.E [R22.64], R42 ;  /* 0x0000002a16006986 */ /* 0x0009e2000c101904 */
[----:B------:R-:W-:Y:S02]  /*31880*/  ISETP.LT.AND P6, PT, R224, c[0x0][0x178], !P4 ;  /* 0x00005e00e0007a0c */ /* 0x000fe400067c1270 */
[----:B------:R-:W-:Y:S01]  /*31890*/  ISETP.LT.AND P3, PT, R223, c[0x0][0x178], !P4 ;  /* 0x00005e00df007a0c */ /* 0x000fe20006761270 */
[----:B------:R2:W-:Y:S01]  /*318a0*/  @P5 STG.E [R24.64], R14 ;  /* 0x0000000e18005986 */ /* 0x0005e2000c101904 */
[----:B------:R-:W-:Y:S02]  /*318b0*/  IADD3 R3, R27, c[0x0][0x198], RZ ;  /* 0x000066001b037a10 */ /* 0x000fe40007ffe0ff */
[----:B------:R-:W-:Y:S02]  /*318c0*/  ISETP.LT.AND P5, PT, R222, c[0x0][0x178], !P4 ;  /* 0x00005e00de007a0c */ /* 0x000fe400067a1270 */
[----:B------:R-:W-:Y:S01]  /*318d0*/  ISETP.LT.AND P4, PT, R221, c[0x0][0x178], !P4 ;  /* 0x00005e00dd007a0c */ /* 0x000fe20006781270 */
[----:B------:R-:W-:Y:S01]  /*318e0*/  IMAD.WIDE R12, R27, 0x4, R6 ;  /* 0x000000041b0c7825 */ /* 0x000fe200078e0206 */
[----:B------:R-:W-:-:S03]  /*318f0*/  IADD3 R0, R225, 0x60, RZ ;  /* 0x00000060e1007810 */ /* 0x000fc60007ffe0ff */
[----:B-1----:R-:W-:Y:S01]  /*31900*/  IMAD.WIDE R16, R27, 0x4, R4 ;  /* 0x000000041b107825 */ /* 0x002fe200078e0204 */
[----:B------:R-:W-:-:S03]  /*31910*/  ISETP.GE.AND P2, PT, R0, c[0x0][0x17c], PT ;  /* 0x00005f0000007a0c */ /* 0x000fc60003f46270 */
[----:B--2---:R-:W-:Y:S01]  /*31920*/  IMAD.WIDE R18, R3, 0x4, R10 ;  /* 0x0000000403127825 */ /* 0x004fe200078e020a */
[----:B------:R-:W-:Y:S01]  /*31930*/  IADD3 R0, R225, 0x61, RZ ;  /* 0x00000061e1007810 */ /* 0x000fe20007ffe0ff */
[----:B------:R1:W-:Y:S02]  /*31940*/  @P1 STG.E [R12.64], R74 ;  /* 0x0000004a0c001986 */ /* 0x0003e4000c101904 */
[C---:B---3--:R-:W-:Y:S02]  /*31950*/  IMAD.WIDE R20, R3.reuse, 0x4, R8 ;  /* 0x0000000403147825 */ /* 0x048fe400078e0208 */
[----:B------:R-:W-:Y:S02]  /*31960*/  @P0 STG.E [R16.64], R90 ;  /* 0x0000005a10000986 */ /* 0x000fe4000c101904 */
[C---:B----4-:R-:W-:Y:S01]  /*31970*/  IMAD.WIDE R22, R3.reuse, 0x4, R6 ;  /* 0x0000000403167825 */ /* 0x050fe200078e0206 */
[----:B------:R-:W-:Y:S01]  /*31980*/  ISETP.GE.AND P1, PT, R0, c[0x0][0x17c], PT ;  /* 0x00005f0000007a0c */ /* 0x000fe20003f26270 */
[----:B------:R-:W-:Y:S02]  /*31990*/  @P6 STG.E [R18.64], R43 ;  /* 0x0000002b12006986 */ /* 0x000fe4000c101904 */
[----:B------:R-:W-:Y:S01]  /*319a0*/  IMAD.WIDE R24, R3, 0x4, R4 ;  /* 0x0000000403187825 */ /* 0x000fe200078e0204 */
[----:B------:R-:W-:Y:S01]  /*319b0*/  ISETP.LT.AND P0, PT, R224, c[0x0][0x178], !P2 ;  /* 0x00005e00e0007a0c */ /* 0x000fe20005701270 */
[----:B------:R2:W-:Y:S01]  /*319c0*/  @P3 STG.E [R20.64], R15 ;  /* 0x0000000f14003986 */ /* 0x0005e2000c101904 */
[----:B------:R-:W-:-:S02]  /*319d0*/  ISETP.LT.AND P3, PT, R223, c[0x0][0x178], !P2 ;  /* 0x00005e00df007a0c */ /* 0x000fc40005761270 */
[----:B------:R-:W-:Y:S01]  /*319e0*/  ISETP.LT.AND P6, PT, R222, c[0x0][0x178], !P2 ;  /* 0x00005e00de007a0c */ /* 0x000fe200057c1270 */
[----:B------:R3:W-:Y:S01]  /*319f0*/  @P5 STG.E [R22.64], R75 ;  /* 0x0000004b16005986 */ /* 0x0007e2000c101904 */
[----:B------:R-:W-:Y:S02]  /*31a00*/  IADD3 R3, R3, c[0x0][0x198], RZ ;  /* 0x0000660003037a10 */ /* 0x000fe40007ffe0ff */
[----:B------:R-:W-:Y:S01]  /*31a10*/  ISETP.LT.AND P2, PT, R221, c[0x0][0x178], !P2 ;  /* 0x00005e00dd007a0c */ /* 0x000fe20005741270 */
[----:B------:R-:W-:Y:S01]  /*31a20*/  @P4 STG.E [R24.64], R91 ;  /* 0x0000005b18004986 */ /* 0x000fe2000c101904 */
[----:B------:R-:W-:Y:S02]  /*31a30*/  ISETP.LT.AND P4, PT, R224, c[0x0][0x178], !P1 ;  /* 0x00005e00e0007a0c */ /* 0x000fe40004f81270 */
[----:B------:R-:W-:Y:S01]  /*31a40*/  ISETP.LT.AND P5, PT, R223, c[0x0][0x178], !P1 ;  /* 0x00005e00df007a0c */ /* 0x000fe20004fa1270 */
[C---:B-1----:R-:W-:Y:S01]  /*31a50*/  IMAD.WIDE R12, R3.reuse, 0x4, R10 ;  /* 0x00000004030c7825 */ /* 0x042fe200078e020a */
[----:B------:R-:W-:-:S02]  /*31a60*/  IADD3 R27, R3, c[0x0][0x198], RZ ;  /* 0x00006600031b7a10 */ /* 0x000fc40007ffe0ff */
[----:B------:R-:W-:Y:S01]  /*31a70*/  IADD3 R0, R225, 0x62, RZ ;  /* 0x00000062e1007810 */ /* 0x000fe20007ffe0ff */
[C---:B--2---:R-:W-:Y:S01]  /*31a80*/  IMAD.WIDE R14, R3.reuse, 0x4, R8 ;  /* 0x00000004030e7825 */ /* 0x044fe200078e0208 */
[----:B------:R1:W-:Y:S03]  /*31a90*/  @P0 STG.E [R12.64], R116 ;  /* 0x000000740c000986 */ /* 0x0003e6000c101904 */
[----:B------:R-:W-:Y:S01]  /*31aa0*/  IMAD.WIDE R16, R3, 0x4, R6 ;  /* 0x0000000403107825 */ /* 0x000fe200078e0206 */
[----:B------:R-:W-:-:S03]  /*31ab0*/  ISETP.GE.AND P0, PT, R0, c[0x0][0x17c], PT ;  /* 0x00005f0000007a0c */ /* 0x000fc60003f06270 */
[----:B------:R-:W-:Y:S01]  /*31ac0*/  IMAD.WIDE R18, R3, 0x4, R4 ;  /* 0x0000000403127825 */ /* 0x000fe200078e0204 */
[----:B------:R2:W-:Y:S03]  /*31ad0*/  @P3 STG.E [R14.64], R124 ;  /* 0x0000007c0e003986 */ /* 0x0005e6000c101904 */
[C---:B------:R-:W-:Y:S01]  /*31ae0*/  IMAD.WIDE R20, R27.reuse, 0x4, R10 ;  /* 0x000000041b147825 */ /* 0x040fe200078e020a */
[----:B------:R4:W-:Y:S03]  /*31af0*/  @P6 STG.E [R16.64], R148 ;  /* 0x0000009410006986 */ /* 0x0009e6000c101904 */
[----:B---3--:R-:W-:Y:S01]  /*31b00*/  IMAD.WIDE R22, R27, 0x4, R8 ;  /* 0x000000041b167825 */ /* 0x008fe200078e0208 */
[----:B------:R-:W-:Y:S01]  /*31b10*/  ISETP.LT.AND P3, PT, R222, c[0x0][0x178], !P1 ;  /* 0x00005e00de007a0c */ /* 0x000fe20004f61270 */
[----:B------:R3:W-:Y:S01]  /*31b20*/  @P2 STG.E [R18.64], R164 ;  /* 0x000000a412002986 */ /* 0x0007e2000c101904 */
[----:B------:R-:W-:-:S03]  /*31b30*/  ISETP.LT.AND P2, PT, R221, c[0x0][0x178], !P1 ;  /* 0x00005e00dd007a0c */ /* 0x000fc60004f41270 */
[----:B------:R2:W-:Y:S01]  /*31b40*/  @P4 STG.E [R20.64], R117 ;  /* 0x0000007514004986 */ /* 0x0005e2000c101904 */
[----:B------:R-:W-:-:S03]  /*31b50*/  ISETP.LT.AND P4, PT, R224, c[0x0][0x178], !P0 ;  /* 0x00005e00e0007a0c */ /* 0x000fc60004781270 */
[----:B------:R3:W-:Y:S01]  /*31b60*/  @P5 STG.E [R22.64], R125 ;  /* 0x0000007d16005986 */ /* 0x0007e2000c101904 */
[----:B------:R-:W-:Y:S02]  /*31b70*/  ISETP.LT.AND P5, PT, R223, c[0x0][0x178], !P0 ;  /* 0x00005e00df007a0c */ /* 0x000fe400047a1270 */
[----:B------:R-:W-:Y:S02]  /*31b80*/  ISETP.LT.AND P6, PT, R222, c[0x0][0x178], !P0 ;  /* 0x00005e00de007a0c */ /* 0x000fe400047c1270 */
[C---:B------:R-:W-:Y:S01]  /*31b90*/  IADD3 R3, R27.reuse, c[0x0][0x198], RZ ;  /* 0x000066001b037a10 */ /* 0x040fe20007ffe0ff */
[----:B-1----:R-:W-:Y:S01]  /*31ba0*/  IMAD.WIDE R12, R27, 0x4, R6 ;  /* 0x000000041b0c7825 */ /* 0x002fe200078e0206 */
[----:B------:R-:W-:-:S03]  /*31bb0*/  IADD3 R0, R225, 0x63, RZ ;  /* 0x00000063e1007810 */ /* 0x000fc60007ffe0ff */
[----:B--2---:R-:W-:Y:S01]  /*31bc0*/  IMAD.WIDE R14, R27, 0x4, R4 ;  /* 0x000000041b0e7825 */ /* 0x004fe200078e0204 */
[----:B------:R-:W-:-:S03]  /*31bd0*/  ISETP.GE.AND P1, PT, R0, c[0x0][0x17c], PT ;  /* 0x00005f0000007a0c */ /* 0x000fc60003f26270 */
[C---:B----4-:R-:W-:Y:S01]  /*31be0*/  IMAD.WIDE R16, R3.reuse, 0x4, R10 ;  /* 0x0000000403107825 */ /* 0x050fe200078e020a */
[----:B------:R1:W-:Y:S03]  /*31bf0*/  @P3 STG.E [R12.64], R149 ;  /* 0x000000950c003986 */ /* 0x0003e6000c101904 */
[----:B---3--:R-:W-:Y:S01]  /*31c00*/  IMAD.WIDE R18, R3, 0x4, R8 ;  /* 0x0000000403127825 */ /* 0x008fe200078e0208 */
[----:B------:R-:W-:Y:S01]  /*31c10*/  IADD3 R0, R225, 0x64, RZ ;  /* 0x00000064e1007810 */ /* 0x000fe20007ffe0ff */
[----:B------:R2:W-:Y:S02]  /*31c20*/  @P2 STG.E [R14.64], R165 ;  /* 0x000000a50e002986 */ /* 0x0005e4000c101904 */
[----:B------:R-:W-:Y:S01]  /*31c30*/  IMAD.WIDE R20, R3, 0x4, R6 ;  /* 0x0000000403147825 */ /* 0x000fe200078e0206 */
[----:B------:R-:W-:Y:S01]  /*31c40*/  ISETP.LT.AND P0, PT, R221, c[0x0][0x178], !P0 ;  /* 0x00005e00dd007a0c */ /* 0x000fe20004701270 */
[----:B------:R3:W-:Y:S01]  /*31c50*/  @P4 STG.E [R16.64], R112 ;  /* 0x0000007010004986 */ /* 0x0007e2000c101904 */
[----:B------:R-:W-:-:S03]  /*31c60*/  ISETP.LT.AND P4, PT, R224, c[0x0][0x178], !P1 ;  /* 0x00005e00e0007a0c */ /* 0x000fc60004f81270 */
[----:B------:R4:W-:Y:S01]  /*31c70*/  @P5 STG.E [R18.64], R128 ;  /* 0x0000008012005986 */ /* 0x0009e2000c101904 */
[----:B------:R-:W-:-:S03]  /*31c80*/  ISETP.GE.AND P3, PT, R0, c[0x0][0x17c], PT ;  /* 0x00005f0000007a0c */ /* 0x000fc60003f66270 */
[----:B------:R2:W-:Y:S01]  /*31c90*/  @P6 STG.E [R20.64], R144 ;  /* 0x0000009014006986 */ /* 0x0005e2000c101904 */
[----:B------:R-:W-:Y:S02]  /*31ca0*/  ISETP.LT.AND P6, PT, R223, c[0x0][0x178], !P1 ;  /* 0x00005e00df007a0c */ /* 0x000fe40004fc1270 */
[----:B------:R-:W-:Y:S02]  /*31cb0*/  IADD3 R23, R3, c[0x0][0x198], RZ ;  /* 0x0000660003177a10 */ /* 0x000fe40007ffe0ff */
[----:B------:R-:W-:Y:S02]  /*31cc0*/  ISETP.LT.AND P2, PT, R222, c[0x0][0x178], !P1 ;  /* 0x00005e00de007a0c */ /* 0x000fe40004f41270 */
[----:B------:R-:W-:Y:S02]  /*31cd0*/  ISETP.LT.AND P1, PT, R221, c[0x0][0x178], !P1 ;  /* 0x00005e00dd007a0c */ /* 0x000fe40004f21270 */
[----:B------:R-:W-:Y:S01]  /*31ce0*/  ISETP.LT.AND P5, PT, R224, c[0x0][0x178], !P3 ;  /* 0x00005e00e0007a0c */ /* 0x000fe20005fa1270 */
[----:B-1----:R-:W-:Y:S01]  /*31cf0*/  IMAD.WIDE R12, R3, 0x4, R4 ;  /* 0x00000004030c7825 */ /* 0x002fe200078e0204 */
[----:B------:R-:W-:-:S03]  /*31d00*/  IADD3 R3, R23, c[0x0][0x198], RZ ;  /* 0x0000660017037a10 */ /* 0x000fc60007ffe0ff */
[----:B--2---:R-:W-:Y:S01]  /*31d10*/  IMAD.WIDE R14, R23, 0x4, R10 ;  /* 0x00000004170e7825 */ /* 0x004fe200078e020a */
[----:B------:R-:W-:-:S03]  /*31d20*/  IADD3 R0, R225, 0x65, RZ ;  /* 0x00000065e1007810 */ /* 0x000fc60007ffe0ff */
[C---:B---3--:R-:W-:Y:S01]  /*31d30*/  IMAD.WIDE R16, R23.reuse, 0x4, R8 ;  /* 0x0000000417107825 */ /* 0x048fe200078e0208 */
[----:B------:R1:W-:Y:S03]  /*31d40*/  @P0 STG.E [R12.64], R156 ;  /* 0x0000009c0c000986 */ /* 0x0003e6000c101904 */
[C---:B----4-:R-:W-:Y:S01]  /*31d50*/  IMAD.WIDE R18, R23.reuse, 0x4, R6 ;  /* 0x0000000417127825 */ /* 0x050fe200078e0206 */
[----:B------:R2:W-:Y:S01]  /*31d60*/  @P4 STG.E [R14.64], R113 ;  /* 0x000000710e004986 */ /* 0x0005e2000c101904 */
[----:B------:R-:W-:Y:S02]  /*31d70*/  ISETP.GE.AND P0, PT, R0, c[0x0][0x17c], PT ;  /* 0x00005f0000007a0c */ /* 0x000fe40003f06270 */
[----:B------:R-:W-:Y:S01]  /*31d80*/  IMAD.WIDE R20, R23, 0x4, R4 ;  /* 0x0000000417147825 */ /* 0x000fe200078e0204 */
[----:B------:R3:W-:Y:S01]  /*31d90*/  @P6 STG.E [R16.64], R129 ;  /* 0x0000008110006986 */ /* 0x0007e2000c101904 */
[----:B------:R-:W-:-:S02]  /*31da0*/  ISETP.LT.AND P6, PT, R223, c[0x0][0x178], !P3 ;  /* 0x00005e00df007a0c */ /* 0x000fc40005fc1270 */
[----:B------:R-:W-:Y:S01]  /*31db0*/  IMAD.WIDE R22, R3, 0x4, R10 ;  /* 0x0000000403167825 */ /* 0x000fe200078e020a */
[----:B------:R-:W-:Y:S01]  /*31dc0*/  ISETP.LT.AND P4, PT, R222, c[0x0][0x178], !P3 ;  /* 0x00005e00de007a0c */ /* 0x000fe20005f81270 */
[----:B------:R4:W-:Y:S01]  /*31dd0*/  @P2 STG.E [R18.64], R145 ;  /* 0x0000009112002986 */ /* 0x0009e2000c101904 */
[----:B------:R-:W-:Y:S02]  /*31de0*/  ISETP.LT.AND P3, PT, R221, c[0x0][0x178], !P3 ;  /* 0x00005e00dd007a0c */ /* 0x000fe40005f61270 */
[----:B------:R-:W-:Y:S01]  /*31df0*/  ISETP.LT.AND P2, PT, R224, c[0x0][0x178], !P0 ;  /* 0x00005e00e0007a0c */ /* 0x000fe20004741270 */
[----:B------:R3:W-:Y:S01]  /*31e00*/  @P1 STG.E [R20.64], R157 ;  /* 0x0000009d14001986 */ /* 0x0007e2000c101904 */
[----:B------:R-:W-:-:S03]  /*31e10*/  IADD3 R25, R3, c[0x0][0x198], RZ ;  /* 0x0000660003197a10 */ /* 0x000fc60007ffe0ff */
[----:B------:R-:W-:Y:S01]  /*31e20*/  @P5 STG.E [R22.64], R108 ;  /* 0x0000006c16005986 */ /* 0x000fe2000c101904 */
[----:B------:R-:W-:Y:S01]  /*31e30*/  ISETP.LT.AND P5, PT, R223, c[0x0][0x178], !P0 ;  /* 0x00005e00df007a0c */ /* 0x000fe200047a1270 */
[----:B-1----:R-:W-:Y:S01]  /*31e40*/  IMAD.WIDE R12, R3, 0x4, R8 ;  /* 0x00000004030c7825 */ /* 0x002fe200078e0208 */
[----:B------:R-:W-:-:S03]  /*31e50*/  IADD3 R0, R225, 0x66, RZ ;  /* 0x00000066e1007810 */ /* 0x000fc60007ffe0ff */
[C---:B--2---:R-:W-:Y:S01]  /*31e60*/  IMAD.WIDE R14, R3.reuse, 0x4, R6 ;  /* 0x00000004030e7825 */ /* 0x044fe200078e0206 */
[----:B------:R1:W-:Y:S03]  /*31e70*/  @P6 STG.E [R12.64], R68 ;  /* 0x000000440c006986 */ /* 0x0003e6000c101904 */
[----:B---3--:R-:W-:Y:S01]  /*31e80*/  IMAD.WIDE R16, R3, 0x4, R4 ;  /* 0x0000000403107825 */ /* 0x008fe200078e0204 */
[----:B------:R-:W-:-:S03]  /*31e90*/  ISETP.GE.AND P1, PT, R0, c[0x0][0x17c], PT ;  /* 0x00005f0000007a0c */ /* 0x000fc60003f26270 */
[C---:B----4-:R-:W-:Y:S01]  /*31ea0*/  IMAD.WIDE R18, R25.reuse, 0x4, R10 ;  /* 0x0000000419127825 */ /* 0x050fe200078e020a */
        /* <DEDUP_REMOVED lines=12> */
[----:B-1----:R-:W-:Y:S01]  /*31f70*/  IMAD.WIDE R12, R25, 0x4, R6 ;  /* 0x00000004190c7825 */ /* 0x002fe200078e0206 */
[----:B------:R-:W-:-:S03]  /*31f80*/  IADD3 R0, R225, 0x67, RZ ;  /* 0x00000067e1007810 */ /* 0x000fc60007ffe0ff */
[----:B--2---:R-:W-:Y:S01]  /*31f90*/  IMAD.WIDE R14, R25, 0x4, R4 ;  /* 0x00000004190e7825 */ /* 0x004fe200078e0204 */
[----:B------:R-:W-:-:S03]  /*31fa0*/  ISETP.GE.AND P4, PT, R0, c[0x0][0x17c], PT ;  /* 0x00005f0000007a0c */ /* 0x000fc60003f86270 */
[C---:B---3--:R-:W-:Y:S01]  /*31fb0*/  IMAD.WIDE R16, R3.reuse, 0x4, R10 ;  /* 0x0000000403107825 */ /* 0x048fe200078e020a */
[----:B------:R1:W-:Y:S03]  /*31fc0*/  @P6 STG.E [R12.64], R141 ;  /* 0x0000008d0c006986 */ /* 0x0003e6000c101904 */
[----:B----4-:R-:W-:Y:S01]  /*31fd0*/  IMAD.WIDE R18, R3, 0x4, R8 ;  /* 0x0000000403127825 */ /* 0x010fe200078e0208 */
[----:B------:R-:W-:Y:S01]  /*31fe0*/  IADD3 R0, R225, 0x68, RZ ;  /* 0x00000068e1007810 */ /* 0x000fe20007ffe0ff */
[----:B------:R2:W-:Y:S02]  /*31ff0*/  @P0 STG.E [R14.64], R161 ;  /* 0x000000a10e000986 */ /* 0x0005e4000c101904 */
[C---:B------:R-:W-:Y:S02]  /*32000*/  IMAD.WIDE R20, R3.reuse, 0x4, R6 ;  /* 0x0000000403147825 */ /* 0x040fe400078e0206 */
[----:B------:R3:W-:Y:S02]  /*32010*/  @P5 STG.E [R16.64], R104 ;  /* 0x0000006810005986 */ /* 0x0007e4000c101904 */
[----:B------:R-:W-:-:S02]  /*32020*/  IMAD.WIDE R22, R3, 0x4, R4 ;  /* 0x0000000403167825 */ /* 0x000fc400078e0204 */
[----:B------:R4:W-:Y:S01]  /*32030*/  @P3 STG.E [R18.64], R120 ;  /* 0x0000007812003986 */ /* 0x0009e2000c101904 */
[----:B------:R-:W-:-:S03]  /*32040*/  ISETP.GE.AND P6, PT, R0, c[0x0][0x17c], PT ;  /* 0x00005f0000007a0c */ /* 0x000fc60003fc6270 */
[----:B------:R1:W-:Y:S01]  /*32050*/  @P2 STG.E [R20.64], R136 ;  /* 0x0000008814002986 */ /* 0x0003e2000c101904 */
[----:B------:R-:W-:Y:S02]  /*32060*/  ISETP.LT.AND P2, PT, R224, c[0x0][0x178], !P4 ;  /* 0x00005e00e0007a0c */ /* 0x000fe40006741270 */
[----:B------:R-:W-:Y:S01]  /*32070*/  ISETP.LT.AND P3, PT, R223, c[0x0][0x178], !P4 ;  /* 0x00005e00df007a0c */ /* 0x000fe20006761270 */
[----:B------:R2:W-:Y:S01]  /*32080*/  @P1 STG.E [R22.64], R152 ;  /* 0x0000009816001986 */ /* 0x0005e2000c101904 */
[----:B------:R-:W-:Y:S02]  /*32090*/  ISETP.LT.AND P1, PT, R222, c[0x0][0x178], !P4 ;  /* 0x00005e00de007a0c */ /* 0x000fe40006721270 */
[----:B------:R-:W-:Y:S02]  /*320a0*/  IADD3 R3, R3, c[0x0][0x198], RZ ;  /* 0x0000660003037a10 */ /* 0x000fe40007ffe0ff */
[----:B------:R-:W-:Y:S02]  /*320b0*/  ISETP.LT.AND P4, PT, R221, c[0x0][0x178], !P4 ;  /* 0x00005e00dd007a0c */ /* 0x000fe40006781270 */
[----:B------:R-:W-:Y:S01]  /*320c0*/  ISETP.LT.AND P5, PT, R224, c[0x0][0x178], !P6 ;  /* 0x00005e00e0007a0c */ /* 0x000fe200077a1270 */
[C---:B-1----:R-:W-:Y:S01]  /*320d0*/  IMAD.WIDE R12, R3.reuse, 0x4, R10 ;  /* 0x00000004030c7825 */ /* 0x042fe200078e020a */
[----:B------:R-:W-:-:S02]  /*320e0*/  IADD3 R25, R3, c[0x0][0x198], RZ ;  /* 0x0000660003197a10 */ /* 0x000fc40007ffe0ff */
[----:B------:R-:W-:Y:S01]  /*320f0*/  IADD3 R0, R225, 0x69, RZ ;  /* 0x00000069e1007810 */ /* 0x000fe20007ffe0ff */
[C---:B--2---:R-:W-:Y:S01]  /*32100*/  IMAD.WIDE R14, R3.reuse, 0x4, R8 ;  /* 0x00000004030e7825 */ /* 0x044fe200078e0208 */
[----:B------:R1:W-:Y:S03]  /*32110*/  @P2 STG.E [R12.64], R105 ;  /* 0x000000690c002986 */ /* 0x0003e6000c101904 */
[----:B---3--:R-:W-:Y:S01]  /*32120*/  IMAD.WIDE R16, R3, 0x4, R6 ;  /* 0x0000000403107825 */ /* 0x008fe200078e0206 */
[----:B------:R-:W-:-:S03]  /*32130*/  ISETP.GE.AND P0, PT, R0, c[0x0][0x17c], PT ;  /* 0x00005f0000007a0c */ /* 0x000fc60003f06270 */
[----:B----4-:R-:W-:Y:S01]  /*32140*/  IMAD.WIDE R18, R3, 0x4, R4 ;  /* 0x0000000403127825 */ /* 0x010fe200078e0204 */
        /* <DEDUP_REMOVED lines=15> */
[----:B---3--:R-:W-:Y:S01]  /*32240*/  IMAD.WIDE R16, R25, 0x4, R4 ;  /* 0x0000000419107825 */ /* 0x008fe200078e0204 */
[----:B------:R1:W-:Y:S03]  /*32250*/  @P2 STG.E [R12.64], R126 ;  /* 0x0000007e0c002986 */ /* 0x0003e6000c101904 */
[C---:B----4-:R-:W-:Y:S01]  /*32260*/  IMAD.WIDE R18, R23.reuse, 0x4, R10 ;  /* 0x0000000417127825 */ /* 0x050fe200078e020a */
[----:B------:R2:W-:Y:S03]  /*32270*/  @P3 STG.E [R14.64], R150 ;  /* 0x000000960e003986 */ /* 0x0005e6000c101904 */
[----:B------:R-:W-:Y:S01]  /*32280*/  IMAD.WIDE R20, R23, 0x4, R8 ;  /* 0x0000000417147825 */ /* 0x000fe200078e0208 */
[----:B------:R3:W-:Y:S01]  /*32290*/  @P6 STG.E [R16.64], R166 ;  /* 0x000000a610006986 */ /* 0x0007e2000c101904 */
[----:B------:R-:W-:-:S02]  /*322a0*/  ISETP.LT.AND P3, PT, R222, c[0x0][0x178], !P0 ;  /* 0x00005e00de007a0c */ /* 0x000fc40004761270 */
[----:B------:R-:W-:Y:S01]  /*322b0*/  ISETP.LT.AND P0, PT, R221, c[0x0][0x178], !P0 ;  /* 0x00005e00dd007a0c */ /* 0x000fe20004701270 */
[----:B------:R4:W-:Y:S01]  /*322c0*/  @P5 STG.E [R18.64], R119 ;  /* 0x0000007712005986 */ /* 0x0009e2000c101904 */
[----:B------:R-:W-:Y:S01]  /*322d0*/  ISETP.LT.AND P2, PT, R224, c[0x0][0x178], !P1 ;  /* 0x00005e00e0007a0c */ /* 0x000fe20004f41270 */
[----:B-1----:R-:W-:Y:S02]  /*322e0*/  IMAD.WIDE R12, R23, 0x4, R6 ;  /* 0x00000004170c7825 */ /* 0x002fe400078e0206 */
[----:B------:R1:W-:Y:S01]  /*322f0*/  @P4 STG.E [R20.64], R127 ;  /* 0x0000007f14004986 */ /* 0x0003e2000c101904 */
[----:B------:R-:W-:Y:S01]  /*32300*/  ISETP.LT.AND P4, PT, R223, c[0x0][0x178], !P1 ;  /* 0x00005e00df007a0c */ /* 0x000fe20004f81270 */
[C---:B--2---:R-:W-:Y:S01]  /*32310*/  IMAD.WIDE R14, R23.reuse, 0x4, R4 ;  /* 0x00000004170e7825 */ /* 0x044fe200078e0204 */
[----:B------:R-:W-:Y:S02]  /*32320*/  ISETP.LT.AND P6, PT, R222, c[0x0][0x178], !P1 ;  /* 0x00005e00de007a0c */ /* 0x000fe40004fc1270 */
[----:B------:R-:W-:-:S02]  /*32330*/  IADD3 R23, R23, c[0x0][0x198], RZ ;  /* 0x0000660017177a10 */ /* 0x000fc40007ffe0ff */
[----:B------:R-:W-:-:S03]  /*32340*/  IADD3 R3, R225, 0x6b, RZ ;  /* 0x0000006be1037810 */ /* 0x000fc60007ffe0ff */
[----:B---3--:R-:W-:Y:S01]  /*32350*/  IMAD.WIDE R16, R23, 0x4, R10 ;  /* 0x0000000417107825 */ /* 0x008fe200078e020a */
[----:B------:R-:W-:Y:S01]  /*32360*/  ISETP.GE.AND P5, PT, R3, c[0x0][0x17c], PT ;  /* 0x00005f0003007a0c */ /* 0x000fe20003fa6270 */
[----:B------:R2:W-:Y:S02]  /*32370*/  @P3 STG.E [R12.64], R151 ;  /* 0x000000970c003986 */ /* 0x0005e4000c101904 */
[----:B----4-:R-:W-:Y:S01]  /*32380*/  IMAD.WIDE R18, R23, 0x4, R8 ;  /* 0x0000000417127825 */ /* 0x010fe200078e0208 */
[----:B------:R-:W-:Y:S01]  /*32390*/  ISETP.LT.AND P1, PT, R221, c[0x0][0x178], !P1 ;  /* 0x00005e00dd007a0c */ /* 0x000fe20004f21270 */
[----:B------:R3:W-:Y:S02]  /*323a0*/  @P0 STG.E [R14.64], R167 ;  /* 0x000000a70e000986 */ /* 0x0007e4000c101904 */
[C---:B-1----:R-:W-:Y:S01]  /*323b0*/  IMAD.WIDE R20, R23.reuse, 0x4, R6 ;  /* 0x0000000417147825 */ /* 0x042fe200078e0206 */
[----:B------:R-:W-:Y:S01]  /*323c0*/  ISETP.LT.AND P0, PT, R224, c[0x0][0x178], !P5 ;  /* 0x00005e00e0007a0c */ /* 0x000fe20006f01270 */
[----:B------:R1:W-:Y:S01]  /*323d0*/  @P2 STG.E [R16.64], R114 ;  /* 0x0000007210002986 */ /* 0x0003e2000c101904 */
[----:B------:R-:W-:-:S03]  /*323e0*/  IADD3 R3, R23, c[0x0][0x198], RZ ;  /* 0x0000660017037a10 */ /* 0x000fc60007ffe0ff */
[----:B------:R4:W-:Y:S01]  /*323f0*/  @P4 STG.E [R18.64], R130 ;  /* 0x0000008212004986 */ /* 0x0009e2000c101904 */
[----:B------:R-:W-:-:S03]  /*32400*/  ISETP.LT.AND P4, PT, R223, c[0x0][0x178], !P5 ;  /* 0x00005e00df007a0c */ /* 0x000fc60006f81270 */
[----:B------:R4:W-:Y:S01]  /*32410*/  @P6 STG.E [R20.64], R146 ;  /* 0x0000009214006986 */ /* 0x0009e2000c101904 */
[----:B------:R-:W-:Y:S01]  /*32420*/  ISETP.LT.AND P6, PT, R222, c[0x0][0x178], !P5 ;  /* 0x00005e00de007a0c */ /* 0x000fe20006fc1270 */
[----:B--2---:R-:W-:Y:S01]  /*32430*/  IMAD.WIDE R12, R23, 0x4, R4 ;  /* 0x00000004170c7825 */ /* 0x004fe200078e0204 */
[----:B------:R-:W-:Y:S02]  /*32440*/  IADD3 R0, R225, 0x6c, RZ ;  /* 0x0000006ce1007810 */ /* 0x000fe40007ffe0ff */
[----:B------:R-:W-:Y:S01]  /*32450*/  ISETP.LT.AND P5, PT, R221, c[0x0][0x178], !P5 ;  /* 0x00005e00dd007a0c */ /* 0x000fe20006fa1270 */
[----:B---3--:R-:W-:Y:S01]  /*32460*/  IMAD.WIDE R14, R3, 0x4, R10 ;  /* 0x00000004030e7825 */ /* 0x008fe200078e020a */
[----:B------:R-:W-:-:S03]  /*32470*/  ISETP.GE.AND P3, PT, R0, c[0x0][0x17c], PT ;  /* 0x00005f0000007a0c */ /* 0x000fc60003f66270 */
[----:B-1----:R-:W-:Y:S01]  /*32480*/  IMAD.WIDE R16, R3, 0x4, R8 ;  /* 0x0000000403107825 */ /* 0x002fe200078e0208 */
[----:B------:R-:W-:Y:S01]  /*32490*/  IADD3 R0, R225, 0x6d, RZ ;  /* 0x0000006de1007810 */ /* 0x000fe20007ffe0ff */
[----:B------:R1:W-:Y:S02]  /*324a0*/  @P1 STG.E [R12.64], R158 ;  /* 0x0000009e0c001986 */ /* 0x0003e4000c101904 */
[C---:B----4-:R-:W-:Y:S01]  /*324b0*/  IMAD.WIDE R18, R3.reuse, 0x4, R6 ;  /* 0x0000000403127825 */ /* 0x050fe200078e0206 */
[----:B------:R-:W-:Y:S01]  /*324c0*/  ISETP.LT.AND P1, PT, R224, c[0x0][0x178], !P3 ;  /* 0x00005e00e0007a0c */ /* 0x000fe20005f21270 */
[----:B------:R2:W-:Y:S02]  /*324d0*/  @P0 STG.E [R14.64], R115 ;  /* 0x000000730e000986 */ /* 0x0005e4000c101904 */
[----:B------:R-:W-:Y:S02]  /*324e0*/  IMAD.WIDE R20, R3, 0x4, R4 ;  /* 0x0000000403147825 */ /* 0x000fe400078e0204 */
[----:B------:R3:W-:Y:S01]  /*324f0*/  @P4 STG.E [R16.64], R131 ;  /* 0x0000008310004986 */ /* 0x0007e2000c101904 */
[----:B------:R-:W-:-:S02]  /*32500*/  ISETP.LT.AND P4, PT, R223, c[0x0][0x178], !P3 ;  /* 0x00005e00df007a0c */ /* 0x000fc40005f81270 */
[----:B------:R-:W-:Y:S01]  /*32510*/  ISETP.GE.AND P2, PT, R0, c[0x0][0x17c], PT ;  /* 0x00005f0000007a0c */ /* 0x000fe20003f46270 */
[----:B------:R4:W-:Y:S01]  /*32520*/  @P6 STG.E [R18.64], R147 ;  /* 0x0000009312006986 */ /* 0x0009e2000c101904 */
[----:B------:R-:W-:Y:S02]  /*32530*/  ISETP.LT.AND P6, PT, R222, c[0x0][0x178], !P3 ;  /* 0x00005e00de007a0c */ /* 0x000fe40005fc1270 */
[----:B------:R-:W-:Y:S02]  /*32540*/  IADD3 R23, R3, c[0x0][0x198], RZ ;  /* 0x0000660003177a10 */ /* 0x000fe40007ffe0ff */
[----:B------:R-:W-:Y:S01]  /*32550*/  ISETP.LT.AND P3, PT, R221, c[0x0][0x178], !P3 ;  /* 0x00005e00dd007a0c */ /* 0x000fe20005f61270 */
[----:B------:R4:W-:Y:S01]  /*32560*/  @P5 STG.E [R20.64], R159 ;  /* 0x0000009f14005986 */ /* 0x0009e2000c101904 */
[----:B------:R-:W-:Y:S01]  /*32570*/  ISETP.LT.AND P5, PT, R224, c[0x0][0x178], !P2 ;  /* 0x00005e00e0007a0c */ /* 0x000fe200057a1270 */
[C---:B-1----:R-:W-:Y:S01]  /*32580*/  IMAD.WIDE R12, R23.reuse, 0x4, R10 ;  /* 0x00000004170c7825 */ /* 0x042fe200078e020a */
[----:B------:R-:W-:-:S03]  /*32590*/  IADD3 R3, R23, c[0x0][0x198], RZ ;  /* 0x0000660017037a10 */ /* 0x000fc60007ffe0ff */
[----:B--2---:R-:W-:Y:S01]  /*325a0*/  IMAD.WIDE R14, R23, 0x4, R8 ;  /* 0x00000004170e7825 */ /* 0x004fe200078e0208 */
[----:B------:R-:W-:-:S03]  /*325b0*/  IADD3 R0, R225, 0x6e, RZ ;  /* 0x0000006ee1007810 */ /* 0x000fc60007ffe0ff */
[C---:B---3--:R-:W-:Y:S01]  /*325c0*/  IMAD.WIDE R16, R23.reuse, 0x4, R6 ;  /* 0x0000000417107825 */ /* 0x048fe200078e0206 */
[----:B------:R-:W-:Y:S03]  /*325d0*/  @P1 STG.E [R12.64], R110 ;  /* 0x0000006e0c001986 */ /* 0x000fe6000c101904 */
[----:B----4-:R-:W-:Y:S01]  /*325e0*/  IMAD.WIDE R18, R23, 0x4, R4 ;  /* 0x0000000417127825 */ /* 0x010fe200078e0204 */
[----:B------:R-:W-:Y:S01]  /*325f0*/  @P4 STG.E [R14.64], R70 ;  /* 0x000000460e004986 */ /* 0x000fe2000c101904 */
[----:B------:R-:W-:Y:S02]  /*32600*/  ISETP.GE.AND P0, PT, R0, c[0x0][0x17c], PT ;  /* 0x00005f0000007a0c */ /* 0x000fe40003f06270 */
[----:B------:R-:W-:Y:S01]  /*32610*/  IMAD.WIDE R20, R3, 0x4, R10 ;  /* 0x0000000403147825 */ /* 0x000fe200078e020a */
[----:B------:R1:W-:Y:S01]  /*32620*/  @P6 STG.E [R16.64], R142 ;  /* 0x0000008e10006986 */ /* 0x0003e2000c101904 */
[----:B------:R-:W-:-:S03]  /*32630*/  ISETP.LT.AND P4, PT, R223, c[0x0][0x178], !P2 ;  /* 0x00005e00df007a0c */ /* 0x000fc60005781270 */
[----:B------:R2:W-:Y:S01]  /*32640*/  @P3 STG.E [R18.64], R162 ;  /* 0x000000a212003986 */ /* 0x0005e2000c101904 */
[----:B------:R-:W-:Y:S02]  /*32650*/  ISETP.LT.AND P3, PT, R222, c[0x0][0x178], !P2 ;  /* 0x00005e00de007a0c */ /* 0x000fe40005761270 */
[----:B------:R-:W-:Y:S01]  /*32660*/  ISETP.LT.AND P2, PT, R221, c[0x0][0x178], !P2 ;  /* 0x00005e00dd007a0c */ /* 0x000fe20005741270 */
[----:B------:R3:W-:Y:S01]  /*32670*/  @P5 STG.E [R20.64], R111 ;  /* 0x0000006f14005986 */ /* 0x0007e2000c101904 */
[----:B------:R-:W-:Y:S02]  /*32680*/  ISETP.LT.AND P6, PT, R224, c[0x0][0x178], !P0 ;  /* 0x00005e00e0007a0c */ /* 0x000fe400047c1270 */
[----:B------:R-:W-:Y:S01]  /*32690*/  ISETP.LT.AND P5, PT, R223, c[0x0][0x178], !P0 ;  /* 0x00005e00df007a0c */ /* 0x000fe200047a1270 */
[----:B------:R-:W4:Y:S01]  /*326a0*/  LDS.128 R12, [R2] ;  /* 0x00000000020c7984 */ /* 0x000f220000000c00 */
[C---:B------:R-:W-:Y:S01]  /*326b0*/  IADD3 R27, R3.reuse, c[0x0][0x198], RZ ;  /* 0x00006600031b7a10 */ /* 0x040fe20007ffe0ff */
[----:B------:R-:W-:Y:S01]  /*326c0*/  IMAD.WIDE R22, R3, 0x4, R8 ;  /* 0x0000000403167825 */ /* 0x000fe200078e0208 */
[----:B------:R-:W-:-:S03]  /*326d0*/  IADD3 R0, R225, 0x6f, RZ ;  /* 0x0000006fe1007810 */ /* 0x000fc60007ffe0ff */
[----:B------:R-:W-:Y:S01]  /*326e0*/  IMAD.WIDE R24, R3, 0x4, R6 ;  /* 0x0000000403187825 */ /* 0x000fe200078e0206 */
[----:B------:R-:W-:-:S03]  /*326f0*/  ISETP.GE.AND P1, PT, R0, c[0x0][0x17c], PT ;  /* 0x00005f0000007a0c */ /* 0x000fc60003f26270 */
[----:B-1----:R-:W-:Y:S01]  /*32700*/  IMAD.WIDE R16, R3, 0x4, R4 ;  /* 0x0000000403107825 */ /* 0x002fe200078e0204 */
[----:B------:R1:W-:Y:S03]  /*32710*/  @P4 STG.E [R22.64], R71 ;  /* 0x0000004716004986 */ /* 0x0003e6000c101904 */
[C---:B--2---:R-:W-:Y:S01]  /*32720*/  IMAD.WIDE R18, R27.reuse, 0x4, R10 ;  /* 0x000000041b127825 */ /* 0x044fe200078e020a */
[----:B------:R-:W-:Y:S03]  /*32730*/  @P3 STG.E [R24.64], R143 ;  /* 0x0000008f18003986 */ /* 0x000fe6000c101904 */
[----:B---3--:R-:W-:Y:S01]  /*32740*/  IMAD.WIDE R20, R27, 0x4, R8 ;  /* 0x000000041b147825 */ /* 0x008fe200078e0208 */
[----:B------:R2:W-:Y:S01]  /*32750*/  @P2 STG.E [R16.64], R163 ;  /* 0x000000a310002986 */ /* 0x0005e2000c101904 */
[----:B------:R-:W-:-:S02]  /*32760*/  ISETP.LT.AND P3, PT, R222, c[0x0][0x178], !P0 ;  /* 0x00005e00de007a0c */ /* 0x000fc40004761270 */
        /* <DEDUP_REMOVED lines=11> */
[C---:B------:R-:W-:Y:S01]  /*32820*/  IMAD.WIDE R24, R29.reuse, 0x4, R10 ;  /* 0x000000041d187825 */ /* 0x040fe200078e020a */
[----:B------:R1:W-:Y:S03]  /*32830*/  @P3 STG.E [R22.64], R138 ;  /* 0x0000008a16003986 */ /* 0x0003e6000c101904 */
[C---:B------:R-:W-:Y:S01]  /*32840*/  IMAD.WIDE R2, R29.reuse, 0x4, R8 ;  /* 0x000000041d027825 */ /* 0x040fe200078e0208 */
[----:B------:R-:W-:Y:S03]  /*32850*/  @P0 STG.E [R16.64], R154 ;  /* 0x0000009a10000986 */ /* 0x000fe6000c101904 */
[----:B---3--:R-:W-:Y:S01]  /*32860*/  IMAD.WIDE R18, R29, 0x4, R6 ;  /* 0x000000041d127825 */ /* 0x008fe200078e0206 */
[----:B------:R-:W-:Y:S01]  /*32870*/  @P2 STG.E [R24.64], R107 ;  /* 0x0000006b18002986 */ /* 0x000fe2000c101904 */
[----:B------:R-:W-:-:S02]  /*32880*/  ISETP.LT.AND P1, PT, R221, c[0x0][0x178], !P1 ;  /* 0x00005e00dd007a0c */ /* 0x000fc40004f21270 */
[----:B------:R-:W-:Y:S01]  /*32890*/  ISETP.LT.AND P0, PT, R224, c[0x0][0x178], !P4 ;  /* 0x00005e00e0007a0c */ /* 0x000fe20006701270 */
[----:B------:R2:W-:Y:S01]  /*328a0*/  @P5 STG.E [R2.64], R123 ;  /* 0x0000007b02005986 */ /* 0x0005e2000c101904 */
[----:B------:R-:W-:-:S03]  /*328b0*/  ISETP.LT.AND P5, PT, R223, c[0x0][0x178], !P4 ;  /* 0x00005e00df007a0c */ /* 0x000fc600067a1270 */
[----:B------:R-:W-:Y:S01]  /*328c0*/  @P6 STG.E [R18.64], R139 ;  /* 0x0000008b12006986 */ /* 0x000fe2000c101904 */
[----:B------:R-:W-:Y:S02]  /*328d0*/  ISETP.LT.AND P6, PT, R222, c[0x0][0x178], !P4 ;  /* 0x00005e00de007a0c */ /* 0x000fe400067c1270 */
[C---:B------:R-:W-:Y:S01]  /*328e0*/  IADD3 R31, R29.reuse, c[0x0][0x198], RZ ;  /* 0x000066001d1f7a10 */ /* 0x040fe20007ffe0ff */
[----:B------:R-:W-:Y:S01]  /*328f0*/  IMAD.WIDE R20, R29, 0x4, R4 ;  /* 0x000000041d147825 */ /* 0x000fe200078e0204 */
[----:B------:R-:W-:Y:S01]  /*32900*/  ISETP.LT.AND P4, PT, R221, c[0x0][0x178], !P4 ;  /* 0x00005e00dd007a0c */ /* 0x000fe20006781270 */
[----:B------:R-:W3:Y:S01]  /*32910*/  LDS.128 R16, [R227] ;  /* 0x00000000e3107984 */ /* 0x000ee20000000c00 */
[----:B------:R-:W-:Y:S01]  /*32920*/  IADD3 R0, R225, 0x71, RZ ;  /* 0x00000071e1007810 */ /* 0x000fe20007ffe0ff */
[----:B-1----:R-:W-:-:S04]  /*32930*/  IMAD.WIDE R22, R31, 0x4, R10 ;  /* 0x000000041f167825 */ /* 0x002fc800078e020a */
[C---:B--2---:R-:W-:Y:S01]  /*32940*/  IMAD.WIDE R2, R31.reuse, 0x4, R8 ;  /* 0x000000041f027825 */ /* 0x044fe200078e0208 */
[----:B------:R-:W-:Y:S01]  /*32950*/  ISETP.GE.AND P3, PT, R0, c[0x0][0x17c], PT ;  /* 0x00005f0000007a0c */ /* 0x000fe20003f66270 */
[----:B------:R1:W-:Y:S02]  /*32960*/  @P1 STG.E [R20.64], R155 ;  /* 0x0000009b14001986 */ /* 0x0003e4000c101904 */
[C---:B------:R-:W-:Y:S02]  /*32970*/  IMAD.WIDE R24, R31.reuse, 0x4, R6 ;  /* 0x000000041f187825 */ /* 0x040fe400078e0206 */
[----:B------:R2:W-:Y:S02]  /*32980*/  @P0 STG.E [R22.64], R180 ;  /* 0x000000b416000986 */ /* 0x0005e4000c101904 */
[----:B------:R-:W-:Y:S01]  /*32990*/  IMAD.WIDE R26, R31, 0x4, R4 ;  /* 0x000000041f1a7825 */ /* 0x000fe200078e0204 */
[----:B------:R-:W-:Y:S01]  /*329a0*/  ISETP.LT.AND P0, PT, R224, c[0x0][0x178], !P3 ;  /* 0x00005e00e0007a0c */ /* 0x000fe20005f01270 */
[----:B------:R1:W-:Y:S01]  /*329b0*/  @P5 STG.E [R2.64], R196 ;  /* 0x000000c402005986 */ /* 0x0003e2000c101904 */
[----:B------:R-:W-:-:S03]  /*329c0*/  ISETP.LT.AND P5, PT, R223, c[0x0][0x178], !P3 ;  /* 0x00005e00df007a0c */ /* 0x000fc60005fa1270 */
[----:B------:R2:W-:Y:S01]  /*329d0*/  @P6 STG.E [R24.64], R200 ;  /* 0x000000c818006986 */ /* 0x0005e2000c101904 */
[----:B------:R-:W-:-:S03]  /*329e0*/  IADD3 R31, R31, c[0x0][0x198], RZ ;  /* 0x000066001f1f7a10 */ /* 0x000fc60007ffe0ff */
[----:B----4-:R4:W-:Y:S01]  /*329f0*/  @P4 STG.E [R26.64], R12 ;  /* 0x0000000c1a004986 */ /* 0x0109e2000c101904 */
[----:B------:R-:W-:Y:S02]  /*32a00*/  ISETP.LT.AND P4, PT, R222, c[0x0][0x178], !P3 ;  /* 0x00005e00de007a0c */ /* 0x000fe40005f81270 */
[----:B------:R-:W-:Y:S01]  /*32a10*/  IADD3 R0, R225, 0x72, RZ ;  /* 0x00000072e1007810 */ /* 0x000fe20007ffe0ff */
[----:B-1----:R-:W-:-:S03]  /*32a20*/  IMAD.WIDE R20, R31, 0x4, R10 ;  /* 0x000000041f147825 */ /* 0x002fc600078e020a */
[----:B------:R-:W-:Y:S01]  /*32a30*/  ISETP.GE.AND P2, PT, R0, c[0x0][0x17c], PT ;  /* 0x00005f0000007a0c */ /* 0x000fe20003f46270 */
[----:B--2---:R-:W-:Y:S01]  /*32a40*/  IMAD.WIDE R22, R31, 0x4, R8 ;  /* 0x000000041f167825 */ /* 0x004fe200078e0208 */
[----:B------:R-:W-:-:S03]  /*32a50*/  ISETP.LT.AND P3, PT, R221, c[0x0][0x178], !P3 ;  /* 0x00005e00dd007a0c */ /* 0x000fc60005f61270 */
[----:B------:R-:W-:Y:S01]  /*32a60*/  IMAD.WIDE R2, R31, 0x4, R6 ;  /* 0x000000041f027825 */ /* 0x000fe200078e0206 */
[----:B------:R-:W-:Y:S01]  /*32a70*/  @P0 STG.E [R20.64], R181 ;  /* 0x000000b514000986 */ /* 0x000fe2000c101904 */
[----:B------:R-:W-:-:S03]  /*32a80*/  ISETP.LT.AND P6, PT, R224, c[0x0][0x178], !P2 ;  /* 0x00005e00e0007a0c */ /* 0x000fc600057c1270 */
[----:B------:R-:W-:Y:S01]  /*32a90*/  @P5 STG.E [R22.64], R197 ;  /* 0x000000c516005986 */ /* 0x000fe2000c101904 */
[----:B------:R-:W-:-:S03]  /*32aa0*/  ISETP.LT.AND P5, PT, R223, c[0x0][0x178], !P2 ;  /* 0x00005e00df007a0c */ /* 0x000fc600057a1270 */
[----:B------:R1:W-:Y:S01]  /*32ab0*/  @P4 STG.E [R2.64], R201 ;  /* 0x000000c902004986 */ /* 0x0003e2000c101904 */
[----:B------:R-:W-:Y:S02]  /*32ac0*/  ISETP.LT.AND P4, PT, R222, c[0x0][0x178], !P2 ;  /* 0x00005e00de007a0c */ /* 0x000fe40005781270 */
[----:B------:R-:W-:Y:S01]  /*32ad0*/  IADD3 R33, R31, c[0x0][0x198], RZ ;  /* 0x000066001f217a10 */ /* 0x000fe20007ffe0ff */
[----:B------:R-:W2:Y:S01]  /*32ae0*/  LDS.128 R20, [R226] ;  /* 0x00000000e2147984 */ /* 0x000ea20000000c00 */
[----:B------:R-:W-:Y:S01]  /*32af0*/  IADD3 R0, R225, 0x73, RZ ;  /* 0x00000073e1007810 */ /* 0x000fe20007ffe0ff */
[----:B------:R-:W-:-:S04]  /*32b00*/  IMAD.WIDE R24, R31, 0x4, R4 ;  /* 0x000000041f187825 */ /* 0x000fc800078e0204 */
[----:B----4-:R-:W-:Y:S01]  /*32b10*/  IMAD.WIDE R26, R33, 0x4, R10 ;  /* 0x00000004211a7825 */ /* 0x010fe200078e020a */
        /* <DEDUP_REMOVED lines=11> */
[----:B------:R-:W-:Y:S02]  /*32bd0*/  IADD3 R35, R33, c[0x0][0x198], RZ ;  /* 0x0000660021237a10 */ /* 0x000fe40007ffe0ff */
[----:B------:R-:W-:Y:S01]  /*32be0*/  ISETP.LT.AND P1, PT, R221, c[0x0][0x178], !P1 ;  /* 0x00005e00dd007a0c */ /* 0x000fe20004f21270 */
[----:B-1----:R-:W-:Y:S01]  /*32bf0*/  IMAD.WIDE R2, R33, 0x4, R4 ;  /* 0x0000000421027825 */ /* 0x002fe200078e0204 */
[----:B------:R-:W-:-:S03]  /*32c00*/  IADD3 R0, R225, 0x74, RZ ;  /* 0x00000074e1007810 */ /* 0x000fc60007ffe0ff */
[----:B----4-:R-:W-:Y:S01]  /*32c10*/  IMAD.WIDE R12, R35, 0x4, R10 ;  /* 0x00000004230c7825 */ /* 0x010fe200078e020a */
[----:B------:R-:W-:-:S03]  /*32c20*/  ISETP.GE.AND P0, PT, R0, c[0x0][0x17c], PT ;  /* 0x00005f0000007a0c */ /* 0x000fc60003f06270 */
[----:B------:R-:W-:Y:S01]  /*32c30*/  IMAD.WIDE R24, R35, 0x4, R8 ;  /* 0x0000000423187825 */ /* 0x000fe200078e0208 */
[----:B------:R-:W-:Y:S01]  /*32c40*/  IADD3 R0, R225, 0x75, RZ ;  /* 0x00000075e1007810 */ /* 0x000fe20007ffe0ff */
[----:B---3--:R1:W-:Y:S02]  /*32c50*/  @P2 STG.E [R2.64], R16 ;  /* 0x0000001002002986 */ /* 0x0083e4000c101904 */
[C---:B------:R-:W-:Y:S02]  /*32c60*/  IMAD.WIDE R26, R35.reuse, 0x4, R6 ;  /* 0x00000004231a7825 */ /* 0x040fe400078e0206 */
[----:B------:R3:W-:Y:S02]  /*32c70*/  @P6 STG.E [R12.64], R177 ;  /* 0x000000b10c006986 */ /* 0x0007e4000c101904 */
[----:B--2---:R-:W-:Y:S01]  /*32c80*/  IMAD.WIDE R28, R35, 0x4, R4 ;  /* 0x00000004231c7825 */ /* 0x004fe200078e0204 */
[----:B------:R-:W-:Y:S01]  /*32c90*/  ISETP.LT.AND P2, PT, R224, c[0x0][0x178], !P0 ;  /* 0x00005e00e0007a0c */ /* 0x000fe20004741270 */
[----:B------:R-:W-:Y:S01]  /*32ca0*/  @P4 STG.E [R24.64], R193 ;  /* 0x000000c118004986 */ /* 0x000fe2000c101904 */
[----:B------:R-:W-:-:S02]  /*32cb0*/  ISETP.GE.AND P3, PT, R0, c[0x0][0x17c], PT ;  /* 0x00005f0000007a0c */ /* 0x000fc40003f66270 */
[----:B------:R-:W-:Y:S01]  /*32cc0*/  ISETP.LT.AND P4, PT, R223, c[0x0][0x178], !P0 ;  /* 0x00005e00df007a0c */ /* 0x000fe20004781270 */
[----:B------:R-:W-:Y:S01]  /*32cd0*/  @P5 STG.E [R26.64], R205 ;  /* 0x000000cd1a005986 */ /* 0x000fe2000c101904 */
[----:B------:R-:W-:-:S03]  /*32ce0*/  IADD3 R33, R35, c[0x0][0x198], RZ ;  /* 0x0000660023217a10 */ /* 0x000fc60007ffe0ff */
[----:B------:R2:W-:Y:S01]  /*32cf0*/  @P1 STG.E [R28.64], R17 ;  /* 0x000000111c001986 */ /* 0x0005e2000c101904 */
[----:B------:R-:W-:Y:S02]  /*32d00*/  ISETP.LT.AND P1, PT, R222, c[0x0][0x178], !P0 ;  /* 0x00005e00de007a0c */ /* 0x000fe40004721270 */
[----:B------:R-:W-:Y:S01]  /*32d10*/  ISETP.LT.AND P0, PT, R221, c[0x0][0x178], !P0 ;  /* 0x00005e00dd007a0c */ /* 0x000fe20004701270 */
[----:B------:R-:W4:Y:S01]  /*32d20*/  LDS.128 R24, [R252] ;  /* 0x00000000fc187984 */ /* 0x000f220000000c00 */
[----:B------:R-:W-:Y:S01]  /*32d30*/  ISETP.LT.AND P5, PT, R224, c[0x0][0x178], !P3 ;  /* 0x00005e00e0007a0c */ /* 0x000fe20005fa1270 */
[C---:B------:R-:W-:Y:S01]  /*32d40*/  IMAD.WIDE R30, R33.reuse, 0x4, R10 ;  /* 0x00000004211e7825 */ /* 0x040fe200078e020a */
[----:B------:R-:W-:-:S03]  /*32d50*/  IADD3 R35, R33, c[0x0][0x198], RZ ;  /* 0x0000660021237a10 */ /* 0x000fc60007ffe0ff */
[----:B-1----:R-:W-:Y:S01]  /*32d60*/  IMAD.WIDE R2, R33, 0x4, R8 ;  /* 0x0000000421027825 */ /* 0x002fe200078e0208 */
[----:B------:R-:W-:-:S03]  /*32d70*/  IADD3 R0, R225, 0x76, RZ ;  /* 0x00000076e1007810 */ /* 0x000fc60007ffe0ff */
[C---:B---3--:R-:W-:Y:S01]  /*32d80*/  IMAD.WIDE R12, R33.reuse, 0x4, R6 ;  /* 0x00000004210c7825 */ /* 0x048fe200078e0206 */
[----:B------:R1:W-:Y:S03]  /*32d90*/  @P2 STG.E [R30.64], R172 ;  /* 0x000000ac1e002986 */ /* 0x0003e6000c101904 */
[----:B--2---:R-:W-:Y:S01]  /*32da0*/  IMAD.WIDE R16, R33, 0x4, R4 ;  /* 0x0000000421107825 */ /* 0x004fe200078e0204 */
[----:B------:R2:W-:Y:S01]  /*32db0*/  @P4 STG.E [R2.64], R184 ;  /* 0x000000b802004986 */ /* 0x0005e2000c101904 */
        /* <DEDUP_REMOVED lines=17> */
[C---:B------:R-:W-:Y:S01]  /*32ed0*/  IMAD.WIDE R16, R33.reuse, 0x4, R10 ;  /* 0x0000000421107825 */ /* 0x040fe200078e020a */
        /* <DEDUP_REMOVED lines=10> */
[C---:B------:R-:W-:Y:S01]  /*32f80*/  IADD3 R35, R33.reuse, c[0x0][0x198], RZ ;  /* 0x0000660021237a10 */ /* 0x040fe20007ffe0ff */
[----:B-1----:R-:W-:Y:S01]  /*32f90*/  IMAD.WIDE R30, R33, 0x4, R6 ;  /* 0x00000004211e7825 */ /* 0x002fe200078e0206 */
[----:B------:R-:W-:-:S03]  /*32fa0*/  IADD3 R0, R225, 0x78, RZ ;  /* 0x00000078e1007810 */ /* 0x000fc60007ffe0ff */
[----:B--2---:R-:W-:Y:S01]  /*32fb0*/  IMAD.WIDE R2, R33, 0x4, R4 ;  /* 0x0000000421027825 */ /* 0x004fe200078e0204 */
[----:B------:R-:W-:-:S03]  /*32fc0*/  ISETP.LT.AND P4, PT, R221, c[0x0][0x178], !P4 ;  /* 0x00005e00dd007a0c */ /* 0x000fc60006781270 */
[C---:B---3--:R-:W-:Y:S01]  /*32fd0*/  IMAD.WIDE R12, R35.reuse, 0x4, R10 ;  /* 0x00000004230c7825 */ /* 0x048fe200078e020a */
[----:B------:R-:W-:Y:S01]  /*32fe0*/  ISETP.GE.AND P0, PT, R0, c[0x0][0x17c], PT ;  /* 0x00005f0000007a0c */ /* 0x000fe20003f06270 */
[----:B------:R-:W-:Y:S02]  /*32ff0*/  @P2 STG.E [R30.64], R212 ;  /* 0x000000d41e002986 */ /* 0x000fe4000c101904 */
[C---:B------:R-:W-:Y:S02]  /*33000*/  IMAD.WIDE R16, R35.reuse, 0x4, R8 ;  /* 0x0000000423107825 */ /* 0x040fe400078e0208 */
[----:B----4-:R1:W-:Y:S02]  /*33010*/  @P6 STG.E [R2.64], R24 ;  /* 0x0000001802006986 */ /* 0x0103e4000c101904 */
[----:B------:R-:W-:Y:S02]  /*33020*/  IMAD.WIDE R20, R35, 0x4, R6 ;  /* 0x0000000423147825 */ /* 0x000fe400078e0206 */
[----:B------:R2:W-:Y:S01]  /*33030*/  @P5 STG.E [R12.64], R169 ;  /* 0x000000a90c005986 */ /* 0x0005e2000c101904 */
[----:B------:R-:W-:-:S03]  /*33040*/  IADD3 R0, R225, 0x79, RZ ;  /* 0x00000079e1007810 */ /* 0x000fc60007ffe0ff */
[----:B------:R3:W-:Y:S01]  /*33050*/  @P3 STG.E [R16.64], R189 ;  /* 0x000000bd10003986 */ /* 0x0007e2000c101904 */
[----:B------:R-:W-:Y:S01]  /*33060*/  ISETP.LT.AND P3, PT, R224, c[0x0][0x178], !P0 ;  /* 0x00005e00e0007a0c */ /* 0x000fe20004761270 */
[----:B------:R-:W-:Y:S02]  /*33070*/  IMAD.WIDE R28, R35, 0x4, R4 ;  /* 0x00000004231c7825 */ /* 0x000fe400078e0204 */
[----:B------:R4:W-:Y:S01]  /*33080*/  @P1 STG.E [R20.64], R213 ;  /* 0x000000d514001986 */ /* 0x0009e2000c101904 */
[----:B------:R-:W-:Y:S02]  /*33090*/  ISETP.LT.AND P1, PT, R223, c[0x0][0x178], !P0 ;  /* 0x00005e00df007a0c */ /* 0x000fe40004721270 */
[----:B------:R-:W-:Y:S02]  /*330a0*/  ISETP.LT.AND P6, PT, R222, c[0x0][0x178], !P0 ;  /* 0x00005e00de007a0c */ /* 0x000fe400047c1270 */
[----:B------:R-:W-:Y:S02]  /*330b0*/  IADD3 R35, R35, c[0x0][0x198], RZ ;  /* 0x0000660023237a10 */ /* 0x000fe40007ffe0ff */
[----:B------:R-:W-:-:S02]  /*330c0*/  ISETP.LT.AND P0, PT, R221, c[0x0][0x178], !P0 ;  /* 0x00005e00dd007a0c */ /* 0x000fc40004701270 */
[----:B------:R-:W-:Y:S01]  /*330d0*/  ISETP.GE.AND P2, PT, R0, c[0x0][0x17c], PT ;  /* 0x00005f0000007a0c */ /* 0x000fe20003f46270 */
[----:B------:R4:W-:Y:S01]  /*330e0*/  @P4 STG.E [R28.64], R25 ;  /* 0x000000191c004986 */ /* 0x0009e2000c101904 */
[C---:B-1----:R-:W-:Y:S02]  /*330f0*/  IMAD.WIDE R2, R35.reuse, 0x4, R10 ;  /* 0x0000000423027825 */ /* 0x042fe400078e020a */
[----:B------:R-:W-:Y:S02]  /*33100*/  ISETP.LT.AND P4, PT, R224, c[0x0][0x178], !P2 ;  /* 0x00005e00e0007a0c */ /* 0x000fe40005781270 */
[----:B--2---:R-:W-:Y:S01]  /*33110*/  IMAD.WIDE R12, R35, 0x4, R8 ;  /* 0x00000004230c7825 */ /* 0x004fe200078e0208 */
[----:B------:R-:W-:-:S03]  /*33120*/  IADD3 R0, R225, 0x7a, RZ ;  /* 0x0000007ae1007810 */ /* 0x000fc60007ffe0ff */
[C---:B---3--:R-:W-:Y:S01]  /*33130*/  IMAD.WIDE R16, R35.reuse, 0x4, R6 ;  /* 0x0000000423107825 */ /* 0x048fe200078e0206 */
[C---:B------:R-:W-:Y:S01]  /*33140*/  IADD3 R33, R35.reuse, c[0x0][0x198], RZ ;  /* 0x0000660023217a10 */ /* 0x040fe20007ffe0ff */
[----:B------:R1:W-:Y:S02]  /*33150*/  @P3 STG.E [R2.64], R182 ;  /* 0x000000b602003986 */ /* 0x0003e4000c101904 */
[----:B----4-:R-:W-:Y:S02]  /*33160*/  IMAD.WIDE R20, R35, 0x4, R4 ;  /* 0x0000000423147825 */ /* 0x010fe400078e0204 */
[----:B------:R2:W-:Y:S01]  /*33170*/  @P1 STG.E [R12.64], R198 ;  /* 0x000000c60c001986 */ /* 0x0005e2000c101904 */
[----:B------:R-:W-:Y:S01]  /*33180*/  ISETP.GE.AND P5, PT, R0, c[0x0][0x17c], PT ;  /* 0x00005f0000007a0c */ /* 0x000fe20003fa6270 */
[----:B------:R-:W-:Y:S02]  /*33190*/  IMAD.WIDE R30, R33, 0x4, R10 ;  /* 0x00000004211e7825 */ /* 0x000fe400078e020a */
[----:B------:R3:W-:Y:S01]  /*331a0*/  @P6 STG.E [R16.64], R202 ;  /* 0x000000ca10006986 */ /* 0x0007e2000c101904 */
[----:B------:R-:W-:-:S03]  /*331b0*/  ISETP.LT.AND P1, PT, R222, c[0x0][0x178], !P2 ;  /* 0x00005e00de007a0c */ /* 0x000fc60005721270 */
[----:B------:R4:W-:Y:S01]  /*331c0*/  @P0 STG.E [R20.64], R14 ;  /* 0x0000000e14000986 */ /* 0x0009e2000c101904 */
[----:B------:R-:W-:Y:S02]  /*331d0*/  ISETP.LT.AND P0, PT, R223, c[0x0][0x178], !P2 ;  /* 0x00005e00df007a0c */ /* 0x000fe40005701270 */
        /* <DEDUP_REMOVED lines=21> */
[C---:B------:R-:W-:Y:S02]  /*33330*/  IADD3 R31, R29.reuse, c[0x0][0x198], RZ ;  /* 0x000066001d1f7a10 */ /* 0x040fe40007ffe0ff */
[----:B------:R-:W-:Y:S01]  /*33340*/  ISETP.LT.AND P4, PT, R222, c[0x0][0x178], !P3 ;  /* 0x00005e00de007a0c */ /* 0x000fe20005f81270 */
[----:B-1----:R-:W-:Y:S01]  /*33350*/  IMAD.WIDE R2, R29, 0x4, R6 ;  /* 0x000000041d027825 */ /* 0x002fe200078e0206 */
[----:B------:R-:W-:-:S03]  /*33360*/  IADD3 R28, R225, 0x7c, RZ ;  /* 0x0000007ce11c7810 */ /* 0x000fc60007ffe0ff */
[----:B--2---:R-:W-:Y:S01]  /*33370*/  IMAD.WIDE R12, R29, 0x4, R4 ;  /* 0x000000041d0c7825 */ /* 0x004fe200078e0204 */
[----:B------:R-:W-:-:S03]  /*33380*/  ISETP.GE.AND P2, PT, R28, c[0x0][0x17c], PT ;  /* 0x00005f001c007a0c */ /* 0x000fc60003f46270 */
[C---:B---3--:R-:W-:Y:S01]  /*33390*/  IMAD.WIDE R14, R31.reuse, 0x4, R10 ;  /* 0x000000041f0e7825 */ /* 0x048fe200078e020a */
[----:B------:R1:W-:Y:S03]  /*333a0*/  @P1 STG.E [R2.64], R206 ;  /* 0x000000ce02001986 */ /* 0x0003e6000c101904 */
[----:B------:R-:W-:Y:S01]  /*333b0*/  IMAD.WIDE R16, R31, 0x4, R8 ;  /* 0x000000041f107825 */ /* 0x000fe200078e0208 */
[----:B------:R2:W-:Y:S01]  /*333c0*/  @P5 STG.E [R12.64], R18 ;  /* 0x000000120c005986 */ /* 0x0005e2000c101904 */
[----:B------:R-:W-:Y:S02]  /*333d0*/  ISETP.LT.AND P3, PT, R221, c[0x0][0x178], !P3 ;  /* 0x00005e00dd007a0c */ /* 0x000fe40005f61270 */
[----:B----4-:R-:W-:Y:S01]  /*333e0*/  IMAD.WIDE R20, R31, 0x4, R6 ;  /* 0x000000041f147825 */ /* 0x010fe200078e0206 */
        /* <DEDUP_REMOVED lines=8> */
[----:B------:R-:W-:Y:S02]  /*33470*/  IADD3 R0, R225, 0x7d, RZ ;  /* 0x0000007de1007810 */ /* 0x000fe40007ffe0ff */
[----:B------:R-:W-:Y:S01]  /*33480*/  ISETP.LT.AND P2, PT, R221, c[0x0][0x178], !P2 ;  /* 0x00005e00dd007a0c */ /* 0x000fe20005741270 */
[----:B--2---:R-:W-:Y:S01]  /*33490*/  IMAD.WIDE R12, R25, 0x4, R10 ;  /* 0x00000004190c7825 */ /* 0x004fe200078e020a */
[----:B------:R-:W-:-:S03]  /*334a0*/  ISETP.GE.AND P1, PT, R0, c[0x0][0x17c], PT ;  /* 0x00005f0000007a0c */ /* 0x000fc60003f26270 */
[C---:B---3--:R-:W-:Y:S01]  /*334b0*/  IMAD.WIDE R14, R25.reuse, 0x4, R8 ;  /* 0x00000004190e7825 */ /* 0x048fe200078e0208 */
[----:B------:R1:W-:Y:S03]  /*334c0*/  @P3 STG.E [R2.64], R19 ;  /* 0x0000001302003986 */ /* 0x0003e6000c101904 */
[----:B----4-:R-:W-:Y:S01]  /*334d0*/  IMAD.WIDE R16, R25, 0x4, R6 ;  /* 0x0000000419107825 */ /* 0x010fe200078e0206 */
[----:B------:R2:W-:Y:S01]  /*334e0*/  @P6 STG.E [R12.64], R174 ;  /* 0x000000ae0c006986 */ /* 0x0005e2000c101904 */
[----:B------:R-:W-:-:S03]  /*334f0*/  IADD3 R0, R225, 0x7e, RZ ;  /* 0x0000007ee1007810 */ /* 0x000fc60007ffe0ff */
[----:B------:R3:W-:Y:S01]  /*33500*/  @P5 STG.E [R14.64], R186 ;  /* 0x000000ba0e005986 */ /* 0x0007e2000c101904 */
[----:B------:R-:W-:Y:S01]  /*33510*/  ISETP.LT.AND P5, PT, R224, c[0x0][0x178], !P1 ;  /* 0x00005e00e0007a0c */ /* 0x000fe20004fa1270 */
[----:B------:R-:W-:Y:S01]  /*33520*/  IMAD.WIDE R20, R25, 0x4, R4 ;  /* 0x0000000419147825 */ /* 0x000fe200078e0204 */
[----:B------:R-:W-:Y:S01]  /*33530*/  ISETP.LT.AND P6, PT, R223, c[0x0][0x178], !P1 ;  /* 0x00005e00df007a0c */ /* 0x000fe20004fc1270 */
[----:B------:R4:W-:Y:S01]  /*33540*/  @P4 STG.E [R16.64], R210 ;  /* 0x000000d210004986 */ /* 0x0009e2000c101904 */
[----:B------:R-:W-:Y:S02]  /*33550*/  ISETP.LT.AND P4, PT, R222, c[0x0][0x178], !P1 ;  /* 0x00005e00de007a0c */ /* 0x000fe40004f81270 */
[----:B------:R-:W-:Y:S02]  /*33560*/  ISETP.GE.AND P0, PT, R0, c[0x0][0x17c], PT ;  /* 0x00005f0000007a0c */ /* 0x000fe40003f06270 */
        /* <DEDUP_REMOVED lines=9> */
[----:B------:R1:W-:Y:S03]  /*33600*/  @P5 STG.E [R2.64], R175 ;  /* 0x000000af02005986 */ /* 0x0003e6000c101904 */
[----:B----4-:R-:W-:Y:S01]  /*33610*/  IMAD.WIDE R16, R29, 0x4, R4 ;  /* 0x000000041d107825 */ /* 0x010fe200078e0204 */
        /* <DEDUP_REMOVED lines=11> */
[----:B------:R-:W-:Y:S02]  /*336d0*/  ISETP.LT.AND P2, PT, R222, c[0x0][0x178], !P3 ;  /* 0x00005e00de007a0c */ /* 0x000fe40005f41270 */
[----:B------:R-:W-:-:S02]  /*336e0*/  IADD3 R21, R25, c[0x0][0x198], RZ ;  /* 0x0000660019157a10 */ /* 0x000fc40007ffe0ff */
[----:B------:R-:W-:Y:S01]  /*336f0*/  ISETP.LT.AND P3, PT, R221, c[0x0][0x178], !P3 ;  /* 0x00005e00dd007a0c */ /* 0x000fe20005f61270 */
[----:B-1----:R-:W-:-:S04]  /*33700*/  IMAD.WIDE R2, R25, 0x4, R8 ;  /* 0x0000000419027825 */ /* 0x002fc800078e0208 */
[C---:B--2---:R-:W-:Y:S01]  /*33710*/  IMAD.WIDE R12, R25.reuse, 0x4, R6 ;  /* 0x00000004190c7825 */ /* 0x044fe200078e0206 */
[----:B------:R4:W-:Y:S03]  /*33720*/  @P4 STG.E [R2.64], R190 ;  /* 0x000000be02004986 */ /* 0x0009e6000c101904 */
[----:B---3--:R-:W-:Y:S01]  /*33730*/  IMAD.WIDE R14, R25, 0x4, R4 ;  /* 0x00000004190e7825 */ /* 0x008fe200078e0204 */
[----:B------:R4:W-:Y:S03]  /*33740*/  @P1 STG.E [R12.64], R214 ;  /* 0x000000d60c001986 */ /* 0x0009e6000c101904 */
[C---:B------:R-:W-:Y:S01]  /*33750*/  IMAD.WIDE R10, R21.reuse, 0x4, R10 ;  /* 0x00000004150a7825 */ /* 0x040fe200078e020a */
[----:B------:R4:W-:Y:S03]  /*33760*/  @P0 STG.E [R14.64], R26 ;  /* 0x0000001a0e000986 */ /* 0x0009e6000c101904 */
[C---:B------:R-:W-:Y:S01]  /*33770*/  IMAD.WIDE R8, R21.reuse, 0x4, R8 ;  /* 0x0000000415087825 */ /* 0x040fe200078e0208 */
[----:B------:R4:W-:Y:S03]  /*33780*/  @P5 STG.E [R10.64], R171 ;  /* 0x000000ab0a005986 */ /* 0x0009e6000c101904 */
[C---:B------:R-:W-:Y:S01]  /*33790*/  IMAD.WIDE R6, R21.reuse, 0x4, R6 ;  /* 0x0000000415067825 */ /* 0x040fe200078e0206 */
[----:B------:R4:W-:Y:S04]  /*337a0*/  @P6 STG.E [R8.64], R191 ;  /* 0x000000bf08006986 */ /* 0x0009e8000c101904 */
[----:B------:R4:W-:Y:S01]  /*337b0*/  @P2 STG.E [R6.64], R215 ;  /* 0x000000d706002986 */ /* 0x0009e2000c101904 */
[----:B------:R-:W-:Y:S01]  /*337c0*/  IMAD.WIDE R4, R21, 0x4, R4 ;  /* 0x0000000415047825 */ /* 0x000fe200078e0204 */
[----:B------:R-:W-:Y:S06]  /*337d0*/  @!P3 EXIT ;  /* 0x000000000000b94d */ /* 0x000fec0003800000 */
[----:B------:R-:W-:Y:S01]  /*337e0*/  STG.E [R4.64], R27 ;  /* 0x0000001b04007986 */ /* 0x000fe2000c101904 */
[----:B------:R-:W-:Y:S05]  /*337f0*/  EXIT ;  /* 0x000000000000794d */ /* 0x000fea0003800000 */
.L_x_2:
[----:B------:R-:W-:-:S00]  /*33800*/  BRA `(.L_x_2) ;  /* 0xfffffff000007947 */ /* 0x000fc0000383ffff */
[----:B------:R-:W-:-:S00]  /*33810*/  NOP ;  /* 0x0000000000007918 */ /* 0x000fc00000000000 */
        /* <DEDUP_REMOVED lines=14> */
.L_x_3:


//--------------------- .nv.shared.matmul_kernel  --------------------------
	.section	.nv.shared.matmul_kernel,"aw",@nobits
	.sectionflags	@""
	.align	16
